//
// Generated by NVIDIA NVVM Compiler
//
// Compiler Build ID: CL-36424714
// Cuda compilation tools, release 13.0, V13.0.88
// Based on NVVM 20.0.0
//

.version 9.0
.target sm_100
.address_size 64

	// .globl	_ZN3cub18CUB_300001_SM_10006detail11EmptyKernelIvEEvv
// _ZZN3cub18CUB_300001_SM_10006detail6reduce28DeviceReduceSingleTileKernelINS2_10policy_hubIfjN4cuda3std3__44plusIfEEE10Policy1000EN6thrust24THRUST_300001_SM_1000_NS10device_ptrIfEEPfjS9_ffNS7_10__identityEEEvT0_T1_T2_T3_T4_T6_E12temp_storage has been demoted
// _ZZN3cub18CUB_300001_SM_10006detail6reduce18DeviceReduceKernelINS2_10policy_hubIfjN4cuda3std3__44plusIfEEE10Policy1000EN6thrust24THRUST_300001_SM_1000_NS10device_ptrIfEEjS9_fNS7_10__identityEEEvT0_PT3_T1_NS0_13GridEvenShareISK_EET2_T4_E12temp_storage has been demoted
// _ZZN3cub18CUB_300001_SM_10006detail6reduce28DeviceReduceSingleTileKernelINS2_10policy_hubIfjN4cuda3std3__44plusIfEEE10Policy1000EPfSC_iS9_ffNS7_10__identityEEEvT0_T1_T2_T3_T4_T6_E12temp_storage has been demoted
// _ZZN3cub18CUB_300001_SM_10006detail6reduce28DeviceReduceSingleTileKernelINS2_10policy_hubIfyN4cuda3std3__44plusIfEEE10Policy1000EN6thrust24THRUST_300001_SM_1000_NS10device_ptrIfEEPfyS9_ffNS7_10__identityEEEvT0_T1_T2_T3_T4_T6_E12temp_storage has been demoted
// _ZZN3cub18CUB_300001_SM_10006detail6reduce18DeviceReduceKernelINS2_10policy_hubIfyN4cuda3std3__44plusIfEEE10Policy1000EN6thrust24THRUST_300001_SM_1000_NS10device_ptrIfEEyS9_fNS7_10__identityEEEvT0_PT3_T1_NS0_13GridEvenShareISK_EET2_T4_E12temp_storage has been demoted
// _ZZN3cub18CUB_300001_SM_10006detail6reduce28DeviceReduceSingleTileKernelINS2_10policy_hubIfyN4cuda3std3__44plusIfEEE10Policy1000EPfSC_iS9_ffNS7_10__identityEEEvT0_T1_T2_T3_T4_T6_E12temp_storage has been demoted
.global .align 1 .b8 _ZN34_INTERNAL_084f4a26_4_k_cu_3ee193924cuda3std3__45__cpo5beginE[1];
.global .align 1 .b8 _ZN34_INTERNAL_084f4a26_4_k_cu_3ee193924cuda3std3__45__cpo3endE[1];
.global .align 1 .b8 _ZN34_INTERNAL_084f4a26_4_k_cu_3ee193924cuda3std3__45__cpo6cbeginE[1];
.global .align 1 .b8 _ZN34_INTERNAL_084f4a26_4_k_cu_3ee193924cuda3std3__45__cpo4cendE[1];
.global .align 1 .b8 _ZN34_INTERNAL_084f4a26_4_k_cu_3ee193924cuda3std3__45__cpo6rbeginE[1];
.global .align 1 .b8 _ZN34_INTERNAL_084f4a26_4_k_cu_3ee193924cuda3std3__45__cpo4rendE[1];
.global .align 1 .b8 _ZN34_INTERNAL_084f4a26_4_k_cu_3ee193924cuda3std3__45__cpo7crbeginE[1];
.global .align 1 .b8 _ZN34_INTERNAL_084f4a26_4_k_cu_3ee193924cuda3std3__45__cpo5crendE[1];
.global .align 1 .b8 _ZN34_INTERNAL_084f4a26_4_k_cu_3ee193924cuda3std3__436_GLOBAL__N__084f4a26_4_k_cu_3ee193926ignoreE[1];
.global .align 1 .b8 _ZN34_INTERNAL_084f4a26_4_k_cu_3ee193924cuda3std3__419piecewise_constructE[1];
.global .align 1 .b8 _ZN34_INTERNAL_084f4a26_4_k_cu_3ee193924cuda3std3__48in_placeE[1];
.global .align 1 .b8 _ZN34_INTERNAL_084f4a26_4_k_cu_3ee193924cuda3std3__420unreachable_sentinelE[1];
.global .align 1 .b8 _ZN34_INTERNAL_084f4a26_4_k_cu_3ee193924cuda3std3__47nulloptE[1];
.global .align 1 .b8 _ZN34_INTERNAL_084f4a26_4_k_cu_3ee193924cuda3std3__48unexpectE[1];
.global .align 1 .b8 _ZN34_INTERNAL_084f4a26_4_k_cu_3ee193924cuda3std6ranges3__45__cpo4swapE[1];
.global .align 1 .b8 _ZN34_INTERNAL_084f4a26_4_k_cu_3ee193924cuda3std6ranges3__45__cpo9iter_moveE[1];
.global .align 1 .b8 _ZN34_INTERNAL_084f4a26_4_k_cu_3ee193924cuda3std6ranges3__45__cpo5beginE[1];
.global .align 1 .b8 _ZN34_INTERNAL_084f4a26_4_k_cu_3ee193924cuda3std6ranges3__45__cpo3endE[1];
.global .align 1 .b8 _ZN34_INTERNAL_084f4a26_4_k_cu_3ee193924cuda3std6ranges3__45__cpo6cbeginE[1];
.global .align 1 .b8 _ZN34_INTERNAL_084f4a26_4_k_cu_3ee193924cuda3std6ranges3__45__cpo4cendE[1];
.global .align 1 .b8 _ZN34_INTERNAL_084f4a26_4_k_cu_3ee193924cuda3std6ranges3__45__cpo7advanceE[1];
.global .align 1 .b8 _ZN34_INTERNAL_084f4a26_4_k_cu_3ee193924cuda3std6ranges3__45__cpo9iter_swapE[1];
.global .align 1 .b8 _ZN34_INTERNAL_084f4a26_4_k_cu_3ee193924cuda3std6ranges3__45__cpo4nextE[1];
.global .align 1 .b8 _ZN34_INTERNAL_084f4a26_4_k_cu_3ee193924cuda3std6ranges3__45__cpo4prevE[1];
.global .align 1 .b8 _ZN34_INTERNAL_084f4a26_4_k_cu_3ee193924cuda3std6ranges3__45__cpo4dataE[1];
.global .align 1 .b8 _ZN34_INTERNAL_084f4a26_4_k_cu_3ee193924cuda3std6ranges3__45__cpo5cdataE[1];
.global .align 1 .b8 _ZN34_INTERNAL_084f4a26_4_k_cu_3ee193924cuda3std6ranges3__45__cpo4sizeE[1];
.global .align 1 .b8 _ZN34_INTERNAL_084f4a26_4_k_cu_3ee193924cuda3std6ranges3__45__cpo5ssizeE[1];
.global .align 1 .b8 _ZN34_INTERNAL_084f4a26_4_k_cu_3ee193924cuda3std6ranges3__45__cpo8distanceE[1];
.global .align 1 .b8 _ZN34_INTERNAL_084f4a26_4_k_cu_3ee193926thrust24THRUST_300001_SM_1000_NS8cuda_cub3parE[1];
.global .align 1 .b8 _ZN34_INTERNAL_084f4a26_4_k_cu_3ee193926thrust24THRUST_300001_SM_1000_NS8cuda_cub10par_nosyncE[1];
.global .align 1 .b8 _ZN34_INTERNAL_084f4a26_4_k_cu_3ee193926thrust24THRUST_300001_SM_1000_NS6system6detail10sequential3seqE[1];
.global .align 1 .b8 _ZN34_INTERNAL_084f4a26_4_k_cu_3ee193926thrust24THRUST_300001_SM_1000_NS12placeholders2_1E[1];
.global .align 1 .b8 _ZN34_INTERNAL_084f4a26_4_k_cu_3ee193926thrust24THRUST_300001_SM_1000_NS12placeholders2_2E[1];
.global .align 1 .b8 _ZN34_INTERNAL_084f4a26_4_k_cu_3ee193926thrust24THRUST_300001_SM_1000_NS12placeholders2_3E[1];
.global .align 1 .b8 _ZN34_INTERNAL_084f4a26_4_k_cu_3ee193926thrust24THRUST_300001_SM_1000_NS12placeholders2_4E[1];
.global .align 1 .b8 _ZN34_INTERNAL_084f4a26_4_k_cu_3ee193926thrust24THRUST_300001_SM_1000_NS12placeholders2_5E[1];
.global .align 1 .b8 _ZN34_INTERNAL_084f4a26_4_k_cu_3ee193926thrust24THRUST_300001_SM_1000_NS12placeholders2_6E[1];
.global .align 1 .b8 _ZN34_INTERNAL_084f4a26_4_k_cu_3ee193926thrust24THRUST_300001_SM_1000_NS12placeholders2_7E[1];
.global .align 1 .b8 _ZN34_INTERNAL_084f4a26_4_k_cu_3ee193926thrust24THRUST_300001_SM_1000_NS12placeholders2_8E[1];
.global .align 1 .b8 _ZN34_INTERNAL_084f4a26_4_k_cu_3ee193926thrust24THRUST_300001_SM_1000_NS12placeholders2_9E[1];
.global .align 1 .b8 _ZN34_INTERNAL_084f4a26_4_k_cu_3ee193926thrust24THRUST_300001_SM_1000_NS12placeholders3_10E[1];
.global .align 1 .b8 _ZN34_INTERNAL_084f4a26_4_k_cu_3ee193926thrust24THRUST_300001_SM_1000_NS3seqE[1];

.visible .entry _ZN3cub18CUB_300001_SM_10006detail11EmptyKernelIvEEvv()
{


	ret;

}
	// .globl	_ZN3cub18CUB_300001_SM_10006detail6reduce28DeviceReduceSingleTileKernelINS2_10policy_hubIfjN4cuda3std3__44plusIfEEE10Policy1000EN6thrust24THRUST_300001_SM_1000_NS10device_ptrIfEEPfjS9_ffNS7_10__identityEEEvT0_T1_T2_T3_T4_T6_
.visible .entry _ZN3cub18CUB_300001_SM_10006detail6reduce28DeviceReduceSingleTileKernelINS2_10policy_hubIfjN4cuda3std3__44plusIfEEE10Policy1000EN6thrust24THRUST_300001_SM_1000_NS10device_ptrIfEEPfjS9_ffNS7_10__identityEEEvT0_T1_T2_T3_T4_T6_(
	.param .align 8 .b8 _ZN3cub18CUB_300001_SM_10006detail6reduce28DeviceReduceSingleTileKernelINS2_10policy_hubIfjN4cuda3std3__44plusIfEEE10Policy1000EN6thrust24THRUST_300001_SM_1000_NS10device_ptrIfEEPfjS9_ffNS7_10__identityEEEvT0_T1_T2_T3_T4_T6__param_0[8],
	.param .u64 .ptr .align 1 _ZN3cub18CUB_300001_SM_10006detail6reduce28DeviceReduceSingleTileKernelINS2_10policy_hubIfjN4cuda3std3__44plusIfEEE10Policy1000EN6thrust24THRUST_300001_SM_1000_NS10device_ptrIfEEPfjS9_ffNS7_10__identityEEEvT0_T1_T2_T3_T4_T6__param_1,
	.param .u32 _ZN3cub18CUB_300001_SM_10006detail6reduce28DeviceReduceSingleTileKernelINS2_10policy_hubIfjN4cuda3std3__44plusIfEEE10Policy1000EN6thrust24THRUST_300001_SM_1000_NS10device_ptrIfEEPfjS9_ffNS7_10__identityEEEvT0_T1_T2_T3_T4_T6__param_2,
	.param .align 1 .b8 _ZN3cub18CUB_300001_SM_10006detail6reduce28DeviceReduceSingleTileKernelINS2_10policy_hubIfjN4cuda3std3__44plusIfEEE10Policy1000EN6thrust24THRUST_300001_SM_1000_NS10device_ptrIfEEPfjS9_ffNS7_10__identityEEEvT0_T1_T2_T3_T4_T6__param_3[1],
	.param .f32 _ZN3cub18CUB_300001_SM_10006detail6reduce28DeviceReduceSingleTileKernelINS2_10policy_hubIfjN4cuda3std3__44plusIfEEE10Policy1000EN6thrust24THRUST_300001_SM_1000_NS10device_ptrIfEEPfjS9_ffNS7_10__identityEEEvT0_T1_T2_T3_T4_T6__param_4,
	.param .align 1 .b8 _ZN3cub18CUB_300001_SM_10006detail6reduce28DeviceReduceSingleTileKernelINS2_10policy_hubIfjN4cuda3std3__44plusIfEEE10Policy1000EN6thrust24THRUST_300001_SM_1000_NS10device_ptrIfEEPfjS9_ffNS7_10__identityEEEvT0_T1_T2_T3_T4_T6__param_5[1]
)
.maxntid 512
.minnctapersm 1
{
	.reg .pred 	%p<67>;
	.reg .b32 	%r<211>;
	.reg .b32 	%f<384>;
	.reg .b64 	%rd<84>;
	// demoted variable
	.shared .align 4 .b8 _ZZN3cub18CUB_300001_SM_10006detail6reduce28DeviceReduceSingleTileKernelINS2_10policy_hubIfjN4cuda3std3__44plusIfEEE10Policy1000EN6thrust24THRUST_300001_SM_1000_NS10device_ptrIfEEPfjS9_ffNS7_10__identityEEEvT0_T1_T2_T3_T4_T6_E12temp_storage[84];
	ld.param.u64 	%rd9, [_ZN3cub18CUB_300001_SM_10006detail6reduce28DeviceReduceSingleTileKernelINS2_10policy_hubIfjN4cuda3std3__44plusIfEEE10Policy1000EN6thrust24THRUST_300001_SM_1000_NS10device_ptrIfEEPfjS9_ffNS7_10__identityEEEvT0_T1_T2_T3_T4_T6__param_0];
	ld.param.u64 	%rd10, [_ZN3cub18CUB_300001_SM_10006detail6reduce28DeviceReduceSingleTileKernelINS2_10policy_hubIfjN4cuda3std3__44plusIfEEE10Policy1000EN6thrust24THRUST_300001_SM_1000_NS10device_ptrIfEEPfjS9_ffNS7_10__identityEEEvT0_T1_T2_T3_T4_T6__param_1];
	ld.param.u32 	%r51, [_ZN3cub18CUB_300001_SM_10006detail6reduce28DeviceReduceSingleTileKernelINS2_10policy_hubIfjN4cuda3std3__44plusIfEEE10Policy1000EN6thrust24THRUST_300001_SM_1000_NS10device_ptrIfEEPfjS9_ffNS7_10__identityEEEvT0_T1_T2_T3_T4_T6__param_2];
	ld.param.f32 	%f42, [_ZN3cub18CUB_300001_SM_10006detail6reduce28DeviceReduceSingleTileKernelINS2_10policy_hubIfjN4cuda3std3__44plusIfEEE10Policy1000EN6thrust24THRUST_300001_SM_1000_NS10device_ptrIfEEPfjS9_ffNS7_10__identityEEEvT0_T1_T2_T3_T4_T6__param_4];
	cvta.to.global.u64 	%rd1, %rd10;
	setp.ne.s32 	%p1, %r51, 0;
	@%p1 bra 	$L__BB1_3;
	mov.u32 	%r193, %tid.x;
	setp.ne.s32 	%p66, %r193, 0;
	@%p66 bra 	$L__BB1_52;
	st.global.f32 	[%rd1], %f42;
	bra.uni 	$L__BB1_52;
$L__BB1_3:
	cvta.to.global.u64 	%rd2, %rd9;
	setp.gt.u32 	%p2, %r51, 8191;
	@%p2 bra 	$L__BB1_28;
	mov.u32 	%r1, %tid.x;
	setp.ge.u32 	%p24, %r1, %r51;
	mov.f32 	%f371, 0f00000000;
	mov.u32 	%r197, %r1;
	@%p24 bra 	$L__BB1_6;
	mul.wide.u32 	%rd73, %r1, 4;
	add.s64 	%rd74, %rd2, %rd73;
	ld.global.f32 	%f371, [%rd74];
	add.s32 	%r197, %r1, 512;
$L__BB1_6:
	setp.ge.u32 	%p25, %r197, %r51;
	@%p25 bra 	$L__BB1_19;
	not.b32 	%r120, %r197;
	add.s32 	%r121, %r51, %r120;
	shr.u32 	%r122, %r121, 9;
	add.s32 	%r4, %r122, 1;
	and.b32  	%r5, %r4, 15;
	setp.lt.u32 	%p26, %r121, 7680;
	@%p26 bra 	$L__BB1_10;
	and.b32  	%r123, %r4, 16777200;
	neg.s32 	%r195, %r123;
	mul.wide.u32 	%rd75, %r197, 4;
	add.s64 	%rd76, %rd75, %rd2;
	add.s64 	%rd82, %rd76, 16384;
$L__BB1_9:
	.pragma "nounroll";
	ld.global.f32 	%f205, [%rd82+-16384];
	add.f32 	%f206, %f371, %f205;
	ld.global.f32 	%f207, [%rd82+-14336];
	add.f32 	%f208, %f206, %f207;
	ld.global.f32 	%f209, [%rd82+-12288];
	add.f32 	%f210, %f208, %f209;
	ld.global.f32 	%f211, [%rd82+-10240];
	add.f32 	%f212, %f210, %f211;
	ld.global.f32 	%f213, [%rd82+-8192];
	add.f32 	%f214, %f212, %f213;
	ld.global.f32 	%f215, [%rd82+-6144];
	add.f32 	%f216, %f214, %f215;
	ld.global.f32 	%f217, [%rd82+-4096];
	add.f32 	%f218, %f216, %f217;
	ld.global.f32 	%f219, [%rd82+-2048];
	add.f32 	%f220, %f218, %f219;
	ld.global.f32 	%f221, [%rd82];
	add.f32 	%f222, %f220, %f221;
	ld.global.f32 	%f223, [%rd82+2048];
	add.f32 	%f224, %f222, %f223;
	ld.global.f32 	%f225, [%rd82+4096];
	add.f32 	%f226, %f224, %f225;
	ld.global.f32 	%f227, [%rd82+6144];
	add.f32 	%f228, %f226, %f227;
	ld.global.f32 	%f229, [%rd82+8192];
	add.f32 	%f230, %f228, %f229;
	ld.global.f32 	%f231, [%rd82+10240];
	add.f32 	%f232, %f230, %f231;
	ld.global.f32 	%f233, [%rd82+12288];
	add.f32 	%f234, %f232, %f233;
	ld.global.f32 	%f235, [%rd82+14336];
	add.f32 	%f371, %f234, %f235;
	add.s32 	%r197, %r197, 8192;
	add.s32 	%r195, %r195, 16;
	add.s64 	%rd82, %rd82, 32768;
	setp.ne.s32 	%p27, %r195, 0;
	@%p27 bra 	$L__BB1_9;
$L__BB1_10:
	setp.eq.s32 	%p28, %r5, 0;
	@%p28 bra 	$L__BB1_19;
	and.b32  	%r12, %r4, 7;
	setp.lt.u32 	%p29, %r5, 8;
	@%p29 bra 	$L__BB1_13;
	mul.wide.u32 	%rd77, %r197, 4;
	add.s64 	%rd78, %rd2, %rd77;
	ld.global.f32 	%f237, [%rd78];
	add.f32 	%f238, %f371, %f237;
	ld.global.f32 	%f239, [%rd78+2048];
	add.f32 	%f240, %f238, %f239;
	ld.global.f32 	%f241, [%rd78+4096];
	add.f32 	%f242, %f240, %f241;
	ld.global.f32 	%f243, [%rd78+6144];
	add.f32 	%f244, %f242, %f243;
	ld.global.f32 	%f245, [%rd78+8192];
	add.f32 	%f246, %f244, %f245;
	ld.global.f32 	%f247, [%rd78+10240];
	add.f32 	%f248, %f246, %f247;
	ld.global.f32 	%f249, [%rd78+12288];
	add.f32 	%f250, %f248, %f249;
	ld.global.f32 	%f251, [%rd78+14336];
	add.f32 	%f371, %f250, %f251;
	add.s32 	%r197, %r197, 4096;
$L__BB1_13:
	setp.eq.s32 	%p30, %r12, 0;
	@%p30 bra 	$L__BB1_19;
	and.b32  	%r15, %r4, 3;
	setp.lt.u32 	%p31, %r12, 4;
	@%p31 bra 	$L__BB1_16;
	mul.wide.u32 	%rd79, %r197, 4;
	add.s64 	%rd80, %rd2, %rd79;
	ld.global.f32 	%f253, [%rd80];
	add.f32 	%f254, %f371, %f253;
	ld.global.f32 	%f255, [%rd80+2048];
	add.f32 	%f256, %f254, %f255;
	ld.global.f32 	%f257, [%rd80+4096];
	add.f32 	%f258, %f256, %f257;
	ld.global.f32 	%f259, [%rd80+6144];
	add.f32 	%f371, %f258, %f259;
	add.s32 	%r197, %r197, 2048;
$L__BB1_16:
	setp.eq.s32 	%p32, %r15, 0;
	@%p32 bra 	$L__BB1_19;
	mul.wide.u32 	%rd81, %r197, 4;
	add.s64 	%rd83, %rd2, %rd81;
	neg.s32 	%r200, %r15;
$L__BB1_18:
	.pragma "nounroll";
	ld.global.f32 	%f260, [%rd83];
	add.f32 	%f371, %f371, %f260;
	add.s64 	%rd83, %rd83, 2048;
	add.s32 	%r200, %r200, 1;
	setp.ne.s32 	%p33, %r200, 0;
	@%p33 bra 	$L__BB1_18;
$L__BB1_19:
	setp.lt.u32 	%p34, %r51, 512;
	@%p34 bra 	$L__BB1_24;
	// begin inline asm
	mov.u32 %r162, %laneid;
	// end inline asm
	mov.b32 	%r164, %f371;
	mov.b32 	%r165, 1;
	mov.b32 	%r186, 31;
	mov.b32 	%r187, -1;
	// begin inline asm
	shfl.sync.down.b32 %r163, %r164, %r165, %r186, %r187;
	// end inline asm
	setp.gt.s32 	%p58, %r162, 30;
	mov.b32 	%f319, %r163;
	add.f32 	%f320, %f371, %f319;
	selp.f32 	%f321, %f371, %f320, %p58;
	mov.b32 	%r169, %f321;
	mov.b32 	%r170, 2;
	// begin inline asm
	shfl.sync.down.b32 %r168, %r169, %r170, %r186, %r187;
	// end inline asm
	setp.gt.s32 	%p59, %r162, 29;
	mov.b32 	%f322, %r168;
	add.f32 	%f323, %f321, %f322;
	selp.f32 	%f324, %f321, %f323, %p59;
	mov.b32 	%r174, %f324;
	mov.b32 	%r175, 4;
	// begin inline asm
	shfl.sync.down.b32 %r173, %r174, %r175, %r186, %r187;
	// end inline asm
	setp.gt.s32 	%p60, %r162, 27;
	mov.b32 	%f325, %r173;
	add.f32 	%f326, %f324, %f325;
	selp.f32 	%f327, %f324, %f326, %p60;
	mov.b32 	%r179, %f327;
	mov.b32 	%r180, 8;
	// begin inline asm
	shfl.sync.down.b32 %r178, %r179, %r180, %r186, %r187;
	// end inline asm
	setp.gt.s32 	%p61, %r162, 23;
	mov.b32 	%f328, %r178;
	add.f32 	%f329, %f327, %f328;
	selp.f32 	%f330, %f327, %f329, %p61;
	mov.b32 	%r184, %f330;
	mov.b32 	%r185, 16;
	// begin inline asm
	shfl.sync.down.b32 %r183, %r184, %r185, %r186, %r187;
	// end inline asm
	setp.gt.s32 	%p62, %r162, 15;
	mov.b32 	%f331, %r183;
	add.f32 	%f16, %f330, %f331;
	selp.f32 	%f383, %f330, %f16, %p62;
	setp.ne.s32 	%p63, %r162, 0;
	@%p63 bra 	$L__BB1_22;
	shr.u32 	%r188, %r1, 3;
	and.b32  	%r189, %r188, 124;
	mov.u32 	%r190, _ZZN3cub18CUB_300001_SM_10006detail6reduce28DeviceReduceSingleTileKernelINS2_10policy_hubIfjN4cuda3std3__44plusIfEEE10Policy1000EN6thrust24THRUST_300001_SM_1000_NS10device_ptrIfEEPfjS9_ffNS7_10__identityEEEvT0_T1_T2_T3_T4_T6_E12temp_storage;
	add.s32 	%r191, %r190, %r189;
	st.shared.f32 	[%r191+16], %f16;
$L__BB1_22:
	bar.sync 	0;
	setp.ne.s32 	%p64, %r1, 0;
	@%p64 bra 	$L__BB1_50;
	ld.shared.f32 	%f332, [_ZZN3cub18CUB_300001_SM_10006detail6reduce28DeviceReduceSingleTileKernelINS2_10policy_hubIfjN4cuda3std3__44plusIfEEE10Policy1000EN6thrust24THRUST_300001_SM_1000_NS10device_ptrIfEEPfjS9_ffNS7_10__identityEEEvT0_T1_T2_T3_T4_T6_E12temp_storage+20];
	add.f32 	%f333, %f383, %f332;
	ld.shared.f32 	%f334, [_ZZN3cub18CUB_300001_SM_10006detail6reduce28DeviceReduceSingleTileKernelINS2_10policy_hubIfjN4cuda3std3__44plusIfEEE10Policy1000EN6thrust24THRUST_300001_SM_1000_NS10device_ptrIfEEPfjS9_ffNS7_10__identityEEEvT0_T1_T2_T3_T4_T6_E12temp_storage+24];
	add.f32 	%f335, %f333, %f334;
	ld.shared.f32 	%f336, [_ZZN3cub18CUB_300001_SM_10006detail6reduce28DeviceReduceSingleTileKernelINS2_10policy_hubIfjN4cuda3std3__44plusIfEEE10Policy1000EN6thrust24THRUST_300001_SM_1000_NS10device_ptrIfEEPfjS9_ffNS7_10__identityEEEvT0_T1_T2_T3_T4_T6_E12temp_storage+28];
	add.f32 	%f337, %f335, %f336;
	ld.shared.f32 	%f338, [_ZZN3cub18CUB_300001_SM_10006detail6reduce28DeviceReduceSingleTileKernelINS2_10policy_hubIfjN4cuda3std3__44plusIfEEE10Policy1000EN6thrust24THRUST_300001_SM_1000_NS10device_ptrIfEEPfjS9_ffNS7_10__identityEEEvT0_T1_T2_T3_T4_T6_E12temp_storage+32];
	add.f32 	%f339, %f337, %f338;
	ld.shared.f32 	%f340, [_ZZN3cub18CUB_300001_SM_10006detail6reduce28DeviceReduceSingleTileKernelINS2_10policy_hubIfjN4cuda3std3__44plusIfEEE10Policy1000EN6thrust24THRUST_300001_SM_1000_NS10device_ptrIfEEPfjS9_ffNS7_10__identityEEEvT0_T1_T2_T3_T4_T6_E12temp_storage+36];
	add.f32 	%f341, %f339, %f340;
	ld.shared.f32 	%f342, [_ZZN3cub18CUB_300001_SM_10006detail6reduce28DeviceReduceSingleTileKernelINS2_10policy_hubIfjN4cuda3std3__44plusIfEEE10Policy1000EN6thrust24THRUST_300001_SM_1000_NS10device_ptrIfEEPfjS9_ffNS7_10__identityEEEvT0_T1_T2_T3_T4_T6_E12temp_storage+40];
	add.f32 	%f343, %f341, %f342;
	ld.shared.f32 	%f344, [_ZZN3cub18CUB_300001_SM_10006detail6reduce28DeviceReduceSingleTileKernelINS2_10policy_hubIfjN4cuda3std3__44plusIfEEE10Policy1000EN6thrust24THRUST_300001_SM_1000_NS10device_ptrIfEEPfjS9_ffNS7_10__identityEEEvT0_T1_T2_T3_T4_T6_E12temp_storage+44];
	add.f32 	%f345, %f343, %f344;
	ld.shared.f32 	%f346, [_ZZN3cub18CUB_300001_SM_10006detail6reduce28DeviceReduceSingleTileKernelINS2_10policy_hubIfjN4cuda3std3__44plusIfEEE10Policy1000EN6thrust24THRUST_300001_SM_1000_NS10device_ptrIfEEPfjS9_ffNS7_10__identityEEEvT0_T1_T2_T3_T4_T6_E12temp_storage+48];
	add.f32 	%f347, %f345, %f346;
	ld.shared.f32 	%f348, [_ZZN3cub18CUB_300001_SM_10006detail6reduce28DeviceReduceSingleTileKernelINS2_10policy_hubIfjN4cuda3std3__44plusIfEEE10Policy1000EN6thrust24THRUST_300001_SM_1000_NS10device_ptrIfEEPfjS9_ffNS7_10__identityEEEvT0_T1_T2_T3_T4_T6_E12temp_storage+52];
	add.f32 	%f349, %f347, %f348;
	ld.shared.f32 	%f350, [_ZZN3cub18CUB_300001_SM_10006detail6reduce28DeviceReduceSingleTileKernelINS2_10policy_hubIfjN4cuda3std3__44plusIfEEE10Policy1000EN6thrust24THRUST_300001_SM_1000_NS10device_ptrIfEEPfjS9_ffNS7_10__identityEEEvT0_T1_T2_T3_T4_T6_E12temp_storage+56];
	add.f32 	%f351, %f349, %f350;
	ld.shared.f32 	%f352, [_ZZN3cub18CUB_300001_SM_10006detail6reduce28DeviceReduceSingleTileKernelINS2_10policy_hubIfjN4cuda3std3__44plusIfEEE10Policy1000EN6thrust24THRUST_300001_SM_1000_NS10device_ptrIfEEPfjS9_ffNS7_10__identityEEEvT0_T1_T2_T3_T4_T6_E12temp_storage+60];
	add.f32 	%f353, %f351, %f352;
	ld.shared.f32 	%f354, [_ZZN3cub18CUB_300001_SM_10006detail6reduce28DeviceReduceSingleTileKernelINS2_10policy_hubIfjN4cuda3std3__44plusIfEEE10Policy1000EN6thrust24THRUST_300001_SM_1000_NS10device_ptrIfEEPfjS9_ffNS7_10__identityEEEvT0_T1_T2_T3_T4_T6_E12temp_storage+64];
	add.f32 	%f355, %f353, %f354;
	ld.shared.f32 	%f356, [_ZZN3cub18CUB_300001_SM_10006detail6reduce28DeviceReduceSingleTileKernelINS2_10policy_hubIfjN4cuda3std3__44plusIfEEE10Policy1000EN6thrust24THRUST_300001_SM_1000_NS10device_ptrIfEEPfjS9_ffNS7_10__identityEEEvT0_T1_T2_T3_T4_T6_E12temp_storage+68];
	add.f32 	%f357, %f355, %f356;
	ld.shared.f32 	%f358, [_ZZN3cub18CUB_300001_SM_10006detail6reduce28DeviceReduceSingleTileKernelINS2_10policy_hubIfjN4cuda3std3__44plusIfEEE10Policy1000EN6thrust24THRUST_300001_SM_1000_NS10device_ptrIfEEPfjS9_ffNS7_10__identityEEEvT0_T1_T2_T3_T4_T6_E12temp_storage+72];
	add.f32 	%f359, %f357, %f358;
	ld.shared.f32 	%f360, [_ZZN3cub18CUB_300001_SM_10006detail6reduce28DeviceReduceSingleTileKernelINS2_10policy_hubIfjN4cuda3std3__44plusIfEEE10Policy1000EN6thrust24THRUST_300001_SM_1000_NS10device_ptrIfEEPfjS9_ffNS7_10__identityEEEvT0_T1_T2_T3_T4_T6_E12temp_storage+76];
	add.f32 	%f383, %f359, %f360;
	bra.uni 	$L__BB1_50;
$L__BB1_24:
	// begin inline asm
	mov.u32 %r124, %laneid;
	// end inline asm
	and.b32  	%r150, %r1, 992;
	add.s32 	%r151, %r150, 32;
	setp.gt.u32 	%p35, %r151, %r51;
	not.b32 	%r152, %r150;
	add.s32 	%r153, %r51, %r152;
	selp.b32 	%r148, %r153, 31, %p35;
	mov.b32 	%r126, %f371;
	mov.b32 	%r127, 1;
	mov.b32 	%r149, -1;
	// begin inline asm
	shfl.sync.down.b32 %r125, %r126, %r127, %r148, %r149;
	// end inline asm
	setp.lt.s32 	%p36, %r124, %r148;
	mov.b32 	%f261, %r125;
	add.f32 	%f262, %f371, %f261;
	selp.f32 	%f263, %f262, %f371, %p36;
	mov.b32 	%r131, %f263;
	mov.b32 	%r132, 2;
	// begin inline asm
	shfl.sync.down.b32 %r130, %r131, %r132, %r148, %r149;
	// end inline asm
	add.s32 	%r154, %r124, 2;
	setp.gt.s32 	%p37, %r154, %r148;
	mov.b32 	%f264, %r130;
	add.f32 	%f265, %f263, %f264;
	selp.f32 	%f266, %f263, %f265, %p37;
	mov.b32 	%r136, %f266;
	mov.b32 	%r137, 4;
	// begin inline asm
	shfl.sync.down.b32 %r135, %r136, %r137, %r148, %r149;
	// end inline asm
	add.s32 	%r155, %r124, 4;
	setp.gt.s32 	%p38, %r155, %r148;
	mov.b32 	%f267, %r135;
	add.f32 	%f268, %f266, %f267;
	selp.f32 	%f269, %f266, %f268, %p38;
	mov.b32 	%r141, %f269;
	mov.b32 	%r142, 8;
	// begin inline asm
	shfl.sync.down.b32 %r140, %r141, %r142, %r148, %r149;
	// end inline asm
	add.s32 	%r156, %r124, 8;
	setp.gt.s32 	%p39, %r156, %r148;
	mov.b32 	%f270, %r140;
	add.f32 	%f271, %f269, %f270;
	selp.f32 	%f272, %f269, %f271, %p39;
	mov.b32 	%r146, %f272;
	mov.b32 	%r147, 16;
	// begin inline asm
	shfl.sync.down.b32 %r145, %r146, %r147, %r148, %r149;
	// end inline asm
	add.s32 	%r157, %r124, 16;
	setp.gt.s32 	%p40, %r157, %r148;
	mov.b32 	%f273, %r145;
	add.f32 	%f274, %f272, %f273;
	selp.f32 	%f383, %f272, %f274, %p40;
	setp.ne.s32 	%p41, %r124, 0;
	@%p41 bra 	$L__BB1_26;
	shr.u32 	%r158, %r1, 3;
	and.b32  	%r159, %r158, 124;
	mov.u32 	%r160, _ZZN3cub18CUB_300001_SM_10006detail6reduce28DeviceReduceSingleTileKernelINS2_10policy_hubIfjN4cuda3std3__44plusIfEEE10Policy1000EN6thrust24THRUST_300001_SM_1000_NS10device_ptrIfEEPfjS9_ffNS7_10__identityEEEvT0_T1_T2_T3_T4_T6_E12temp_storage;
	add.s32 	%r161, %r160, %r159;
	st.shared.f32 	[%r161+16], %f383;
$L__BB1_26:
	bar.sync 	0;
	setp.ne.s32 	%p42, %r1, 0;
	@%p42 bra 	$L__BB1_50;
	setp.gt.u32 	%p43, %r51, 32;
	ld.shared.f32 	%f275, [_ZZN3cub18CUB_300001_SM_10006detail6reduce28DeviceReduceSingleTileKernelINS2_10policy_hubIfjN4cuda3std3__44plusIfEEE10Policy1000EN6thrust24THRUST_300001_SM_1000_NS10device_ptrIfEEPfjS9_ffNS7_10__identityEEEvT0_T1_T2_T3_T4_T6_E12temp_storage+20];
	add.f32 	%f276, %f383, %f275;
	selp.f32 	%f277, %f276, %f383, %p43;
	setp.gt.u32 	%p44, %r51, 64;
	ld.shared.f32 	%f278, [_ZZN3cub18CUB_300001_SM_10006detail6reduce28DeviceReduceSingleTileKernelINS2_10policy_hubIfjN4cuda3std3__44plusIfEEE10Policy1000EN6thrust24THRUST_300001_SM_1000_NS10device_ptrIfEEPfjS9_ffNS7_10__identityEEEvT0_T1_T2_T3_T4_T6_E12temp_storage+24];
	add.f32 	%f279, %f278, %f277;
	selp.f32 	%f280, %f279, %f277, %p44;
	setp.gt.u32 	%p45, %r51, 96;
	ld.shared.f32 	%f281, [_ZZN3cub18CUB_300001_SM_10006detail6reduce28DeviceReduceSingleTileKernelINS2_10policy_hubIfjN4cuda3std3__44plusIfEEE10Policy1000EN6thrust24THRUST_300001_SM_1000_NS10device_ptrIfEEPfjS9_ffNS7_10__identityEEEvT0_T1_T2_T3_T4_T6_E12temp_storage+28];
	add.f32 	%f282, %f281, %f280;
	selp.f32 	%f283, %f282, %f280, %p45;
	setp.gt.u32 	%p46, %r51, 128;
	ld.shared.f32 	%f284, [_ZZN3cub18CUB_300001_SM_10006detail6reduce28DeviceReduceSingleTileKernelINS2_10policy_hubIfjN4cuda3std3__44plusIfEEE10Policy1000EN6thrust24THRUST_300001_SM_1000_NS10device_ptrIfEEPfjS9_ffNS7_10__identityEEEvT0_T1_T2_T3_T4_T6_E12temp_storage+32];
	add.f32 	%f285, %f284, %f283;
	selp.f32 	%f286, %f285, %f283, %p46;
	setp.gt.u32 	%p47, %r51, 160;
	ld.shared.f32 	%f287, [_ZZN3cub18CUB_300001_SM_10006detail6reduce28DeviceReduceSingleTileKernelINS2_10policy_hubIfjN4cuda3std3__44plusIfEEE10Policy1000EN6thrust24THRUST_300001_SM_1000_NS10device_ptrIfEEPfjS9_ffNS7_10__identityEEEvT0_T1_T2_T3_T4_T6_E12temp_storage+36];
	add.f32 	%f288, %f287, %f286;
	selp.f32 	%f289, %f288, %f286, %p47;
	setp.gt.u32 	%p48, %r51, 192;
	ld.shared.f32 	%f290, [_ZZN3cub18CUB_300001_SM_10006detail6reduce28DeviceReduceSingleTileKernelINS2_10policy_hubIfjN4cuda3std3__44plusIfEEE10Policy1000EN6thrust24THRUST_300001_SM_1000_NS10device_ptrIfEEPfjS9_ffNS7_10__identityEEEvT0_T1_T2_T3_T4_T6_E12temp_storage+40];
	add.f32 	%f291, %f290, %f289;
	selp.f32 	%f292, %f291, %f289, %p48;
	setp.gt.u32 	%p49, %r51, 224;
	ld.shared.f32 	%f293, [_ZZN3cub18CUB_300001_SM_10006detail6reduce28DeviceReduceSingleTileKernelINS2_10policy_hubIfjN4cuda3std3__44plusIfEEE10Policy1000EN6thrust24THRUST_300001_SM_1000_NS10device_ptrIfEEPfjS9_ffNS7_10__identityEEEvT0_T1_T2_T3_T4_T6_E12temp_storage+44];
	add.f32 	%f294, %f293, %f292;
	selp.f32 	%f295, %f294, %f292, %p49;
	setp.gt.u32 	%p50, %r51, 256;
	ld.shared.f32 	%f296, [_ZZN3cub18CUB_300001_SM_10006detail6reduce28DeviceReduceSingleTileKernelINS2_10policy_hubIfjN4cuda3std3__44plusIfEEE10Policy1000EN6thrust24THRUST_300001_SM_1000_NS10device_ptrIfEEPfjS9_ffNS7_10__identityEEEvT0_T1_T2_T3_T4_T6_E12temp_storage+48];
	add.f32 	%f297, %f296, %f295;
	selp.f32 	%f298, %f297, %f295, %p50;
	setp.gt.u32 	%p51, %r51, 288;
	ld.shared.f32 	%f299, [_ZZN3cub18CUB_300001_SM_10006detail6reduce28DeviceReduceSingleTileKernelINS2_10policy_hubIfjN4cuda3std3__44plusIfEEE10Policy1000EN6thrust24THRUST_300001_SM_1000_NS10device_ptrIfEEPfjS9_ffNS7_10__identityEEEvT0_T1_T2_T3_T4_T6_E12temp_storage+52];
	add.f32 	%f300, %f299, %f298;
	selp.f32 	%f301, %f300, %f298, %p51;
	setp.gt.u32 	%p52, %r51, 320;
	ld.shared.f32 	%f302, [_ZZN3cub18CUB_300001_SM_10006detail6reduce28DeviceReduceSingleTileKernelINS2_10policy_hubIfjN4cuda3std3__44plusIfEEE10Policy1000EN6thrust24THRUST_300001_SM_1000_NS10device_ptrIfEEPfjS9_ffNS7_10__identityEEEvT0_T1_T2_T3_T4_T6_E12temp_storage+56];
	add.f32 	%f303, %f302, %f301;
	selp.f32 	%f304, %f303, %f301, %p52;
	setp.gt.u32 	%p53, %r51, 352;
	ld.shared.f32 	%f305, [_ZZN3cub18CUB_300001_SM_10006detail6reduce28DeviceReduceSingleTileKernelINS2_10policy_hubIfjN4cuda3std3__44plusIfEEE10Policy1000EN6thrust24THRUST_300001_SM_1000_NS10device_ptrIfEEPfjS9_ffNS7_10__identityEEEvT0_T1_T2_T3_T4_T6_E12temp_storage+60];
	add.f32 	%f306, %f305, %f304;
	selp.f32 	%f307, %f306, %f304, %p53;
	setp.gt.u32 	%p54, %r51, 384;
	ld.shared.f32 	%f308, [_ZZN3cub18CUB_300001_SM_10006detail6reduce28DeviceReduceSingleTileKernelINS2_10policy_hubIfjN4cuda3std3__44plusIfEEE10Policy1000EN6thrust24THRUST_300001_SM_1000_NS10device_ptrIfEEPfjS9_ffNS7_10__identityEEEvT0_T1_T2_T3_T4_T6_E12temp_storage+64];
	add.f32 	%f309, %f308, %f307;
	selp.f32 	%f310, %f309, %f307, %p54;
	setp.gt.u32 	%p55, %r51, 416;
	ld.shared.f32 	%f311, [_ZZN3cub18CUB_300001_SM_10006detail6reduce28DeviceReduceSingleTileKernelINS2_10policy_hubIfjN4cuda3std3__44plusIfEEE10Policy1000EN6thrust24THRUST_300001_SM_1000_NS10device_ptrIfEEPfjS9_ffNS7_10__identityEEEvT0_T1_T2_T3_T4_T6_E12temp_storage+68];
	add.f32 	%f312, %f311, %f310;
	selp.f32 	%f313, %f312, %f310, %p55;
	setp.gt.u32 	%p56, %r51, 448;
	ld.shared.f32 	%f314, [_ZZN3cub18CUB_300001_SM_10006detail6reduce28DeviceReduceSingleTileKernelINS2_10policy_hubIfjN4cuda3std3__44plusIfEEE10Policy1000EN6thrust24THRUST_300001_SM_1000_NS10device_ptrIfEEPfjS9_ffNS7_10__identityEEEvT0_T1_T2_T3_T4_T6_E12temp_storage+72];
	add.f32 	%f315, %f314, %f313;
	selp.f32 	%f316, %f315, %f313, %p56;
	setp.gt.u32 	%p57, %r51, 480;
	ld.shared.f32 	%f317, [_ZZN3cub18CUB_300001_SM_10006detail6reduce28DeviceReduceSingleTileKernelINS2_10policy_hubIfjN4cuda3std3__44plusIfEEE10Policy1000EN6thrust24THRUST_300001_SM_1000_NS10device_ptrIfEEPfjS9_ffNS7_10__identityEEEvT0_T1_T2_T3_T4_T6_E12temp_storage+76];
	add.f32 	%f318, %f317, %f316;
	selp.f32 	%f383, %f318, %f316, %p57;
	bra.uni 	$L__BB1_50;
$L__BB1_28:
	mov.u32 	%r21, %tid.x;
	mul.wide.u32 	%rd11, %r21, 4;
	add.s64 	%rd12, %rd2, %rd11;
	ld.global.f32 	%f43, [%rd12];
	ld.global.f32 	%f44, [%rd12+2048];
	ld.global.f32 	%f45, [%rd12+4096];
	ld.global.f32 	%f46, [%rd12+6144];
	ld.global.f32 	%f47, [%rd12+8192];
	ld.global.f32 	%f48, [%rd12+10240];
	ld.global.f32 	%f49, [%rd12+12288];
	ld.global.f32 	%f50, [%rd12+14336];
	ld.global.f32 	%f51, [%rd12+16384];
	ld.global.f32 	%f52, [%rd12+18432];
	ld.global.f32 	%f53, [%rd12+20480];
	ld.global.f32 	%f54, [%rd12+22528];
	ld.global.f32 	%f55, [%rd12+24576];
	ld.global.f32 	%f56, [%rd12+26624];
	ld.global.f32 	%f57, [%rd12+28672];
	ld.global.f32 	%f58, [%rd12+30720];
	add.f32 	%f59, %f43, %f44;
	add.f32 	%f60, %f45, %f46;
	add.f32 	%f61, %f47, %f48;
	add.f32 	%f62, %f49, %f50;
	add.f32 	%f63, %f51, %f52;
	add.f32 	%f64, %f53, %f54;
	add.f32 	%f65, %f55, %f56;
	add.f32 	%f66, %f57, %f58;
	add.f32 	%f67, %f59, %f60;
	add.f32 	%f68, %f61, %f62;
	add.f32 	%f69, %f63, %f64;
	add.f32 	%f70, %f65, %f66;
	add.f32 	%f71, %f67, %f68;
	add.f32 	%f72, %f69, %f70;
	add.f32 	%f382, %f71, %f72;
	add.s32 	%r22, %r51, -8192;
	setp.lt.u32 	%p3, %r22, 8192;
	mov.b32 	%r202, 8192;
	@%p3 bra 	$L__BB1_32;
	mov.b32 	%r202, 8192;
$L__BB1_30:
	add.s32 	%r54, %r21, %r202;
	mul.wide.u32 	%rd13, %r54, 4;
	add.s64 	%rd14, %rd2, %rd13;
	ld.global.f32 	%f73, [%rd14];
	ld.global.f32 	%f74, [%rd14+2048];
	ld.global.f32 	%f75, [%rd14+4096];
	ld.global.f32 	%f76, [%rd14+6144];
	ld.global.f32 	%f77, [%rd14+8192];
	ld.global.f32 	%f78, [%rd14+10240];
	ld.global.f32 	%f79, [%rd14+12288];
	ld.global.f32 	%f80, [%rd14+14336];
	ld.global.f32 	%f81, [%rd14+16384];
	ld.global.f32 	%f82, [%rd14+18432];
	ld.global.f32 	%f83, [%rd14+20480];
	ld.global.f32 	%f84, [%rd14+22528];
	ld.global.f32 	%f85, [%rd14+24576];
	ld.global.f32 	%f86, [%rd14+26624];
	ld.global.f32 	%f87, [%rd14+28672];
	ld.global.f32 	%f88, [%rd14+30720];
	add.f32 	%f89, %f382, %f73;
	add.f32 	%f90, %f74, %f75;
	add.f32 	%f91, %f76, %f77;
	add.f32 	%f92, %f78, %f79;
	add.f32 	%f93, %f80, %f81;
	add.f32 	%f94, %f82, %f83;
	add.f32 	%f95, %f84, %f85;
	add.f32 	%f96, %f86, %f87;
	add.f32 	%f97, %f89, %f90;
	add.f32 	%f98, %f91, %f92;
	add.f32 	%f99, %f93, %f94;
	add.f32 	%f100, %f95, %f96;
	add.f32 	%f101, %f97, %f98;
	add.f32 	%f102, %f99, %f100;
	add.f32 	%f103, %f101, %f102;
	add.f32 	%f382, %f103, %f88;
	sub.s32 	%r55, %r51, %r202;
	setp.lt.u32 	%p4, %r55, 8192;
	@%p4 bra 	$L__BB1_46;
	add.s32 	%r202, %r202, 8192;
	setp.le.u32 	%p5, %r202, %r22;
	@%p5 bra 	$L__BB1_30;
$L__BB1_32:
	setp.le.u32 	%p6, %r51, %r202;
	sub.s32 	%r56, %r51, %r202;
	setp.ge.s32 	%p7, %r21, %r56;
	or.pred  	%p8, %p6, %p7;
	@%p8 bra 	$L__BB1_46;
	not.b32 	%r58, %r21;
	add.s32 	%r59, %r51, %r58;
	sub.s32 	%r60, %r59, %r202;
	shr.u32 	%r61, %r60, 9;
	add.s32 	%r26, %r61, 1;
	and.b32  	%r27, %r26, 15;
	setp.lt.u32 	%p9, %r60, 7680;
	mov.u32 	%r207, %r21;
	@%p9 bra 	$L__BB1_37;
	or.b32  	%r205, %r21, 4096;
	add.s32 	%r204, %r21, %r202;
	and.b32  	%r62, %r26, 16777200;
	neg.s32 	%r203, %r62;
$L__BB1_35:
	.pragma "nounroll";
	mul.wide.u32 	%rd15, %r204, 4;
	add.s64 	%rd16, %rd2, %rd15;
	ld.global.f32 	%f105, [%rd16];
	add.f32 	%f106, %f382, %f105;
	add.s32 	%r63, %r204, 512;
	mul.wide.u32 	%rd17, %r63, 4;
	add.s64 	%rd18, %rd2, %rd17;
	ld.global.f32 	%f107, [%rd18];
	add.f32 	%f108, %f106, %f107;
	add.s32 	%r64, %r204, 1024;
	mul.wide.u32 	%rd19, %r64, 4;
	add.s64 	%rd20, %rd2, %rd19;
	ld.global.f32 	%f109, [%rd20];
	add.f32 	%f110, %f108, %f109;
	add.s32 	%r65, %r204, 1536;
	mul.wide.u32 	%rd21, %r65, 4;
	add.s64 	%rd22, %rd2, %rd21;
	ld.global.f32 	%f111, [%rd22];
	add.f32 	%f112, %f110, %f111;
	add.s32 	%r66, %r204, 2048;
	mul.wide.u32 	%rd23, %r66, 4;
	add.s64 	%rd24, %rd2, %rd23;
	ld.global.f32 	%f113, [%rd24];
	add.f32 	%f114, %f112, %f113;
	add.s32 	%r67, %r204, 2560;
	mul.wide.u32 	%rd25, %r67, 4;
	add.s64 	%rd26, %rd2, %rd25;
	ld.global.f32 	%f115, [%rd26];
	add.f32 	%f116, %f114, %f115;
	add.s32 	%r68, %r204, 3072;
	mul.wide.u32 	%rd27, %r68, 4;
	add.s64 	%rd28, %rd2, %rd27;
	ld.global.f32 	%f117, [%rd28];
	add.f32 	%f118, %f116, %f117;
	add.s32 	%r69, %r204, 3584;
	mul.wide.u32 	%rd29, %r69, 4;
	add.s64 	%rd30, %rd2, %rd29;
	ld.global.f32 	%f119, [%rd30];
	add.f32 	%f120, %f118, %f119;
	add.s32 	%r70, %r204, 4096;
	mul.wide.u32 	%rd31, %r70, 4;
	add.s64 	%rd32, %rd2, %rd31;
	ld.global.f32 	%f121, [%rd32];
	add.f32 	%f122, %f120, %f121;
	add.s32 	%r71, %r204, 4608;
	mul.wide.u32 	%rd33, %r71, 4;
	add.s64 	%rd34, %rd2, %rd33;
	ld.global.f32 	%f123, [%rd34];
	add.f32 	%f124, %f122, %f123;
	add.s32 	%r72, %r204, 5120;
	mul.wide.u32 	%rd35, %r72, 4;
	add.s64 	%rd36, %rd2, %rd35;
	ld.global.f32 	%f125, [%rd36];
	add.f32 	%f126, %f124, %f125;
	add.s32 	%r73, %r204, 5632;
	mul.wide.u32 	%rd37, %r73, 4;
	add.s64 	%rd38, %rd2, %rd37;
	ld.global.f32 	%f127, [%rd38];
	add.f32 	%f128, %f126, %f127;
	add.s32 	%r74, %r204, 6144;
	mul.wide.u32 	%rd39, %r74, 4;
	add.s64 	%rd40, %rd2, %rd39;
	ld.global.f32 	%f129, [%rd40];
	add.f32 	%f130, %f128, %f129;
	add.s32 	%r75, %r204, 6656;
	mul.wide.u32 	%rd41, %r75, 4;
	add.s64 	%rd42, %rd2, %rd41;
	ld.global.f32 	%f131, [%rd42];
	add.f32 	%f132, %f130, %f131;
	add.s32 	%r76, %r204, 7168;
	mul.wide.u32 	%rd43, %r76, 4;
	add.s64 	%rd44, %rd2, %rd43;
	ld.global.f32 	%f133, [%rd44];
	add.f32 	%f134, %f132, %f133;
	add.s32 	%r77, %r204, 7680;
	mul.wide.u32 	%rd45, %r77, 4;
	add.s64 	%rd46, %rd2, %rd45;
	ld.global.f32 	%f135, [%rd46];
	add.f32 	%f382, %f134, %f135;
	add.s32 	%r205, %r205, 8192;
	add.s32 	%r204, %r204, 8192;
	add.s32 	%r203, %r203, 16;
	setp.ne.s32 	%p10, %r203, 0;
	@%p10 bra 	$L__BB1_35;
	add.s32 	%r207, %r205, -4096;
$L__BB1_37:
	setp.eq.s32 	%p11, %r27, 0;
	@%p11 bra 	$L__BB1_46;
	and.b32  	%r39, %r26, 7;
	setp.lt.u32 	%p12, %r27, 8;
	@%p12 bra 	$L__BB1_40;
	add.s32 	%r78, %r207, %r202;
	mul.wide.u32 	%rd47, %r78, 4;
	add.s64 	%rd48, %rd2, %rd47;
	ld.global.f32 	%f137, [%rd48];
	add.f32 	%f138, %f382, %f137;
	add.s32 	%r79, %r78, 512;
	mul.wide.u32 	%rd49, %r79, 4;
	add.s64 	%rd50, %rd2, %rd49;
	ld.global.f32 	%f139, [%rd50];
	add.f32 	%f140, %f138, %f139;
	add.s32 	%r80, %r78, 1024;
	mul.wide.u32 	%rd51, %r80, 4;
	add.s64 	%rd52, %rd2, %rd51;
	ld.global.f32 	%f141, [%rd52];
	add.f32 	%f142, %f140, %f141;
	add.s32 	%r81, %r78, 1536;
	mul.wide.u32 	%rd53, %r81, 4;
	add.s64 	%rd54, %rd2, %rd53;
	ld.global.f32 	%f143, [%rd54];
	add.f32 	%f144, %f142, %f143;
	add.s32 	%r82, %r78, 2048;
	mul.wide.u32 	%rd55, %r82, 4;
	add.s64 	%rd56, %rd2, %rd55;
	ld.global.f32 	%f145, [%rd56];
	add.f32 	%f146, %f144, %f145;
	add.s32 	%r83, %r78, 2560;
	mul.wide.u32 	%rd57, %r83, 4;
	add.s64 	%rd58, %rd2, %rd57;
	ld.global.f32 	%f147, [%rd58];
	add.f32 	%f148, %f146, %f147;
	add.s32 	%r84, %r78, 3072;
	mul.wide.u32 	%rd59, %r84, 4;
	add.s64 	%rd60, %rd2, %rd59;
	ld.global.f32 	%f149, [%rd60];
	add.f32 	%f150, %f148, %f149;
	add.s32 	%r85, %r78, 3584;
	mul.wide.u32 	%rd61, %r85, 4;
	add.s64 	%rd62, %rd2, %rd61;
	ld.global.f32 	%f151, [%rd62];
	add.f32 	%f382, %f150, %f151;
	add.s32 	%r207, %r207, 4096;
$L__BB1_40:
	setp.eq.s32 	%p13, %r39, 0;
	@%p13 bra 	$L__BB1_46;
	and.b32  	%r42, %r26, 3;
	setp.lt.u32 	%p14, %r39, 4;
	@%p14 bra 	$L__BB1_43;
	add.s32 	%r86, %r207, %r202;
	mul.wide.u32 	%rd63, %r86, 4;
	add.s64 	%rd64, %rd2, %rd63;
	ld.global.f32 	%f153, [%rd64];
	add.f32 	%f154, %f382, %f153;
	add.s32 	%r87, %r86, 512;
	mul.wide.u32 	%rd65, %r87, 4;
	add.s64 	%rd66, %rd2, %rd65;
	ld.global.f32 	%f155, [%rd66];
	add.f32 	%f156, %f154, %f155;
	add.s32 	%r88, %r86, 1024;
	mul.wide.u32 	%rd67, %r88, 4;
	add.s64 	%rd68, %rd2, %rd67;
	ld.global.f32 	%f157, [%rd68];
	add.f32 	%f158, %f156, %f157;
	add.s32 	%r89, %r86, 1536;
	mul.wide.u32 	%rd69, %r89, 4;
	add.s64 	%rd70, %rd2, %rd69;
	ld.global.f32 	%f159, [%rd70];
	add.f32 	%f382, %f158, %f159;
	add.s32 	%r207, %r207, 2048;
$L__BB1_43:
	setp.eq.s32 	%p15, %r42, 0;
	@%p15 bra 	$L__BB1_46;
	add.s32 	%r210, %r207, %r202;
	neg.s32 	%r209, %r42;
$L__BB1_45:
	.pragma "nounroll";
	mul.wide.u32 	%rd71, %r210, 4;
	add.s64 	%rd72, %rd2, %rd71;
	ld.global.f32 	%f160, [%rd72];
	add.f32 	%f382, %f382, %f160;
	add.s32 	%r210, %r210, 512;
	add.s32 	%r209, %r209, 1;
	setp.ne.s32 	%p16, %r209, 0;
	@%p16 bra 	$L__BB1_45;
$L__BB1_46:
	// begin inline asm
	mov.u32 %r90, %laneid;
	// end inline asm
	mov.b32 	%r92, %f382;
	mov.b32 	%r93, 1;
	mov.b32 	%r114, 31;
	mov.b32 	%r115, -1;
	// begin inline asm
	shfl.sync.down.b32 %r91, %r92, %r93, %r114, %r115;
	// end inline asm
	setp.gt.s32 	%p17, %r90, 30;
	mov.b32 	%f161, %r91;
	add.f32 	%f162, %f382, %f161;
	selp.f32 	%f163, %f382, %f162, %p17;
	mov.b32 	%r97, %f163;
	mov.b32 	%r98, 2;
	// begin inline asm
	shfl.sync.down.b32 %r96, %r97, %r98, %r114, %r115;
	// end inline asm
	setp.gt.s32 	%p18, %r90, 29;
	mov.b32 	%f164, %r96;
	add.f32 	%f165, %f163, %f164;
	selp.f32 	%f166, %f163, %f165, %p18;
	mov.b32 	%r102, %f166;
	mov.b32 	%r103, 4;
	// begin inline asm
	shfl.sync.down.b32 %r101, %r102, %r103, %r114, %r115;
	// end inline asm
	setp.gt.s32 	%p19, %r90, 27;
	mov.b32 	%f167, %r101;
	add.f32 	%f168, %f166, %f167;
	selp.f32 	%f169, %f166, %f168, %p19;
	mov.b32 	%r107, %f169;
	mov.b32 	%r108, 8;
	// begin inline asm
	shfl.sync.down.b32 %r106, %r107, %r108, %r114, %r115;
	// end inline asm
	setp.gt.s32 	%p20, %r90, 23;
	mov.b32 	%f170, %r106;
	add.f32 	%f171, %f169, %f170;
	selp.f32 	%f172, %f169, %f171, %p20;
	mov.b32 	%r112, %f172;
	mov.b32 	%r113, 16;
	// begin inline asm
	shfl.sync.down.b32 %r111, %r112, %r113, %r114, %r115;
	// end inline asm
	setp.gt.s32 	%p21, %r90, 15;
	mov.b32 	%f173, %r111;
	add.f32 	%f38, %f172, %f173;
	selp.f32 	%f383, %f172, %f38, %p21;
	setp.ne.s32 	%p22, %r90, 0;
	@%p22 bra 	$L__BB1_48;
	shr.u32 	%r116, %r21, 3;
	and.b32  	%r117, %r116, 124;
	mov.u32 	%r118, _ZZN3cub18CUB_300001_SM_10006detail6reduce28DeviceReduceSingleTileKernelINS2_10policy_hubIfjN4cuda3std3__44plusIfEEE10Policy1000EN6thrust24THRUST_300001_SM_1000_NS10device_ptrIfEEPfjS9_ffNS7_10__identityEEEvT0_T1_T2_T3_T4_T6_E12temp_storage;
	add.s32 	%r119, %r118, %r117;
	st.shared.f32 	[%r119+16], %f38;
$L__BB1_48:
	bar.sync 	0;
	setp.ne.s32 	%p23, %r21, 0;
	@%p23 bra 	$L__BB1_50;
	ld.shared.f32 	%f174, [_ZZN3cub18CUB_300001_SM_10006detail6reduce28DeviceReduceSingleTileKernelINS2_10policy_hubIfjN4cuda3std3__44plusIfEEE10Policy1000EN6thrust24THRUST_300001_SM_1000_NS10device_ptrIfEEPfjS9_ffNS7_10__identityEEEvT0_T1_T2_T3_T4_T6_E12temp_storage+20];
	add.f32 	%f175, %f383, %f174;
	ld.shared.f32 	%f176, [_ZZN3cub18CUB_300001_SM_10006detail6reduce28DeviceReduceSingleTileKernelINS2_10policy_hubIfjN4cuda3std3__44plusIfEEE10Policy1000EN6thrust24THRUST_300001_SM_1000_NS10device_ptrIfEEPfjS9_ffNS7_10__identityEEEvT0_T1_T2_T3_T4_T6_E12temp_storage+24];
	add.f32 	%f177, %f175, %f176;
	ld.shared.f32 	%f178, [_ZZN3cub18CUB_300001_SM_10006detail6reduce28DeviceReduceSingleTileKernelINS2_10policy_hubIfjN4cuda3std3__44plusIfEEE10Policy1000EN6thrust24THRUST_300001_SM_1000_NS10device_ptrIfEEPfjS9_ffNS7_10__identityEEEvT0_T1_T2_T3_T4_T6_E12temp_storage+28];
	add.f32 	%f179, %f177, %f178;
	ld.shared.f32 	%f180, [_ZZN3cub18CUB_300001_SM_10006detail6reduce28DeviceReduceSingleTileKernelINS2_10policy_hubIfjN4cuda3std3__44plusIfEEE10Policy1000EN6thrust24THRUST_300001_SM_1000_NS10device_ptrIfEEPfjS9_ffNS7_10__identityEEEvT0_T1_T2_T3_T4_T6_E12temp_storage+32];
	add.f32 	%f181, %f179, %f180;
	ld.shared.f32 	%f182, [_ZZN3cub18CUB_300001_SM_10006detail6reduce28DeviceReduceSingleTileKernelINS2_10policy_hubIfjN4cuda3std3__44plusIfEEE10Policy1000EN6thrust24THRUST_300001_SM_1000_NS10device_ptrIfEEPfjS9_ffNS7_10__identityEEEvT0_T1_T2_T3_T4_T6_E12temp_storage+36];
	add.f32 	%f183, %f181, %f182;
	ld.shared.f32 	%f184, [_ZZN3cub18CUB_300001_SM_10006detail6reduce28DeviceReduceSingleTileKernelINS2_10policy_hubIfjN4cuda3std3__44plusIfEEE10Policy1000EN6thrust24THRUST_300001_SM_1000_NS10device_ptrIfEEPfjS9_ffNS7_10__identityEEEvT0_T1_T2_T3_T4_T6_E12temp_storage+40];
	add.f32 	%f185, %f183, %f184;
	ld.shared.f32 	%f186, [_ZZN3cub18CUB_300001_SM_10006detail6reduce28DeviceReduceSingleTileKernelINS2_10policy_hubIfjN4cuda3std3__44plusIfEEE10Policy1000EN6thrust24THRUST_300001_SM_1000_NS10device_ptrIfEEPfjS9_ffNS7_10__identityEEEvT0_T1_T2_T3_T4_T6_E12temp_storage+44];
	add.f32 	%f187, %f185, %f186;
	ld.shared.f32 	%f188, [_ZZN3cub18CUB_300001_SM_10006detail6reduce28DeviceReduceSingleTileKernelINS2_10policy_hubIfjN4cuda3std3__44plusIfEEE10Policy1000EN6thrust24THRUST_300001_SM_1000_NS10device_ptrIfEEPfjS9_ffNS7_10__identityEEEvT0_T1_T2_T3_T4_T6_E12temp_storage+48];
	add.f32 	%f189, %f187, %f188;
	ld.shared.f32 	%f190, [_ZZN3cub18CUB_300001_SM_10006detail6reduce28DeviceReduceSingleTileKernelINS2_10policy_hubIfjN4cuda3std3__44plusIfEEE10Policy1000EN6thrust24THRUST_300001_SM_1000_NS10device_ptrIfEEPfjS9_ffNS7_10__identityEEEvT0_T1_T2_T3_T4_T6_E12temp_storage+52];
	add.f32 	%f191, %f189, %f190;
	ld.shared.f32 	%f192, [_ZZN3cub18CUB_300001_SM_10006detail6reduce28DeviceReduceSingleTileKernelINS2_10policy_hubIfjN4cuda3std3__44plusIfEEE10Policy1000EN6thrust24THRUST_300001_SM_1000_NS10device_ptrIfEEPfjS9_ffNS7_10__identityEEEvT0_T1_T2_T3_T4_T6_E12temp_storage+56];
	add.f32 	%f193, %f191, %f192;
	ld.shared.f32 	%f194, [_ZZN3cub18CUB_300001_SM_10006detail6reduce28DeviceReduceSingleTileKernelINS2_10policy_hubIfjN4cuda3std3__44plusIfEEE10Policy1000EN6thrust24THRUST_300001_SM_1000_NS10device_ptrIfEEPfjS9_ffNS7_10__identityEEEvT0_T1_T2_T3_T4_T6_E12temp_storage+60];
	add.f32 	%f195, %f193, %f194;
	ld.shared.f32 	%f196, [_ZZN3cub18CUB_300001_SM_10006detail6reduce28DeviceReduceSingleTileKernelINS2_10policy_hubIfjN4cuda3std3__44plusIfEEE10Policy1000EN6thrust24THRUST_300001_SM_1000_NS10device_ptrIfEEPfjS9_ffNS7_10__identityEEEvT0_T1_T2_T3_T4_T6_E12temp_storage+64];
	add.f32 	%f197, %f195, %f196;
	ld.shared.f32 	%f198, [_ZZN3cub18CUB_300001_SM_10006detail6reduce28DeviceReduceSingleTileKernelINS2_10policy_hubIfjN4cuda3std3__44plusIfEEE10Policy1000EN6thrust24THRUST_300001_SM_1000_NS10device_ptrIfEEPfjS9_ffNS7_10__identityEEEvT0_T1_T2_T3_T4_T6_E12temp_storage+68];
	add.f32 	%f199, %f197, %f198;
	ld.shared.f32 	%f200, [_ZZN3cub18CUB_300001_SM_10006detail6reduce28DeviceReduceSingleTileKernelINS2_10policy_hubIfjN4cuda3std3__44plusIfEEE10Policy1000EN6thrust24THRUST_300001_SM_1000_NS10device_ptrIfEEPfjS9_ffNS7_10__identityEEEvT0_T1_T2_T3_T4_T6_E12temp_storage+72];
	add.f32 	%f201, %f199, %f200;
	ld.shared.f32 	%f202, [_ZZN3cub18CUB_300001_SM_10006detail6reduce28DeviceReduceSingleTileKernelINS2_10policy_hubIfjN4cuda3std3__44plusIfEEE10Policy1000EN6thrust24THRUST_300001_SM_1000_NS10device_ptrIfEEPfjS9_ffNS7_10__identityEEEvT0_T1_T2_T3_T4_T6_E12temp_storage+76];
	add.f32 	%f383, %f201, %f202;
$L__BB1_50:
	mov.u32 	%r192, %tid.x;
	setp.ne.s32 	%p65, %r192, 0;
	@%p65 bra 	$L__BB1_52;
	add.f32 	%f361, %f42, %f383;
	st.global.f32 	[%rd1], %f361;
$L__BB1_52:
	ret;

}
	// .globl	_ZN3cub18CUB_300001_SM_10006detail6reduce18DeviceReduceKernelINS2_10policy_hubIfjN4cuda3std3__44plusIfEEE10Policy1000EN6thrust24THRUST_300001_SM_1000_NS10device_ptrIfEEjS9_fNS7_10__identityEEEvT0_PT3_T1_NS0_13GridEvenShareISK_EET2_T4_
.visible .entry _ZN3cub18CUB_300001_SM_10006detail6reduce18DeviceReduceKernelINS2_10policy_hubIfjN4cuda3std3__44plusIfEEE10Policy1000EN6thrust24THRUST_300001_SM_1000_NS10device_ptrIfEEjS9_fNS7_10__identityEEEvT0_PT3_T1_NS0_13GridEvenShareISK_EET2_T4_(
	.param .align 8 .b8 _ZN3cub18CUB_300001_SM_10006detail6reduce18DeviceReduceKernelINS2_10policy_hubIfjN4cuda3std3__44plusIfEEE10Policy1000EN6thrust24THRUST_300001_SM_1000_NS10device_ptrIfEEjS9_fNS7_10__identityEEEvT0_PT3_T1_NS0_13GridEvenShareISK_EET2_T4__param_0[8],
	.param .u64 .ptr .align 1 _ZN3cub18CUB_300001_SM_10006detail6reduce18DeviceReduceKernelINS2_10policy_hubIfjN4cuda3std3__44plusIfEEE10Policy1000EN6thrust24THRUST_300001_SM_1000_NS10device_ptrIfEEjS9_fNS7_10__identityEEEvT0_PT3_T1_NS0_13GridEvenShareISK_EET2_T4__param_1,
	.param .u32 _ZN3cub18CUB_300001_SM_10006detail6reduce18DeviceReduceKernelINS2_10policy_hubIfjN4cuda3std3__44plusIfEEE10Policy1000EN6thrust24THRUST_300001_SM_1000_NS10device_ptrIfEEjS9_fNS7_10__identityEEEvT0_PT3_T1_NS0_13GridEvenShareISK_EET2_T4__param_2,
	.param .align 4 .b8 _ZN3cub18CUB_300001_SM_10006detail6reduce18DeviceReduceKernelINS2_10policy_hubIfjN4cuda3std3__44plusIfEEE10Policy1000EN6thrust24THRUST_300001_SM_1000_NS10device_ptrIfEEjS9_fNS7_10__identityEEEvT0_PT3_T1_NS0_13GridEvenShareISK_EET2_T4__param_3[40],
	.param .align 1 .b8 _ZN3cub18CUB_300001_SM_10006detail6reduce18DeviceReduceKernelINS2_10policy_hubIfjN4cuda3std3__44plusIfEEE10Policy1000EN6thrust24THRUST_300001_SM_1000_NS10device_ptrIfEEjS9_fNS7_10__identityEEEvT0_PT3_T1_NS0_13GridEvenShareISK_EET2_T4__param_4[1],
	.param .align 1 .b8 _ZN3cub18CUB_300001_SM_10006detail6reduce18DeviceReduceKernelINS2_10policy_hubIfjN4cuda3std3__44plusIfEEE10Policy1000EN6thrust24THRUST_300001_SM_1000_NS10device_ptrIfEEjS9_fNS7_10__identityEEEvT0_PT3_T1_NS0_13GridEvenShareISK_EET2_T4__param_5[1]
)
.maxntid 512
{
	.reg .pred 	%p<65>;
	.reg .b16 	%rs<4>;
	.reg .b32 	%r<279>;
	.reg .b32 	%f<380>;
	.reg .b64 	%rd<130>;
	// demoted variable
	.shared .align 4 .b8 _ZZN3cub18CUB_300001_SM_10006detail6reduce18DeviceReduceKernelINS2_10policy_hubIfjN4cuda3std3__44plusIfEEE10Policy1000EN6thrust24THRUST_300001_SM_1000_NS10device_ptrIfEEjS9_fNS7_10__identityEEEvT0_PT3_T1_NS0_13GridEvenShareISK_EET2_T4_E12temp_storage[84];
	ld.param.u32 	%r1, [_ZN3cub18CUB_300001_SM_10006detail6reduce18DeviceReduceKernelINS2_10policy_hubIfjN4cuda3std3__44plusIfEEE10Policy1000EN6thrust24THRUST_300001_SM_1000_NS10device_ptrIfEEjS9_fNS7_10__identityEEEvT0_PT3_T1_NS0_13GridEvenShareISK_EET2_T4__param_3+20];
	ld.param.u32 	%r2, [_ZN3cub18CUB_300001_SM_10006detail6reduce18DeviceReduceKernelINS2_10policy_hubIfjN4cuda3std3__44plusIfEEE10Policy1000EN6thrust24THRUST_300001_SM_1000_NS10device_ptrIfEEjS9_fNS7_10__identityEEEvT0_PT3_T1_NS0_13GridEvenShareISK_EET2_T4__param_3+24];
	ld.param.u64 	%rd3, [_ZN3cub18CUB_300001_SM_10006detail6reduce18DeviceReduceKernelINS2_10policy_hubIfjN4cuda3std3__44plusIfEEE10Policy1000EN6thrust24THRUST_300001_SM_1000_NS10device_ptrIfEEjS9_fNS7_10__identityEEEvT0_PT3_T1_NS0_13GridEvenShareISK_EET2_T4__param_0];
	cvta.to.global.u64 	%rd1, %rd3;
	mov.u32 	%r3, %ctaid.x;
	shl.b32 	%r4, %r2, 13;
	shl.b32 	%r270, %r3, 13;
	sub.s32 	%r6, %r1, %r270;
	setp.gt.u32 	%p1, %r6, 8191;
	@%p1 bra 	$L__BB2_26;
	mov.u32 	%r7, %tid.x;
	setp.ge.u32 	%p23, %r7, %r6;
	mov.f32 	%f368, 0f00000000;
	mov.u32 	%r261, %r7;
	@%p23 bra 	$L__BB2_3;
	add.s32 	%r155, %r270, %r7;
	mul.wide.u32 	%rd66, %r155, 4;
	add.s64 	%rd67, %rd1, %rd66;
	ld.global.f32 	%f368, [%rd67];
	add.s32 	%r261, %r7, 512;
$L__BB2_3:
	setp.ge.u32 	%p24, %r261, %r6;
	@%p24 bra 	$L__BB2_17;
	not.b32 	%r156, %r261;
	add.s32 	%r157, %r1, %r156;
	sub.s32 	%r158, %r157, %r270;
	shr.u32 	%r159, %r158, 9;
	add.s32 	%r10, %r159, 1;
	and.b32  	%r11, %r10, 15;
	setp.lt.u32 	%p25, %r158, 7680;
	@%p25 bra 	$L__BB2_8;
	or.b32  	%r260, %r261, 4096;
	add.s32 	%r259, %r261, %r270;
	and.b32  	%r160, %r10, 16777200;
	neg.s32 	%r258, %r160;
$L__BB2_6:
	.pragma "nounroll";
	mul.wide.u32 	%rd68, %r259, 4;
	add.s64 	%rd69, %rd1, %rd68;
	ld.global.f32 	%f203, [%rd69];
	add.f32 	%f204, %f368, %f203;
	add.s32 	%r161, %r259, 512;
	mul.wide.u32 	%rd70, %r161, 4;
	add.s64 	%rd71, %rd1, %rd70;
	ld.global.f32 	%f205, [%rd71];
	add.f32 	%f206, %f204, %f205;
	add.s32 	%r162, %r259, 1024;
	mul.wide.u32 	%rd72, %r162, 4;
	add.s64 	%rd73, %rd1, %rd72;
	ld.global.f32 	%f207, [%rd73];
	add.f32 	%f208, %f206, %f207;
	add.s32 	%r163, %r259, 1536;
	mul.wide.u32 	%rd74, %r163, 4;
	add.s64 	%rd75, %rd1, %rd74;
	ld.global.f32 	%f209, [%rd75];
	add.f32 	%f210, %f208, %f209;
	add.s32 	%r164, %r259, 2048;
	mul.wide.u32 	%rd76, %r164, 4;
	add.s64 	%rd77, %rd1, %rd76;
	ld.global.f32 	%f211, [%rd77];
	add.f32 	%f212, %f210, %f211;
	add.s32 	%r165, %r259, 2560;
	mul.wide.u32 	%rd78, %r165, 4;
	add.s64 	%rd79, %rd1, %rd78;
	ld.global.f32 	%f213, [%rd79];
	add.f32 	%f214, %f212, %f213;
	add.s32 	%r166, %r259, 3072;
	mul.wide.u32 	%rd80, %r166, 4;
	add.s64 	%rd81, %rd1, %rd80;
	ld.global.f32 	%f215, [%rd81];
	add.f32 	%f216, %f214, %f215;
	add.s32 	%r167, %r259, 3584;
	mul.wide.u32 	%rd82, %r167, 4;
	add.s64 	%rd83, %rd1, %rd82;
	ld.global.f32 	%f217, [%rd83];
	add.f32 	%f218, %f216, %f217;
	add.s32 	%r168, %r259, 4096;
	mul.wide.u32 	%rd84, %r168, 4;
	add.s64 	%rd85, %rd1, %rd84;
	ld.global.f32 	%f219, [%rd85];
	add.f32 	%f220, %f218, %f219;
	add.s32 	%r169, %r259, 4608;
	mul.wide.u32 	%rd86, %r169, 4;
	add.s64 	%rd87, %rd1, %rd86;
	ld.global.f32 	%f221, [%rd87];
	add.f32 	%f222, %f220, %f221;
	add.s32 	%r170, %r259, 5120;
	mul.wide.u32 	%rd88, %r170, 4;
	add.s64 	%rd89, %rd1, %rd88;
	ld.global.f32 	%f223, [%rd89];
	add.f32 	%f224, %f222, %f223;
	add.s32 	%r171, %r259, 5632;
	mul.wide.u32 	%rd90, %r171, 4;
	add.s64 	%rd91, %rd1, %rd90;
	ld.global.f32 	%f225, [%rd91];
	add.f32 	%f226, %f224, %f225;
	add.s32 	%r172, %r259, 6144;
	mul.wide.u32 	%rd92, %r172, 4;
	add.s64 	%rd93, %rd1, %rd92;
	ld.global.f32 	%f227, [%rd93];
	add.f32 	%f228, %f226, %f227;
	add.s32 	%r173, %r259, 6656;
	mul.wide.u32 	%rd94, %r173, 4;
	add.s64 	%rd95, %rd1, %rd94;
	ld.global.f32 	%f229, [%rd95];
	add.f32 	%f230, %f228, %f229;
	add.s32 	%r174, %r259, 7168;
	mul.wide.u32 	%rd96, %r174, 4;
	add.s64 	%rd97, %rd1, %rd96;
	ld.global.f32 	%f231, [%rd97];
	add.f32 	%f232, %f230, %f231;
	add.s32 	%r175, %r259, 7680;
	mul.wide.u32 	%rd98, %r175, 4;
	add.s64 	%rd99, %rd1, %rd98;
	ld.global.f32 	%f233, [%rd99];
	add.f32 	%f368, %f232, %f233;
	add.s32 	%r260, %r260, 8192;
	add.s32 	%r259, %r259, 8192;
	add.s32 	%r258, %r258, 16;
	setp.ne.s32 	%p26, %r258, 0;
	@%p26 bra 	$L__BB2_6;
	add.s32 	%r261, %r260, -4096;
$L__BB2_8:
	setp.eq.s32 	%p27, %r11, 0;
	@%p27 bra 	$L__BB2_17;
	and.b32  	%r23, %r10, 7;
	setp.lt.u32 	%p28, %r11, 8;
	@%p28 bra 	$L__BB2_11;
	add.s32 	%r176, %r270, %r261;
	mul.wide.u32 	%rd100, %r176, 4;
	add.s64 	%rd101, %rd1, %rd100;
	ld.global.f32 	%f235, [%rd101];
	add.f32 	%f236, %f368, %f235;
	add.s32 	%r177, %r176, 512;
	mul.wide.u32 	%rd102, %r177, 4;
	add.s64 	%rd103, %rd1, %rd102;
	ld.global.f32 	%f237, [%rd103];
	add.f32 	%f238, %f236, %f237;
	add.s32 	%r178, %r176, 1024;
	mul.wide.u32 	%rd104, %r178, 4;
	add.s64 	%rd105, %rd1, %rd104;
	ld.global.f32 	%f239, [%rd105];
	add.f32 	%f240, %f238, %f239;
	add.s32 	%r179, %r176, 1536;
	mul.wide.u32 	%rd106, %r179, 4;
	add.s64 	%rd107, %rd1, %rd106;
	ld.global.f32 	%f241, [%rd107];
	add.f32 	%f242, %f240, %f241;
	add.s32 	%r180, %r176, 2048;
	mul.wide.u32 	%rd108, %r180, 4;
	add.s64 	%rd109, %rd1, %rd108;
	ld.global.f32 	%f243, [%rd109];
	add.f32 	%f244, %f242, %f243;
	add.s32 	%r181, %r176, 2560;
	mul.wide.u32 	%rd110, %r181, 4;
	add.s64 	%rd111, %rd1, %rd110;
	ld.global.f32 	%f245, [%rd111];
	add.f32 	%f246, %f244, %f245;
	add.s32 	%r182, %r176, 3072;
	mul.wide.u32 	%rd112, %r182, 4;
	add.s64 	%rd113, %rd1, %rd112;
	ld.global.f32 	%f247, [%rd113];
	add.f32 	%f248, %f246, %f247;
	add.s32 	%r183, %r176, 3584;
	mul.wide.u32 	%rd114, %r183, 4;
	add.s64 	%rd115, %rd1, %rd114;
	ld.global.f32 	%f249, [%rd115];
	add.f32 	%f368, %f248, %f249;
	add.s32 	%r261, %r261, 4096;
$L__BB2_11:
	setp.eq.s32 	%p29, %r23, 0;
	@%p29 bra 	$L__BB2_17;
	and.b32  	%r26, %r10, 3;
	setp.lt.u32 	%p30, %r23, 4;
	@%p30 bra 	$L__BB2_14;
	add.s32 	%r184, %r270, %r261;
	mul.wide.u32 	%rd116, %r184, 4;
	add.s64 	%rd117, %rd1, %rd116;
	ld.global.f32 	%f251, [%rd117];
	add.f32 	%f252, %f368, %f251;
	add.s32 	%r185, %r184, 512;
	mul.wide.u32 	%rd118, %r185, 4;
	add.s64 	%rd119, %rd1, %rd118;
	ld.global.f32 	%f253, [%rd119];
	add.f32 	%f254, %f252, %f253;
	add.s32 	%r186, %r184, 1024;
	mul.wide.u32 	%rd120, %r186, 4;
	add.s64 	%rd121, %rd1, %rd120;
	ld.global.f32 	%f255, [%rd121];
	add.f32 	%f256, %f254, %f255;
	add.s32 	%r187, %r184, 1536;
	mul.wide.u32 	%rd122, %r187, 4;
	add.s64 	%rd123, %rd1, %rd122;
	ld.global.f32 	%f257, [%rd123];
	add.f32 	%f368, %f256, %f257;
	add.s32 	%r261, %r261, 2048;
$L__BB2_14:
	setp.eq.s32 	%p31, %r26, 0;
	@%p31 bra 	$L__BB2_17;
	add.s32 	%r265, %r261, %r270;
	neg.s32 	%r264, %r26;
$L__BB2_16:
	.pragma "nounroll";
	mul.wide.u32 	%rd124, %r265, 4;
	add.s64 	%rd125, %rd1, %rd124;
	ld.global.f32 	%f258, [%rd125];
	add.f32 	%f368, %f368, %f258;
	add.s32 	%r265, %r265, 512;
	add.s32 	%r264, %r264, 1;
	setp.ne.s32 	%p32, %r264, 0;
	@%p32 bra 	$L__BB2_16;
$L__BB2_17:
	setp.lt.u32 	%p33, %r6, 512;
	@%p33 bra 	$L__BB2_22;
	// begin inline asm
	mov.u32 %r226, %laneid;
	// end inline asm
	mov.b32 	%r228, %f368;
	mov.b32 	%r229, 1;
	mov.b32 	%r250, 31;
	mov.b32 	%r251, -1;
	// begin inline asm
	shfl.sync.down.b32 %r227, %r228, %r229, %r250, %r251;
	// end inline asm
	setp.gt.s32 	%p57, %r226, 30;
	mov.b32 	%f317, %r227;
	add.f32 	%f318, %f368, %f317;
	selp.f32 	%f319, %f368, %f318, %p57;
	mov.b32 	%r233, %f319;
	mov.b32 	%r234, 2;
	// begin inline asm
	shfl.sync.down.b32 %r232, %r233, %r234, %r250, %r251;
	// end inline asm
	setp.gt.s32 	%p58, %r226, 29;
	mov.b32 	%f320, %r232;
	add.f32 	%f321, %f319, %f320;
	selp.f32 	%f322, %f319, %f321, %p58;
	mov.b32 	%r238, %f322;
	mov.b32 	%r239, 4;
	// begin inline asm
	shfl.sync.down.b32 %r237, %r238, %r239, %r250, %r251;
	// end inline asm
	setp.gt.s32 	%p59, %r226, 27;
	mov.b32 	%f323, %r237;
	add.f32 	%f324, %f322, %f323;
	selp.f32 	%f325, %f322, %f324, %p59;
	mov.b32 	%r243, %f325;
	mov.b32 	%r244, 8;
	// begin inline asm
	shfl.sync.down.b32 %r242, %r243, %r244, %r250, %r251;
	// end inline asm
	setp.gt.s32 	%p60, %r226, 23;
	mov.b32 	%f326, %r242;
	add.f32 	%f327, %f325, %f326;
	selp.f32 	%f328, %f325, %f327, %p60;
	mov.b32 	%r248, %f328;
	mov.b32 	%r249, 16;
	// begin inline asm
	shfl.sync.down.b32 %r247, %r248, %r249, %r250, %r251;
	// end inline asm
	setp.gt.s32 	%p61, %r226, 15;
	mov.b32 	%f329, %r247;
	add.f32 	%f16, %f328, %f329;
	selp.f32 	%f379, %f328, %f16, %p61;
	setp.ne.s32 	%p62, %r226, 0;
	@%p62 bra 	$L__BB2_20;
	shr.u32 	%r252, %r7, 3;
	and.b32  	%r253, %r252, 124;
	mov.u32 	%r254, _ZZN3cub18CUB_300001_SM_10006detail6reduce18DeviceReduceKernelINS2_10policy_hubIfjN4cuda3std3__44plusIfEEE10Policy1000EN6thrust24THRUST_300001_SM_1000_NS10device_ptrIfEEjS9_fNS7_10__identityEEEvT0_PT3_T1_NS0_13GridEvenShareISK_EET2_T4_E12temp_storage;
	add.s32 	%r255, %r254, %r253;
	st.shared.f32 	[%r255+16], %f16;
$L__BB2_20:
	bar.sync 	0;
	setp.ne.s32 	%p63, %r7, 0;
	@%p63 bra 	$L__BB2_48;
	ld.shared.f32 	%f330, [_ZZN3cub18CUB_300001_SM_10006detail6reduce18DeviceReduceKernelINS2_10policy_hubIfjN4cuda3std3__44plusIfEEE10Policy1000EN6thrust24THRUST_300001_SM_1000_NS10device_ptrIfEEjS9_fNS7_10__identityEEEvT0_PT3_T1_NS0_13GridEvenShareISK_EET2_T4_E12temp_storage+20];
	add.f32 	%f331, %f379, %f330;
	ld.shared.f32 	%f332, [_ZZN3cub18CUB_300001_SM_10006detail6reduce18DeviceReduceKernelINS2_10policy_hubIfjN4cuda3std3__44plusIfEEE10Policy1000EN6thrust24THRUST_300001_SM_1000_NS10device_ptrIfEEjS9_fNS7_10__identityEEEvT0_PT3_T1_NS0_13GridEvenShareISK_EET2_T4_E12temp_storage+24];
	add.f32 	%f333, %f331, %f332;
	ld.shared.f32 	%f334, [_ZZN3cub18CUB_300001_SM_10006detail6reduce18DeviceReduceKernelINS2_10policy_hubIfjN4cuda3std3__44plusIfEEE10Policy1000EN6thrust24THRUST_300001_SM_1000_NS10device_ptrIfEEjS9_fNS7_10__identityEEEvT0_PT3_T1_NS0_13GridEvenShareISK_EET2_T4_E12temp_storage+28];
	add.f32 	%f335, %f333, %f334;
	ld.shared.f32 	%f336, [_ZZN3cub18CUB_300001_SM_10006detail6reduce18DeviceReduceKernelINS2_10policy_hubIfjN4cuda3std3__44plusIfEEE10Policy1000EN6thrust24THRUST_300001_SM_1000_NS10device_ptrIfEEjS9_fNS7_10__identityEEEvT0_PT3_T1_NS0_13GridEvenShareISK_EET2_T4_E12temp_storage+32];
	add.f32 	%f337, %f335, %f336;
	ld.shared.f32 	%f338, [_ZZN3cub18CUB_300001_SM_10006detail6reduce18DeviceReduceKernelINS2_10policy_hubIfjN4cuda3std3__44plusIfEEE10Policy1000EN6thrust24THRUST_300001_SM_1000_NS10device_ptrIfEEjS9_fNS7_10__identityEEEvT0_PT3_T1_NS0_13GridEvenShareISK_EET2_T4_E12temp_storage+36];
	add.f32 	%f339, %f337, %f338;
	ld.shared.f32 	%f340, [_ZZN3cub18CUB_300001_SM_10006detail6reduce18DeviceReduceKernelINS2_10policy_hubIfjN4cuda3std3__44plusIfEEE10Policy1000EN6thrust24THRUST_300001_SM_1000_NS10device_ptrIfEEjS9_fNS7_10__identityEEEvT0_PT3_T1_NS0_13GridEvenShareISK_EET2_T4_E12temp_storage+40];
	add.f32 	%f341, %f339, %f340;
	ld.shared.f32 	%f342, [_ZZN3cub18CUB_300001_SM_10006detail6reduce18DeviceReduceKernelINS2_10policy_hubIfjN4cuda3std3__44plusIfEEE10Policy1000EN6thrust24THRUST_300001_SM_1000_NS10device_ptrIfEEjS9_fNS7_10__identityEEEvT0_PT3_T1_NS0_13GridEvenShareISK_EET2_T4_E12temp_storage+44];
	add.f32 	%f343, %f341, %f342;
	ld.shared.f32 	%f344, [_ZZN3cub18CUB_300001_SM_10006detail6reduce18DeviceReduceKernelINS2_10policy_hubIfjN4cuda3std3__44plusIfEEE10Policy1000EN6thrust24THRUST_300001_SM_1000_NS10device_ptrIfEEjS9_fNS7_10__identityEEEvT0_PT3_T1_NS0_13GridEvenShareISK_EET2_T4_E12temp_storage+48];
	add.f32 	%f345, %f343, %f344;
	ld.shared.f32 	%f346, [_ZZN3cub18CUB_300001_SM_10006detail6reduce18DeviceReduceKernelINS2_10policy_hubIfjN4cuda3std3__44plusIfEEE10Policy1000EN6thrust24THRUST_300001_SM_1000_NS10device_ptrIfEEjS9_fNS7_10__identityEEEvT0_PT3_T1_NS0_13GridEvenShareISK_EET2_T4_E12temp_storage+52];
	add.f32 	%f347, %f345, %f346;
	ld.shared.f32 	%f348, [_ZZN3cub18CUB_300001_SM_10006detail6reduce18DeviceReduceKernelINS2_10policy_hubIfjN4cuda3std3__44plusIfEEE10Policy1000EN6thrust24THRUST_300001_SM_1000_NS10device_ptrIfEEjS9_fNS7_10__identityEEEvT0_PT3_T1_NS0_13GridEvenShareISK_EET2_T4_E12temp_storage+56];
	add.f32 	%f349, %f347, %f348;
	ld.shared.f32 	%f350, [_ZZN3cub18CUB_300001_SM_10006detail6reduce18DeviceReduceKernelINS2_10policy_hubIfjN4cuda3std3__44plusIfEEE10Policy1000EN6thrust24THRUST_300001_SM_1000_NS10device_ptrIfEEjS9_fNS7_10__identityEEEvT0_PT3_T1_NS0_13GridEvenShareISK_EET2_T4_E12temp_storage+60];
	add.f32 	%f351, %f349, %f350;
	ld.shared.f32 	%f352, [_ZZN3cub18CUB_300001_SM_10006detail6reduce18DeviceReduceKernelINS2_10policy_hubIfjN4cuda3std3__44plusIfEEE10Policy1000EN6thrust24THRUST_300001_SM_1000_NS10device_ptrIfEEjS9_fNS7_10__identityEEEvT0_PT3_T1_NS0_13GridEvenShareISK_EET2_T4_E12temp_storage+64];
	add.f32 	%f353, %f351, %f352;
	ld.shared.f32 	%f354, [_ZZN3cub18CUB_300001_SM_10006detail6reduce18DeviceReduceKernelINS2_10policy_hubIfjN4cuda3std3__44plusIfEEE10Policy1000EN6thrust24THRUST_300001_SM_1000_NS10device_ptrIfEEjS9_fNS7_10__identityEEEvT0_PT3_T1_NS0_13GridEvenShareISK_EET2_T4_E12temp_storage+68];
	add.f32 	%f355, %f353, %f354;
	ld.shared.f32 	%f356, [_ZZN3cub18CUB_300001_SM_10006detail6reduce18DeviceReduceKernelINS2_10policy_hubIfjN4cuda3std3__44plusIfEEE10Policy1000EN6thrust24THRUST_300001_SM_1000_NS10device_ptrIfEEjS9_fNS7_10__identityEEEvT0_PT3_T1_NS0_13GridEvenShareISK_EET2_T4_E12temp_storage+72];
	add.f32 	%f357, %f355, %f356;
	ld.shared.f32 	%f358, [_ZZN3cub18CUB_300001_SM_10006detail6reduce18DeviceReduceKernelINS2_10policy_hubIfjN4cuda3std3__44plusIfEEE10Policy1000EN6thrust24THRUST_300001_SM_1000_NS10device_ptrIfEEjS9_fNS7_10__identityEEEvT0_PT3_T1_NS0_13GridEvenShareISK_EET2_T4_E12temp_storage+76];
	add.f32 	%f379, %f357, %f358;
	bra.uni 	$L__BB2_48;
$L__BB2_22:
	// begin inline asm
	mov.u32 %r188, %laneid;
	// end inline asm
	and.b32  	%r214, %r7, 992;
	add.s32 	%r215, %r214, 32;
	setp.gt.u32 	%p34, %r215, %r6;
	not.b32 	%r216, %r214;
	add.s32 	%r217, %r6, %r216;
	selp.b32 	%r212, %r217, 31, %p34;
	mov.b32 	%r190, %f368;
	mov.b32 	%r191, 1;
	mov.b32 	%r213, -1;
	// begin inline asm
	shfl.sync.down.b32 %r189, %r190, %r191, %r212, %r213;
	// end inline asm
	setp.lt.s32 	%p35, %r188, %r212;
	mov.b32 	%f259, %r189;
	add.f32 	%f260, %f368, %f259;
	selp.f32 	%f261, %f260, %f368, %p35;
	mov.b32 	%r195, %f261;
	mov.b32 	%r196, 2;
	// begin inline asm
	shfl.sync.down.b32 %r194, %r195, %r196, %r212, %r213;
	// end inline asm
	add.s32 	%r218, %r188, 2;
	setp.gt.s32 	%p36, %r218, %r212;
	mov.b32 	%f262, %r194;
	add.f32 	%f263, %f261, %f262;
	selp.f32 	%f264, %f261, %f263, %p36;
	mov.b32 	%r200, %f264;
	mov.b32 	%r201, 4;
	// begin inline asm
	shfl.sync.down.b32 %r199, %r200, %r201, %r212, %r213;
	// end inline asm
	add.s32 	%r219, %r188, 4;
	setp.gt.s32 	%p37, %r219, %r212;
	mov.b32 	%f265, %r199;
	add.f32 	%f266, %f264, %f265;
	selp.f32 	%f267, %f264, %f266, %p37;
	mov.b32 	%r205, %f267;
	mov.b32 	%r206, 8;
	// begin inline asm
	shfl.sync.down.b32 %r204, %r205, %r206, %r212, %r213;
	// end inline asm
	add.s32 	%r220, %r188, 8;
	setp.gt.s32 	%p38, %r220, %r212;
	mov.b32 	%f268, %r204;
	add.f32 	%f269, %f267, %f268;
	selp.f32 	%f270, %f267, %f269, %p38;
	mov.b32 	%r210, %f270;
	mov.b32 	%r211, 16;
	// begin inline asm
	shfl.sync.down.b32 %r209, %r210, %r211, %r212, %r213;
	// end inline asm
	add.s32 	%r221, %r188, 16;
	setp.gt.s32 	%p39, %r221, %r212;
	mov.b32 	%f271, %r209;
	add.f32 	%f272, %f270, %f271;
	selp.f32 	%f379, %f270, %f272, %p39;
	setp.ne.s32 	%p40, %r188, 0;
	@%p40 bra 	$L__BB2_24;
	shr.u32 	%r222, %r7, 3;
	and.b32  	%r223, %r222, 124;
	mov.u32 	%r224, _ZZN3cub18CUB_300001_SM_10006detail6reduce18DeviceReduceKernelINS2_10policy_hubIfjN4cuda3std3__44plusIfEEE10Policy1000EN6thrust24THRUST_300001_SM_1000_NS10device_ptrIfEEjS9_fNS7_10__identityEEEvT0_PT3_T1_NS0_13GridEvenShareISK_EET2_T4_E12temp_storage;
	add.s32 	%r225, %r224, %r223;
	st.shared.f32 	[%r225+16], %f379;
$L__BB2_24:
	bar.sync 	0;
	setp.ne.s32 	%p41, %r7, 0;
	@%p41 bra 	$L__BB2_48;
	setp.gt.u32 	%p42, %r6, 32;
	ld.shared.f32 	%f273, [_ZZN3cub18CUB_300001_SM_10006detail6reduce18DeviceReduceKernelINS2_10policy_hubIfjN4cuda3std3__44plusIfEEE10Policy1000EN6thrust24THRUST_300001_SM_1000_NS10device_ptrIfEEjS9_fNS7_10__identityEEEvT0_PT3_T1_NS0_13GridEvenShareISK_EET2_T4_E12temp_storage+20];
	add.f32 	%f274, %f379, %f273;
	selp.f32 	%f275, %f274, %f379, %p42;
	setp.gt.u32 	%p43, %r6, 64;
	ld.shared.f32 	%f276, [_ZZN3cub18CUB_300001_SM_10006detail6reduce18DeviceReduceKernelINS2_10policy_hubIfjN4cuda3std3__44plusIfEEE10Policy1000EN6thrust24THRUST_300001_SM_1000_NS10device_ptrIfEEjS9_fNS7_10__identityEEEvT0_PT3_T1_NS0_13GridEvenShareISK_EET2_T4_E12temp_storage+24];
	add.f32 	%f277, %f276, %f275;
	selp.f32 	%f278, %f277, %f275, %p43;
	setp.gt.u32 	%p44, %r6, 96;
	ld.shared.f32 	%f279, [_ZZN3cub18CUB_300001_SM_10006detail6reduce18DeviceReduceKernelINS2_10policy_hubIfjN4cuda3std3__44plusIfEEE10Policy1000EN6thrust24THRUST_300001_SM_1000_NS10device_ptrIfEEjS9_fNS7_10__identityEEEvT0_PT3_T1_NS0_13GridEvenShareISK_EET2_T4_E12temp_storage+28];
	add.f32 	%f280, %f279, %f278;
	selp.f32 	%f281, %f280, %f278, %p44;
	setp.gt.u32 	%p45, %r6, 128;
	ld.shared.f32 	%f282, [_ZZN3cub18CUB_300001_SM_10006detail6reduce18DeviceReduceKernelINS2_10policy_hubIfjN4cuda3std3__44plusIfEEE10Policy1000EN6thrust24THRUST_300001_SM_1000_NS10device_ptrIfEEjS9_fNS7_10__identityEEEvT0_PT3_T1_NS0_13GridEvenShareISK_EET2_T4_E12temp_storage+32];
	add.f32 	%f283, %f282, %f281;
	selp.f32 	%f284, %f283, %f281, %p45;
	setp.gt.u32 	%p46, %r6, 160;
	ld.shared.f32 	%f285, [_ZZN3cub18CUB_300001_SM_10006detail6reduce18DeviceReduceKernelINS2_10policy_hubIfjN4cuda3std3__44plusIfEEE10Policy1000EN6thrust24THRUST_300001_SM_1000_NS10device_ptrIfEEjS9_fNS7_10__identityEEEvT0_PT3_T1_NS0_13GridEvenShareISK_EET2_T4_E12temp_storage+36];
	add.f32 	%f286, %f285, %f284;
	selp.f32 	%f287, %f286, %f284, %p46;
	setp.gt.u32 	%p47, %r6, 192;
	ld.shared.f32 	%f288, [_ZZN3cub18CUB_300001_SM_10006detail6reduce18DeviceReduceKernelINS2_10policy_hubIfjN4cuda3std3__44plusIfEEE10Policy1000EN6thrust24THRUST_300001_SM_1000_NS10device_ptrIfEEjS9_fNS7_10__identityEEEvT0_PT3_T1_NS0_13GridEvenShareISK_EET2_T4_E12temp_storage+40];
	add.f32 	%f289, %f288, %f287;
	selp.f32 	%f290, %f289, %f287, %p47;
	setp.gt.u32 	%p48, %r6, 224;
	ld.shared.f32 	%f291, [_ZZN3cub18CUB_300001_SM_10006detail6reduce18DeviceReduceKernelINS2_10policy_hubIfjN4cuda3std3__44plusIfEEE10Policy1000EN6thrust24THRUST_300001_SM_1000_NS10device_ptrIfEEjS9_fNS7_10__identityEEEvT0_PT3_T1_NS0_13GridEvenShareISK_EET2_T4_E12temp_storage+44];
	add.f32 	%f292, %f291, %f290;
	selp.f32 	%f293, %f292, %f290, %p48;
	setp.gt.u32 	%p49, %r6, 256;
	ld.shared.f32 	%f294, [_ZZN3cub18CUB_300001_SM_10006detail6reduce18DeviceReduceKernelINS2_10policy_hubIfjN4cuda3std3__44plusIfEEE10Policy1000EN6thrust24THRUST_300001_SM_1000_NS10device_ptrIfEEjS9_fNS7_10__identityEEEvT0_PT3_T1_NS0_13GridEvenShareISK_EET2_T4_E12temp_storage+48];
	add.f32 	%f295, %f294, %f293;
	selp.f32 	%f296, %f295, %f293, %p49;
	setp.gt.u32 	%p50, %r6, 288;
	ld.shared.f32 	%f297, [_ZZN3cub18CUB_300001_SM_10006detail6reduce18DeviceReduceKernelINS2_10policy_hubIfjN4cuda3std3__44plusIfEEE10Policy1000EN6thrust24THRUST_300001_SM_1000_NS10device_ptrIfEEjS9_fNS7_10__identityEEEvT0_PT3_T1_NS0_13GridEvenShareISK_EET2_T4_E12temp_storage+52];
	add.f32 	%f298, %f297, %f296;
	selp.f32 	%f299, %f298, %f296, %p50;
	setp.gt.u32 	%p51, %r6, 320;
	ld.shared.f32 	%f300, [_ZZN3cub18CUB_300001_SM_10006detail6reduce18DeviceReduceKernelINS2_10policy_hubIfjN4cuda3std3__44plusIfEEE10Policy1000EN6thrust24THRUST_300001_SM_1000_NS10device_ptrIfEEjS9_fNS7_10__identityEEEvT0_PT3_T1_NS0_13GridEvenShareISK_EET2_T4_E12temp_storage+56];
	add.f32 	%f301, %f300, %f299;
	selp.f32 	%f302, %f301, %f299, %p51;
	setp.gt.u32 	%p52, %r6, 352;
	ld.shared.f32 	%f303, [_ZZN3cub18CUB_300001_SM_10006detail6reduce18DeviceReduceKernelINS2_10policy_hubIfjN4cuda3std3__44plusIfEEE10Policy1000EN6thrust24THRUST_300001_SM_1000_NS10device_ptrIfEEjS9_fNS7_10__identityEEEvT0_PT3_T1_NS0_13GridEvenShareISK_EET2_T4_E12temp_storage+60];
	add.f32 	%f304, %f303, %f302;
	selp.f32 	%f305, %f304, %f302, %p52;
	setp.gt.u32 	%p53, %r6, 384;
	ld.shared.f32 	%f306, [_ZZN3cub18CUB_300001_SM_10006detail6reduce18DeviceReduceKernelINS2_10policy_hubIfjN4cuda3std3__44plusIfEEE10Policy1000EN6thrust24THRUST_300001_SM_1000_NS10device_ptrIfEEjS9_fNS7_10__identityEEEvT0_PT3_T1_NS0_13GridEvenShareISK_EET2_T4_E12temp_storage+64];
	add.f32 	%f307, %f306, %f305;
	selp.f32 	%f308, %f307, %f305, %p53;
	setp.gt.u32 	%p54, %r6, 416;
	ld.shared.f32 	%f309, [_ZZN3cub18CUB_300001_SM_10006detail6reduce18DeviceReduceKernelINS2_10policy_hubIfjN4cuda3std3__44plusIfEEE10Policy1000EN6thrust24THRUST_300001_SM_1000_NS10device_ptrIfEEjS9_fNS7_10__identityEEEvT0_PT3_T1_NS0_13GridEvenShareISK_EET2_T4_E12temp_storage+68];
	add.f32 	%f310, %f309, %f308;
	selp.f32 	%f311, %f310, %f308, %p54;
	setp.gt.u32 	%p55, %r6, 448;
	ld.shared.f32 	%f312, [_ZZN3cub18CUB_300001_SM_10006detail6reduce18DeviceReduceKernelINS2_10policy_hubIfjN4cuda3std3__44plusIfEEE10Policy1000EN6thrust24THRUST_300001_SM_1000_NS10device_ptrIfEEjS9_fNS7_10__identityEEEvT0_PT3_T1_NS0_13GridEvenShareISK_EET2_T4_E12temp_storage+72];
	add.f32 	%f313, %f312, %f311;
	selp.f32 	%f314, %f313, %f311, %p55;
	setp.gt.u32 	%p56, %r6, 480;
	ld.shared.f32 	%f315, [_ZZN3cub18CUB_300001_SM_10006detail6reduce18DeviceReduceKernelINS2_10policy_hubIfjN4cuda3std3__44plusIfEEE10Policy1000EN6thrust24THRUST_300001_SM_1000_NS10device_ptrIfEEjS9_fNS7_10__identityEEEvT0_PT3_T1_NS0_13GridEvenShareISK_EET2_T4_E12temp_storage+76];
	add.f32 	%f316, %f315, %f314;
	selp.f32 	%f379, %f316, %f314, %p56;
	bra.uni 	$L__BB2_48;
$L__BB2_26:
	mov.u32 	%r35, %tid.x;
	add.s32 	%r72, %r35, %r270;
	mul.wide.u32 	%rd4, %r72, 4;
	add.s64 	%rd5, %rd1, %rd4;
	ld.global.f32 	%f41, [%rd5];
	ld.global.f32 	%f42, [%rd5+2048];
	ld.global.f32 	%f43, [%rd5+4096];
	ld.global.f32 	%f44, [%rd5+6144];
	ld.global.f32 	%f45, [%rd5+8192];
	ld.global.f32 	%f46, [%rd5+10240];
	ld.global.f32 	%f47, [%rd5+12288];
	ld.global.f32 	%f48, [%rd5+14336];
	ld.global.f32 	%f49, [%rd5+16384];
	ld.global.f32 	%f50, [%rd5+18432];
	ld.global.f32 	%f51, [%rd5+20480];
	ld.global.f32 	%f52, [%rd5+22528];
	ld.global.f32 	%f53, [%rd5+24576];
	ld.global.f32 	%f54, [%rd5+26624];
	ld.global.f32 	%f55, [%rd5+28672];
	ld.global.f32 	%f56, [%rd5+30720];
	add.f32 	%f57, %f41, %f42;
	add.f32 	%f58, %f43, %f44;
	add.f32 	%f59, %f45, %f46;
	add.f32 	%f60, %f47, %f48;
	add.f32 	%f61, %f49, %f50;
	add.f32 	%f62, %f51, %f52;
	add.f32 	%f63, %f53, %f54;
	add.f32 	%f64, %f55, %f56;
	add.f32 	%f65, %f57, %f58;
	add.f32 	%f66, %f59, %f60;
	add.f32 	%f67, %f61, %f62;
	add.f32 	%f68, %f63, %f64;
	add.f32 	%f69, %f65, %f66;
	add.f32 	%f70, %f67, %f68;
	add.f32 	%f378, %f69, %f70;
	setp.lt.u32 	%p2, %r6, %r4;
	@%p2 bra 	$L__BB2_44;
	add.s32 	%r36, %r4, %r270;
	not.b32 	%r74, %r35;
	add.s32 	%r75, %r74, %r1;
	sub.s32 	%r76, %r75, %r4;
	sub.s32 	%r267, %r76, %r270;
	add.s32 	%r77, %r36, %r35;
	add.s32 	%r266, %r77, 4096;
	mov.b32 	%r269, 0;
	mov.u32 	%r268, %r36;
$L__BB2_28:
	add.s32 	%r270, %r270, %r4;
	add.s32 	%r79, %r1, -8192;
	setp.gt.u32 	%p3, %r270, %r79;
	@%p3 bra 	$L__BB2_30;
	add.s32 	%r80, %r35, %r270;
	mul.wide.u32 	%rd6, %r80, 4;
	add.s64 	%rd7, %rd1, %rd6;
	ld.global.f32 	%f71, [%rd7];
	ld.global.f32 	%f72, [%rd7+2048];
	ld.global.f32 	%f73, [%rd7+4096];
	ld.global.f32 	%f74, [%rd7+6144];
	ld.global.f32 	%f75, [%rd7+8192];
	ld.global.f32 	%f76, [%rd7+10240];
	ld.global.f32 	%f77, [%rd7+12288];
	ld.global.f32 	%f78, [%rd7+14336];
	ld.global.f32 	%f79, [%rd7+16384];
	ld.global.f32 	%f80, [%rd7+18432];
	ld.global.f32 	%f81, [%rd7+20480];
	ld.global.f32 	%f82, [%rd7+22528];
	ld.global.f32 	%f83, [%rd7+24576];
	ld.global.f32 	%f84, [%rd7+26624];
	ld.global.f32 	%f85, [%rd7+28672];
	ld.global.f32 	%f86, [%rd7+30720];
	add.f32 	%f87, %f378, %f71;
	add.f32 	%f88, %f72, %f73;
	add.f32 	%f89, %f74, %f75;
	add.f32 	%f90, %f76, %f77;
	add.f32 	%f91, %f78, %f79;
	add.f32 	%f92, %f80, %f81;
	add.f32 	%f93, %f82, %f83;
	add.f32 	%f94, %f84, %f85;
	add.f32 	%f95, %f87, %f88;
	add.f32 	%f96, %f89, %f90;
	add.f32 	%f97, %f91, %f92;
	add.f32 	%f98, %f93, %f94;
	add.f32 	%f99, %f95, %f96;
	add.f32 	%f100, %f97, %f98;
	add.f32 	%f101, %f99, %f100;
	add.f32 	%f378, %f101, %f86;
	sub.s32 	%r81, %r1, %r270;
	setp.lt.u32 	%p4, %r81, %r4;
	add.s32 	%r269, %r269, 1;
	add.s32 	%r268, %r268, %r4;
	sub.s32 	%r267, %r267, %r4;
	add.s32 	%r266, %r266, %r4;
	@%p4 bra 	$L__BB2_44;
	bra.uni 	$L__BB2_28;
$L__BB2_30:
	setp.le.u32 	%p5, %r1, %r270;
	sub.s32 	%r83, %r1, %r270;
	setp.ge.s32 	%p6, %r35, %r83;
	or.pred  	%p7, %p5, %p6;
	@%p7 bra 	$L__BB2_44;
	not.b32 	%r85, %r35;
	add.s32 	%r86, %r1, %r85;
	sub.s32 	%r87, %r86, %r36;
	mul.lo.s32 	%r88, %r2, %r269;
	shl.b32 	%r89, %r88, 13;
	sub.s32 	%r90, %r87, %r89;
	shr.u32 	%r91, %r90, 9;
	add.s32 	%r49, %r91, 1;
	and.b32  	%r50, %r49, 15;
	setp.lt.u32 	%p8, %r90, 7680;
	mov.u32 	%r275, %r35;
	@%p8 bra 	$L__BB2_35;
	or.b32  	%r273, %r35, 4096;
	shr.u32 	%r92, %r267, 9;
	add.s32 	%r93, %r92, 1;
	and.b32  	%r94, %r93, 16777200;
	neg.s32 	%r271, %r94;
$L__BB2_33:
	.pragma "nounroll";
	add.s32 	%r95, %r266, -4096;
	mul.wide.u32 	%rd8, %r95, 4;
	add.s64 	%rd9, %rd1, %rd8;
	ld.global.f32 	%f103, [%rd9];
	add.f32 	%f104, %f378, %f103;
	add.s32 	%r96, %r266, -3584;
	mul.wide.u32 	%rd10, %r96, 4;
	add.s64 	%rd11, %rd1, %rd10;
	ld.global.f32 	%f105, [%rd11];
	add.f32 	%f106, %f104, %f105;
	add.s32 	%r97, %r266, -3072;
	mul.wide.u32 	%rd12, %r97, 4;
	add.s64 	%rd13, %rd1, %rd12;
	ld.global.f32 	%f107, [%rd13];
	add.f32 	%f108, %f106, %f107;
	add.s32 	%r98, %r266, -2560;
	mul.wide.u32 	%rd14, %r98, 4;
	add.s64 	%rd15, %rd1, %rd14;
	ld.global.f32 	%f109, [%rd15];
	add.f32 	%f110, %f108, %f109;
	add.s32 	%r99, %r266, -2048;
	mul.wide.u32 	%rd16, %r99, 4;
	add.s64 	%rd17, %rd1, %rd16;
	ld.global.f32 	%f111, [%rd17];
	add.f32 	%f112, %f110, %f111;
	add.s32 	%r100, %r266, -1536;
	mul.wide.u32 	%rd18, %r100, 4;
	add.s64 	%rd19, %rd1, %rd18;
	ld.global.f32 	%f113, [%rd19];
	add.f32 	%f114, %f112, %f113;
	add.s32 	%r101, %r266, -1024;
	mul.wide.u32 	%rd20, %r101, 4;
	add.s64 	%rd21, %rd1, %rd20;
	ld.global.f32 	%f115, [%rd21];
	add.f32 	%f116, %f114, %f115;
	add.s32 	%r102, %r266, 3584;
	add.s32 	%r103, %r266, -512;
	mul.wide.u32 	%rd22, %r103, 4;
	add.s64 	%rd23, %rd1, %rd22;
	ld.global.f32 	%f117, [%rd23];
	add.f32 	%f118, %f116, %f117;
	mul.wide.u32 	%rd24, %r266, 4;
	add.s64 	%rd25, %rd1, %rd24;
	ld.global.f32 	%f119, [%rd25];
	add.f32 	%f120, %f118, %f119;
	add.s32 	%r104, %r266, 512;
	mul.wide.u32 	%rd26, %r104, 4;
	add.s64 	%rd27, %rd1, %rd26;
	ld.global.f32 	%f121, [%rd27];
	add.f32 	%f122, %f120, %f121;
	add.s32 	%r105, %r266, 1024;
	mul.wide.u32 	%rd28, %r105, 4;
	add.s64 	%rd29, %rd1, %rd28;
	ld.global.f32 	%f123, [%rd29];
	add.f32 	%f124, %f122, %f123;
	add.s32 	%r106, %r266, 1536;
	mul.wide.u32 	%rd30, %r106, 4;
	add.s64 	%rd31, %rd1, %rd30;
	ld.global.f32 	%f125, [%rd31];
	add.f32 	%f126, %f124, %f125;
	add.s32 	%r107, %r266, 2048;
	mul.wide.u32 	%rd32, %r107, 4;
	add.s64 	%rd33, %rd1, %rd32;
	ld.global.f32 	%f127, [%rd33];
	add.f32 	%f128, %f126, %f127;
	add.s32 	%r108, %r266, 2560;
	mul.wide.u32 	%rd34, %r108, 4;
	add.s64 	%rd35, %rd1, %rd34;
	ld.global.f32 	%f129, [%rd35];
	add.f32 	%f130, %f128, %f129;
	add.s32 	%r109, %r266, 3072;
	mul.wide.u32 	%rd36, %r109, 4;
	add.s64 	%rd37, %rd1, %rd36;
	ld.global.f32 	%f131, [%rd37];
	add.f32 	%f132, %f130, %f131;
	mul.wide.u32 	%rd38, %r102, 4;
	add.s64 	%rd39, %rd1, %rd38;
	ld.global.f32 	%f133, [%rd39];
	add.f32 	%f378, %f132, %f133;
	add.s32 	%r273, %r273, 8192;
	add.s32 	%r266, %r266, 8192;
	add.s32 	%r271, %r271, 16;
	setp.ne.s32 	%p9, %r271, 0;
	@%p9 bra 	$L__BB2_33;
	add.s32 	%r275, %r273, -4096;
$L__BB2_35:
	setp.eq.s32 	%p10, %r50, 0;
	@%p10 bra 	$L__BB2_44;
	and.b32  	%r61, %r49, 7;
	setp.lt.u32 	%p11, %r50, 8;
	@%p11 bra 	$L__BB2_38;
	add.s32 	%r110, %r275, %r270;
	mul.wide.u32 	%rd40, %r110, 4;
	add.s64 	%rd41, %rd1, %rd40;
	ld.global.f32 	%f135, [%rd41];
	add.f32 	%f136, %f378, %f135;
	add.s32 	%r111, %r110, 512;
	mul.wide.u32 	%rd42, %r111, 4;
	add.s64 	%rd43, %rd1, %rd42;
	ld.global.f32 	%f137, [%rd43];
	add.f32 	%f138, %f136, %f137;
	add.s32 	%r112, %r110, 1024;
	mul.wide.u32 	%rd44, %r112, 4;
	add.s64 	%rd45, %rd1, %rd44;
	ld.global.f32 	%f139, [%rd45];
	add.f32 	%f140, %f138, %f139;
	add.s32 	%r113, %r110, 1536;
	mul.wide.u32 	%rd46, %r113, 4;
	add.s64 	%rd47, %rd1, %rd46;
	ld.global.f32 	%f141, [%rd47];
	add.f32 	%f142, %f140, %f141;
	add.s32 	%r114, %r110, 2048;
	mul.wide.u32 	%rd48, %r114, 4;
	add.s64 	%rd49, %rd1, %rd48;
	ld.global.f32 	%f143, [%rd49];
	add.f32 	%f144, %f142, %f143;
	add.s32 	%r115, %r110, 2560;
	mul.wide.u32 	%rd50, %r115, 4;
	add.s64 	%rd51, %rd1, %rd50;
	ld.global.f32 	%f145, [%rd51];
	add.f32 	%f146, %f144, %f145;
	add.s32 	%r116, %r110, 3072;
	mul.wide.u32 	%rd52, %r116, 4;
	add.s64 	%rd53, %rd1, %rd52;
	ld.global.f32 	%f147, [%rd53];
	add.f32 	%f148, %f146, %f147;
	add.s32 	%r117, %r110, 3584;
	mul.wide.u32 	%rd54, %r117, 4;
	add.s64 	%rd55, %rd1, %rd54;
	ld.global.f32 	%f149, [%rd55];
	add.f32 	%f378, %f148, %f149;
	add.s32 	%r275, %r275, 4096;
$L__BB2_38:
	setp.eq.s32 	%p12, %r61, 0;
	@%p12 bra 	$L__BB2_44;
	setp.lt.u32 	%p13, %r61, 4;
	@%p13 bra 	$L__BB2_41;
	add.s32 	%r118, %r275, %r270;
	mul.wide.u32 	%rd56, %r118, 4;
	add.s64 	%rd57, %rd1, %rd56;
	ld.global.f32 	%f151, [%rd57];
	add.f32 	%f152, %f378, %f151;
	add.s32 	%r119, %r118, 512;
	mul.wide.u32 	%rd58, %r119, 4;
	add.s64 	%rd59, %rd1, %rd58;
	ld.global.f32 	%f153, [%rd59];
	add.f32 	%f154, %f152, %f153;
	add.s32 	%r120, %r118, 1024;
	mul.wide.u32 	%rd60, %r120, 4;
	add.s64 	%rd61, %rd1, %rd60;
	ld.global.f32 	%f155, [%rd61];
	add.f32 	%f156, %f154, %f155;
	add.s32 	%r121, %r118, 1536;
	mul.wide.u32 	%rd62, %r121, 4;
	add.s64 	%rd63, %rd1, %rd62;
	ld.global.f32 	%f157, [%rd63];
	add.f32 	%f378, %f156, %f157;
	add.s32 	%r275, %r275, 2048;
$L__BB2_41:
	and.b32  	%r122, %r49, 3;
	setp.eq.s32 	%p14, %r122, 0;
	@%p14 bra 	$L__BB2_44;
	add.s32 	%r278, %r275, %r268;
	cvt.u16.u32 	%rs1, %r267;
	shr.u16 	%rs2, %rs1, 9;
	add.s16 	%rs3, %rs2, 1;
	cvt.u32.u16 	%r123, %rs3;
	and.b32  	%r124, %r123, 3;
	neg.s32 	%r277, %r124;
$L__BB2_43:
	.pragma "nounroll";
	mul.wide.u32 	%rd64, %r278, 4;
	add.s64 	%rd65, %rd1, %rd64;
	ld.global.f32 	%f158, [%rd65];
	add.f32 	%f378, %f378, %f158;
	add.s32 	%r278, %r278, 512;
	add.s32 	%r277, %r277, 1;
	setp.ne.s32 	%p15, %r277, 0;
	@%p15 bra 	$L__BB2_43;
$L__BB2_44:
	// begin inline asm
	mov.u32 %r125, %laneid;
	// end inline asm
	mov.b32 	%r127, %f378;
	mov.b32 	%r128, 1;
	mov.b32 	%r149, 31;
	mov.b32 	%r150, -1;
	// begin inline asm
	shfl.sync.down.b32 %r126, %r127, %r128, %r149, %r150;
	// end inline asm
	setp.gt.s32 	%p16, %r125, 30;
	mov.b32 	%f159, %r126;
	add.f32 	%f160, %f378, %f159;
	selp.f32 	%f161, %f378, %f160, %p16;
	mov.b32 	%r132, %f161;
	mov.b32 	%r133, 2;
	// begin inline asm
	shfl.sync.down.b32 %r131, %r132, %r133, %r149, %r150;
	// end inline asm
	setp.gt.s32 	%p17, %r125, 29;
	mov.b32 	%f162, %r131;
	add.f32 	%f163, %f161, %f162;
	selp.f32 	%f164, %f161, %f163, %p17;
	mov.b32 	%r137, %f164;
	mov.b32 	%r138, 4;
	// begin inline asm
	shfl.sync.down.b32 %r136, %r137, %r138, %r149, %r150;
	// end inline asm
	setp.gt.s32 	%p18, %r125, 27;
	mov.b32 	%f165, %r136;
	add.f32 	%f166, %f164, %f165;
	selp.f32 	%f167, %f164, %f166, %p18;
	mov.b32 	%r142, %f167;
	mov.b32 	%r143, 8;
	// begin inline asm
	shfl.sync.down.b32 %r141, %r142, %r143, %r149, %r150;
	// end inline asm
	setp.gt.s32 	%p19, %r125, 23;
	mov.b32 	%f168, %r141;
	add.f32 	%f169, %f167, %f168;
	selp.f32 	%f170, %f167, %f169, %p19;
	mov.b32 	%r147, %f170;
	mov.b32 	%r148, 16;
	// begin inline asm
	shfl.sync.down.b32 %r146, %r147, %r148, %r149, %r150;
	// end inline asm
	setp.gt.s32 	%p20, %r125, 15;
	mov.b32 	%f171, %r146;
	add.f32 	%f37, %f170, %f171;
	selp.f32 	%f379, %f170, %f37, %p20;
	setp.ne.s32 	%p21, %r125, 0;
	@%p21 bra 	$L__BB2_46;
	shr.u32 	%r151, %r35, 3;
	and.b32  	%r152, %r151, 124;
	mov.u32 	%r153, _ZZN3cub18CUB_300001_SM_10006detail6reduce18DeviceReduceKernelINS2_10policy_hubIfjN4cuda3std3__44plusIfEEE10Policy1000EN6thrust24THRUST_300001_SM_1000_NS10device_ptrIfEEjS9_fNS7_10__identityEEEvT0_PT3_T1_NS0_13GridEvenShareISK_EET2_T4_E12temp_storage;
	add.s32 	%r154, %r153, %r152;
	st.shared.f32 	[%r154+16], %f37;
$L__BB2_46:
	bar.sync 	0;
	setp.ne.s32 	%p22, %r35, 0;
	@%p22 bra 	$L__BB2_48;
	ld.shared.f32 	%f172, [_ZZN3cub18CUB_300001_SM_10006detail6reduce18DeviceReduceKernelINS2_10policy_hubIfjN4cuda3std3__44plusIfEEE10Policy1000EN6thrust24THRUST_300001_SM_1000_NS10device_ptrIfEEjS9_fNS7_10__identityEEEvT0_PT3_T1_NS0_13GridEvenShareISK_EET2_T4_E12temp_storage+20];
	add.f32 	%f173, %f379, %f172;
	ld.shared.f32 	%f174, [_ZZN3cub18CUB_300001_SM_10006detail6reduce18DeviceReduceKernelINS2_10policy_hubIfjN4cuda3std3__44plusIfEEE10Policy1000EN6thrust24THRUST_300001_SM_1000_NS10device_ptrIfEEjS9_fNS7_10__identityEEEvT0_PT3_T1_NS0_13GridEvenShareISK_EET2_T4_E12temp_storage+24];
	add.f32 	%f175, %f173, %f174;
	ld.shared.f32 	%f176, [_ZZN3cub18CUB_300001_SM_10006detail6reduce18DeviceReduceKernelINS2_10policy_hubIfjN4cuda3std3__44plusIfEEE10Policy1000EN6thrust24THRUST_300001_SM_1000_NS10device_ptrIfEEjS9_fNS7_10__identityEEEvT0_PT3_T1_NS0_13GridEvenShareISK_EET2_T4_E12temp_storage+28];
	add.f32 	%f177, %f175, %f176;
	ld.shared.f32 	%f178, [_ZZN3cub18CUB_300001_SM_10006detail6reduce18DeviceReduceKernelINS2_10policy_hubIfjN4cuda3std3__44plusIfEEE10Policy1000EN6thrust24THRUST_300001_SM_1000_NS10device_ptrIfEEjS9_fNS7_10__identityEEEvT0_PT3_T1_NS0_13GridEvenShareISK_EET2_T4_E12temp_storage+32];
	add.f32 	%f179, %f177, %f178;
	ld.shared.f32 	%f180, [_ZZN3cub18CUB_300001_SM_10006detail6reduce18DeviceReduceKernelINS2_10policy_hubIfjN4cuda3std3__44plusIfEEE10Policy1000EN6thrust24THRUST_300001_SM_1000_NS10device_ptrIfEEjS9_fNS7_10__identityEEEvT0_PT3_T1_NS0_13GridEvenShareISK_EET2_T4_E12temp_storage+36];
	add.f32 	%f181, %f179, %f180;
	ld.shared.f32 	%f182, [_ZZN3cub18CUB_300001_SM_10006detail6reduce18DeviceReduceKernelINS2_10policy_hubIfjN4cuda3std3__44plusIfEEE10Policy1000EN6thrust24THRUST_300001_SM_1000_NS10device_ptrIfEEjS9_fNS7_10__identityEEEvT0_PT3_T1_NS0_13GridEvenShareISK_EET2_T4_E12temp_storage+40];
	add.f32 	%f183, %f181, %f182;
	ld.shared.f32 	%f184, [_ZZN3cub18CUB_300001_SM_10006detail6reduce18DeviceReduceKernelINS2_10policy_hubIfjN4cuda3std3__44plusIfEEE10Policy1000EN6thrust24THRUST_300001_SM_1000_NS10device_ptrIfEEjS9_fNS7_10__identityEEEvT0_PT3_T1_NS0_13GridEvenShareISK_EET2_T4_E12temp_storage+44];
	add.f32 	%f185, %f183, %f184;
	ld.shared.f32 	%f186, [_ZZN3cub18CUB_300001_SM_10006detail6reduce18DeviceReduceKernelINS2_10policy_hubIfjN4cuda3std3__44plusIfEEE10Policy1000EN6thrust24THRUST_300001_SM_1000_NS10device_ptrIfEEjS9_fNS7_10__identityEEEvT0_PT3_T1_NS0_13GridEvenShareISK_EET2_T4_E12temp_storage+48];
	add.f32 	%f187, %f185, %f186;
	ld.shared.f32 	%f188, [_ZZN3cub18CUB_300001_SM_10006detail6reduce18DeviceReduceKernelINS2_10policy_hubIfjN4cuda3std3__44plusIfEEE10Policy1000EN6thrust24THRUST_300001_SM_1000_NS10device_ptrIfEEjS9_fNS7_10__identityEEEvT0_PT3_T1_NS0_13GridEvenShareISK_EET2_T4_E12temp_storage+52];
	add.f32 	%f189, %f187, %f188;
	ld.shared.f32 	%f190, [_ZZN3cub18CUB_300001_SM_10006detail6reduce18DeviceReduceKernelINS2_10policy_hubIfjN4cuda3std3__44plusIfEEE10Policy1000EN6thrust24THRUST_300001_SM_1000_NS10device_ptrIfEEjS9_fNS7_10__identityEEEvT0_PT3_T1_NS0_13GridEvenShareISK_EET2_T4_E12temp_storage+56];
	add.f32 	%f191, %f189, %f190;
	ld.shared.f32 	%f192, [_ZZN3cub18CUB_300001_SM_10006detail6reduce18DeviceReduceKernelINS2_10policy_hubIfjN4cuda3std3__44plusIfEEE10Policy1000EN6thrust24THRUST_300001_SM_1000_NS10device_ptrIfEEjS9_fNS7_10__identityEEEvT0_PT3_T1_NS0_13GridEvenShareISK_EET2_T4_E12temp_storage+60];
	add.f32 	%f193, %f191, %f192;
	ld.shared.f32 	%f194, [_ZZN3cub18CUB_300001_SM_10006detail6reduce18DeviceReduceKernelINS2_10policy_hubIfjN4cuda3std3__44plusIfEEE10Policy1000EN6thrust24THRUST_300001_SM_1000_NS10device_ptrIfEEjS9_fNS7_10__identityEEEvT0_PT3_T1_NS0_13GridEvenShareISK_EET2_T4_E12temp_storage+64];
	add.f32 	%f195, %f193, %f194;
	ld.shared.f32 	%f196, [_ZZN3cub18CUB_300001_SM_10006detail6reduce18DeviceReduceKernelINS2_10policy_hubIfjN4cuda3std3__44plusIfEEE10Policy1000EN6thrust24THRUST_300001_SM_1000_NS10device_ptrIfEEjS9_fNS7_10__identityEEEvT0_PT3_T1_NS0_13GridEvenShareISK_EET2_T4_E12temp_storage+68];
	add.f32 	%f197, %f195, %f196;
	ld.shared.f32 	%f198, [_ZZN3cub18CUB_300001_SM_10006detail6reduce18DeviceReduceKernelINS2_10policy_hubIfjN4cuda3std3__44plusIfEEE10Policy1000EN6thrust24THRUST_300001_SM_1000_NS10device_ptrIfEEjS9_fNS7_10__identityEEEvT0_PT3_T1_NS0_13GridEvenShareISK_EET2_T4_E12temp_storage+72];
	add.f32 	%f199, %f197, %f198;
	ld.shared.f32 	%f200, [_ZZN3cub18CUB_300001_SM_10006detail6reduce18DeviceReduceKernelINS2_10policy_hubIfjN4cuda3std3__44plusIfEEE10Policy1000EN6thrust24THRUST_300001_SM_1000_NS10device_ptrIfEEjS9_fNS7_10__identityEEEvT0_PT3_T1_NS0_13GridEvenShareISK_EET2_T4_E12temp_storage+76];
	add.f32 	%f379, %f199, %f200;
$L__BB2_48:
	mov.u32 	%r256, %tid.x;
	setp.ne.s32 	%p64, %r256, 0;
	@%p64 bra 	$L__BB2_50;
	ld.param.u64 	%rd129, [_ZN3cub18CUB_300001_SM_10006detail6reduce18DeviceReduceKernelINS2_10policy_hubIfjN4cuda3std3__44plusIfEEE10Policy1000EN6thrust24THRUST_300001_SM_1000_NS10device_ptrIfEEjS9_fNS7_10__identityEEEvT0_PT3_T1_NS0_13GridEvenShareISK_EET2_T4__param_1];
	cvta.to.global.u64 	%rd126, %rd129;
	mul.wide.u32 	%rd127, %r3, 4;
	add.s64 	%rd128, %rd126, %rd127;
	st.global.f32 	[%rd128], %f379;
$L__BB2_50:
	ret;

}
	// .globl	_ZN3cub18CUB_300001_SM_10006detail6reduce28DeviceReduceSingleTileKernelINS2_10policy_hubIfjN4cuda3std3__44plusIfEEE10Policy1000EPfSC_iS9_ffNS7_10__identityEEEvT0_T1_T2_T3_T4_T6_
.visible .entry _ZN3cub18CUB_300001_SM_10006detail6reduce28DeviceReduceSingleTileKernelINS2_10policy_hubIfjN4cuda3std3__44plusIfEEE10Policy1000EPfSC_iS9_ffNS7_10__identityEEEvT0_T1_T2_T3_T4_T6_(
	.param .u64 .ptr .align 1 _ZN3cub18CUB_300001_SM_10006detail6reduce28DeviceReduceSingleTileKernelINS2_10policy_hubIfjN4cuda3std3__44plusIfEEE10Policy1000EPfSC_iS9_ffNS7_10__identityEEEvT0_T1_T2_T3_T4_T6__param_0,
	.param .u64 .ptr .align 1 _ZN3cub18CUB_300001_SM_10006detail6reduce28DeviceReduceSingleTileKernelINS2_10policy_hubIfjN4cuda3std3__44plusIfEEE10Policy1000EPfSC_iS9_ffNS7_10__identityEEEvT0_T1_T2_T3_T4_T6__param_1,
	.param .u32 _ZN3cub18CUB_300001_SM_10006detail6reduce28DeviceReduceSingleTileKernelINS2_10policy_hubIfjN4cuda3std3__44plusIfEEE10Policy1000EPfSC_iS9_ffNS7_10__identityEEEvT0_T1_T2_T3_T4_T6__param_2,
	.param .align 1 .b8 _ZN3cub18CUB_300001_SM_10006detail6reduce28DeviceReduceSingleTileKernelINS2_10policy_hubIfjN4cuda3std3__44plusIfEEE10Policy1000EPfSC_iS9_ffNS7_10__identityEEEvT0_T1_T2_T3_T4_T6__param_3[1],
	.param .f32 _ZN3cub18CUB_300001_SM_10006detail6reduce28DeviceReduceSingleTileKernelINS2_10policy_hubIfjN4cuda3std3__44plusIfEEE10Policy1000EPfSC_iS9_ffNS7_10__identityEEEvT0_T1_T2_T3_T4_T6__param_4,
	.param .align 1 .b8 _ZN3cub18CUB_300001_SM_10006detail6reduce28DeviceReduceSingleTileKernelINS2_10policy_hubIfjN4cuda3std3__44plusIfEEE10Policy1000EPfSC_iS9_ffNS7_10__identityEEEvT0_T1_T2_T3_T4_T6__param_5[1]
)
.maxntid 512
.minnctapersm 1
{
	.reg .pred 	%p<113>;
	.reg .b32 	%r<407>;
	.reg .b32 	%f<531>;
	.reg .b64 	%rd<133>;
	// demoted variable
	.shared .align 4 .b8 _ZZN3cub18CUB_300001_SM_10006detail6reduce28DeviceReduceSingleTileKernelINS2_10policy_hubIfjN4cuda3std3__44plusIfEEE10Policy1000EPfSC_iS9_ffNS7_10__identityEEEvT0_T1_T2_T3_T4_T6_E12temp_storage[84];
	ld.param.u64 	%rd16, [_ZN3cub18CUB_300001_SM_10006detail6reduce28DeviceReduceSingleTileKernelINS2_10policy_hubIfjN4cuda3std3__44plusIfEEE10Policy1000EPfSC_iS9_ffNS7_10__identityEEEvT0_T1_T2_T3_T4_T6__param_0];
	ld.param.u64 	%rd17, [_ZN3cub18CUB_300001_SM_10006detail6reduce28DeviceReduceSingleTileKernelINS2_10policy_hubIfjN4cuda3std3__44plusIfEEE10Policy1000EPfSC_iS9_ffNS7_10__identityEEEvT0_T1_T2_T3_T4_T6__param_1];
	ld.param.u32 	%r67, [_ZN3cub18CUB_300001_SM_10006detail6reduce28DeviceReduceSingleTileKernelINS2_10policy_hubIfjN4cuda3std3__44plusIfEEE10Policy1000EPfSC_iS9_ffNS7_10__identityEEEvT0_T1_T2_T3_T4_T6__param_2];
	ld.param.f32 	%f58, [_ZN3cub18CUB_300001_SM_10006detail6reduce28DeviceReduceSingleTileKernelINS2_10policy_hubIfjN4cuda3std3__44plusIfEEE10Policy1000EPfSC_iS9_ffNS7_10__identityEEEvT0_T1_T2_T3_T4_T6__param_4];
	cvta.to.global.u64 	%rd1, %rd17;
	setp.ne.s32 	%p1, %r67, 0;
	@%p1 bra 	$L__BB3_3;
	mov.u32 	%r380, %tid.x;
	setp.ne.s32 	%p112, %r380, 0;
	@%p112 bra 	$L__BB3_74;
	st.global.f32 	[%rd1], %f58;
	bra.uni 	$L__BB3_74;
$L__BB3_3:
	and.b64  	%rd18, %rd16, 7;
	setp.ne.s64 	%p2, %rd18, 0;
	@%p2 bra 	$L__BB3_38;
	setp.gt.s32 	%p57, %r67, 8191;
	@%p57 bra 	$L__BB3_22;
	mov.u32 	%r1, %tid.x;
	setp.ge.s32 	%p74, %r1, %r67;
	mov.f32 	%f509, 0f00000000;
	mov.u32 	%r384, %r1;
	@%p74 bra 	$L__BB3_7;
	mul.wide.u32 	%rd121, %r1, 4;
	add.s64 	%rd120, %rd16, %rd121;
	// begin inline asm
	ld.global.nc.u32 %r300, [%rd120];
	// end inline asm
	mov.b32 	%f509, %r300;
	add.s32 	%r384, %r1, 512;
$L__BB3_7:
	setp.ge.s32 	%p75, %r384, %r67;
	@%p75 bra 	$L__BB3_13;
	not.b32 	%r301, %r384;
	add.s32 	%r4, %r67, %r301;
	and.b32  	%r302, %r4, 1536;
	setp.eq.s32 	%p76, %r302, 1536;
	@%p76 bra 	$L__BB3_11;
	mul.wide.u32 	%rd122, %r384, 4;
	add.s64 	%rd129, %rd16, %rd122;
	shr.u32 	%r303, %r4, 9;
	add.s32 	%r304, %r303, 1;
	and.b32  	%r305, %r304, 3;
	neg.s32 	%r382, %r305;
$L__BB3_10:
	.pragma "nounroll";
	// begin inline asm
	ld.global.nc.u32 %r306, [%rd129];
	// end inline asm
	mov.b32 	%f395, %r306;
	add.f32 	%f509, %f509, %f395;
	add.s32 	%r384, %r384, 512;
	add.s64 	%rd129, %rd129, 2048;
	add.s32 	%r382, %r382, 1;
	setp.ne.s32 	%p77, %r382, 0;
	@%p77 bra 	$L__BB3_10;
$L__BB3_11:
	setp.lt.u32 	%p78, %r4, 1536;
	@%p78 bra 	$L__BB3_13;
$L__BB3_12:
	mul.wide.s32 	%rd128, %r384, 4;
	add.s64 	%rd124, %rd16, %rd128;
	// begin inline asm
	ld.global.nc.u32 %r307, [%rd124];
	// end inline asm
	mov.b32 	%f396, %r307;
	add.f32 	%f397, %f509, %f396;
	add.s64 	%rd125, %rd124, 2048;
	// begin inline asm
	ld.global.nc.u32 %r308, [%rd125];
	// end inline asm
	mov.b32 	%f398, %r308;
	add.f32 	%f399, %f397, %f398;
	add.s64 	%rd126, %rd124, 4096;
	// begin inline asm
	ld.global.nc.u32 %r309, [%rd126];
	// end inline asm
	mov.b32 	%f400, %r309;
	add.f32 	%f401, %f399, %f400;
	add.s64 	%rd127, %rd124, 6144;
	// begin inline asm
	ld.global.nc.u32 %r310, [%rd127];
	// end inline asm
	mov.b32 	%f402, %r310;
	add.f32 	%f509, %f401, %f402;
	add.s32 	%r384, %r384, 2048;
	setp.lt.s32 	%p79, %r384, %r67;
	@%p79 bra 	$L__BB3_12;
$L__BB3_13:
	setp.lt.s32 	%p80, %r67, 512;
	@%p80 bra 	$L__BB3_18;
	// begin inline asm
	mov.u32 %r349, %laneid;
	// end inline asm
	mov.b32 	%r351, %f509;
	mov.b32 	%r352, 1;
	mov.b32 	%r373, 31;
	mov.b32 	%r374, -1;
	// begin inline asm
	shfl.sync.down.b32 %r350, %r351, %r352, %r373, %r374;
	// end inline asm
	setp.gt.s32 	%p104, %r349, 30;
	mov.b32 	%f461, %r350;
	add.f32 	%f462, %f509, %f461;
	selp.f32 	%f463, %f509, %f462, %p104;
	mov.b32 	%r356, %f463;
	mov.b32 	%r357, 2;
	// begin inline asm
	shfl.sync.down.b32 %r355, %r356, %r357, %r373, %r374;
	// end inline asm
	setp.gt.s32 	%p105, %r349, 29;
	mov.b32 	%f464, %r355;
	add.f32 	%f465, %f463, %f464;
	selp.f32 	%f466, %f463, %f465, %p105;
	mov.b32 	%r361, %f466;
	mov.b32 	%r362, 4;
	// begin inline asm
	shfl.sync.down.b32 %r360, %r361, %r362, %r373, %r374;
	// end inline asm
	setp.gt.s32 	%p106, %r349, 27;
	mov.b32 	%f467, %r360;
	add.f32 	%f468, %f466, %f467;
	selp.f32 	%f469, %f466, %f468, %p106;
	mov.b32 	%r366, %f469;
	mov.b32 	%r367, 8;
	// begin inline asm
	shfl.sync.down.b32 %r365, %r366, %r367, %r373, %r374;
	// end inline asm
	setp.gt.s32 	%p107, %r349, 23;
	mov.b32 	%f470, %r365;
	add.f32 	%f471, %f469, %f470;
	selp.f32 	%f472, %f469, %f471, %p107;
	mov.b32 	%r371, %f472;
	mov.b32 	%r372, 16;
	// begin inline asm
	shfl.sync.down.b32 %r370, %r371, %r372, %r373, %r374;
	// end inline asm
	setp.gt.s32 	%p108, %r349, 15;
	mov.b32 	%f473, %r370;
	add.f32 	%f10, %f472, %f473;
	selp.f32 	%f530, %f472, %f10, %p108;
	setp.ne.s32 	%p109, %r349, 0;
	@%p109 bra 	$L__BB3_16;
	shr.u32 	%r375, %r1, 3;
	and.b32  	%r376, %r375, 124;
	mov.u32 	%r377, _ZZN3cub18CUB_300001_SM_10006detail6reduce28DeviceReduceSingleTileKernelINS2_10policy_hubIfjN4cuda3std3__44plusIfEEE10Policy1000EPfSC_iS9_ffNS7_10__identityEEEvT0_T1_T2_T3_T4_T6_E12temp_storage;
	add.s32 	%r378, %r377, %r376;
	st.shared.f32 	[%r378+16], %f10;
$L__BB3_16:
	bar.sync 	0;
	setp.ne.s32 	%p110, %r1, 0;
	@%p110 bra 	$L__BB3_72;
	ld.shared.f32 	%f474, [_ZZN3cub18CUB_300001_SM_10006detail6reduce28DeviceReduceSingleTileKernelINS2_10policy_hubIfjN4cuda3std3__44plusIfEEE10Policy1000EPfSC_iS9_ffNS7_10__identityEEEvT0_T1_T2_T3_T4_T6_E12temp_storage+20];
	add.f32 	%f475, %f530, %f474;
	ld.shared.f32 	%f476, [_ZZN3cub18CUB_300001_SM_10006detail6reduce28DeviceReduceSingleTileKernelINS2_10policy_hubIfjN4cuda3std3__44plusIfEEE10Policy1000EPfSC_iS9_ffNS7_10__identityEEEvT0_T1_T2_T3_T4_T6_E12temp_storage+24];
	add.f32 	%f477, %f475, %f476;
	ld.shared.f32 	%f478, [_ZZN3cub18CUB_300001_SM_10006detail6reduce28DeviceReduceSingleTileKernelINS2_10policy_hubIfjN4cuda3std3__44plusIfEEE10Policy1000EPfSC_iS9_ffNS7_10__identityEEEvT0_T1_T2_T3_T4_T6_E12temp_storage+28];
	add.f32 	%f479, %f477, %f478;
	ld.shared.f32 	%f480, [_ZZN3cub18CUB_300001_SM_10006detail6reduce28DeviceReduceSingleTileKernelINS2_10policy_hubIfjN4cuda3std3__44plusIfEEE10Policy1000EPfSC_iS9_ffNS7_10__identityEEEvT0_T1_T2_T3_T4_T6_E12temp_storage+32];
	add.f32 	%f481, %f479, %f480;
	ld.shared.f32 	%f482, [_ZZN3cub18CUB_300001_SM_10006detail6reduce28DeviceReduceSingleTileKernelINS2_10policy_hubIfjN4cuda3std3__44plusIfEEE10Policy1000EPfSC_iS9_ffNS7_10__identityEEEvT0_T1_T2_T3_T4_T6_E12temp_storage+36];
	add.f32 	%f483, %f481, %f482;
	ld.shared.f32 	%f484, [_ZZN3cub18CUB_300001_SM_10006detail6reduce28DeviceReduceSingleTileKernelINS2_10policy_hubIfjN4cuda3std3__44plusIfEEE10Policy1000EPfSC_iS9_ffNS7_10__identityEEEvT0_T1_T2_T3_T4_T6_E12temp_storage+40];
	add.f32 	%f485, %f483, %f484;
	ld.shared.f32 	%f486, [_ZZN3cub18CUB_300001_SM_10006detail6reduce28DeviceReduceSingleTileKernelINS2_10policy_hubIfjN4cuda3std3__44plusIfEEE10Policy1000EPfSC_iS9_ffNS7_10__identityEEEvT0_T1_T2_T3_T4_T6_E12temp_storage+44];
	add.f32 	%f487, %f485, %f486;
	ld.shared.f32 	%f488, [_ZZN3cub18CUB_300001_SM_10006detail6reduce28DeviceReduceSingleTileKernelINS2_10policy_hubIfjN4cuda3std3__44plusIfEEE10Policy1000EPfSC_iS9_ffNS7_10__identityEEEvT0_T1_T2_T3_T4_T6_E12temp_storage+48];
	add.f32 	%f489, %f487, %f488;
	ld.shared.f32 	%f490, [_ZZN3cub18CUB_300001_SM_10006detail6reduce28DeviceReduceSingleTileKernelINS2_10policy_hubIfjN4cuda3std3__44plusIfEEE10Policy1000EPfSC_iS9_ffNS7_10__identityEEEvT0_T1_T2_T3_T4_T6_E12temp_storage+52];
	add.f32 	%f491, %f489, %f490;
	ld.shared.f32 	%f492, [_ZZN3cub18CUB_300001_SM_10006detail6reduce28DeviceReduceSingleTileKernelINS2_10policy_hubIfjN4cuda3std3__44plusIfEEE10Policy1000EPfSC_iS9_ffNS7_10__identityEEEvT0_T1_T2_T3_T4_T6_E12temp_storage+56];
	add.f32 	%f493, %f491, %f492;
	ld.shared.f32 	%f494, [_ZZN3cub18CUB_300001_SM_10006detail6reduce28DeviceReduceSingleTileKernelINS2_10policy_hubIfjN4cuda3std3__44plusIfEEE10Policy1000EPfSC_iS9_ffNS7_10__identityEEEvT0_T1_T2_T3_T4_T6_E12temp_storage+60];
	add.f32 	%f495, %f493, %f494;
	ld.shared.f32 	%f496, [_ZZN3cub18CUB_300001_SM_10006detail6reduce28DeviceReduceSingleTileKernelINS2_10policy_hubIfjN4cuda3std3__44plusIfEEE10Policy1000EPfSC_iS9_ffNS7_10__identityEEEvT0_T1_T2_T3_T4_T6_E12temp_storage+64];
	add.f32 	%f497, %f495, %f496;
	ld.shared.f32 	%f498, [_ZZN3cub18CUB_300001_SM_10006detail6reduce28DeviceReduceSingleTileKernelINS2_10policy_hubIfjN4cuda3std3__44plusIfEEE10Policy1000EPfSC_iS9_ffNS7_10__identityEEEvT0_T1_T2_T3_T4_T6_E12temp_storage+68];
	add.f32 	%f499, %f497, %f498;
	ld.shared.f32 	%f500, [_ZZN3cub18CUB_300001_SM_10006detail6reduce28DeviceReduceSingleTileKernelINS2_10policy_hubIfjN4cuda3std3__44plusIfEEE10Policy1000EPfSC_iS9_ffNS7_10__identityEEEvT0_T1_T2_T3_T4_T6_E12temp_storage+72];
	add.f32 	%f501, %f499, %f500;
	ld.shared.f32 	%f502, [_ZZN3cub18CUB_300001_SM_10006detail6reduce28DeviceReduceSingleTileKernelINS2_10policy_hubIfjN4cuda3std3__44plusIfEEE10Policy1000EPfSC_iS9_ffNS7_10__identityEEEvT0_T1_T2_T3_T4_T6_E12temp_storage+76];
	add.f32 	%f530, %f501, %f502;
	bra.uni 	$L__BB3_72;
$L__BB3_18:
	// begin inline asm
	mov.u32 %r311, %laneid;
	// end inline asm
	and.b32  	%r337, %r1, 992;
	add.s32 	%r338, %r337, 32;
	setp.gt.s32 	%p81, %r338, %r67;
	not.b32 	%r339, %r337;
	add.s32 	%r340, %r67, %r339;
	selp.b32 	%r335, %r340, 31, %p81;
	mov.b32 	%r313, %f509;
	mov.b32 	%r314, 1;
	mov.b32 	%r336, -1;
	// begin inline asm
	shfl.sync.down.b32 %r312, %r313, %r314, %r335, %r336;
	// end inline asm
	setp.lt.s32 	%p82, %r311, %r335;
	mov.b32 	%f403, %r312;
	add.f32 	%f404, %f509, %f403;
	selp.f32 	%f405, %f404, %f509, %p82;
	mov.b32 	%r318, %f405;
	mov.b32 	%r319, 2;
	// begin inline asm
	shfl.sync.down.b32 %r317, %r318, %r319, %r335, %r336;
	// end inline asm
	add.s32 	%r341, %r311, 2;
	setp.gt.s32 	%p83, %r341, %r335;
	mov.b32 	%f406, %r317;
	add.f32 	%f407, %f405, %f406;
	selp.f32 	%f408, %f405, %f407, %p83;
	mov.b32 	%r323, %f408;
	mov.b32 	%r324, 4;
	// begin inline asm
	shfl.sync.down.b32 %r322, %r323, %r324, %r335, %r336;
	// end inline asm
	add.s32 	%r342, %r311, 4;
	setp.gt.s32 	%p84, %r342, %r335;
	mov.b32 	%f409, %r322;
	add.f32 	%f410, %f408, %f409;
	selp.f32 	%f411, %f408, %f410, %p84;
	mov.b32 	%r328, %f411;
	mov.b32 	%r329, 8;
	// begin inline asm
	shfl.sync.down.b32 %r327, %r328, %r329, %r335, %r336;
	// end inline asm
	add.s32 	%r343, %r311, 8;
	setp.gt.s32 	%p85, %r343, %r335;
	mov.b32 	%f412, %r327;
	add.f32 	%f413, %f411, %f412;
	selp.f32 	%f414, %f411, %f413, %p85;
	mov.b32 	%r333, %f414;
	mov.b32 	%r334, 16;
	// begin inline asm
	shfl.sync.down.b32 %r332, %r333, %r334, %r335, %r336;
	// end inline asm
	add.s32 	%r344, %r311, 16;
	setp.gt.s32 	%p86, %r344, %r335;
	mov.b32 	%f415, %r332;
	add.f32 	%f416, %f414, %f415;
	selp.f32 	%f530, %f414, %f416, %p86;
	setp.ne.s32 	%p87, %r311, 0;
	@%p87 bra 	$L__BB3_20;
	shr.u32 	%r345, %r1, 3;
	and.b32  	%r346, %r345, 124;
	mov.u32 	%r347, _ZZN3cub18CUB_300001_SM_10006detail6reduce28DeviceReduceSingleTileKernelINS2_10policy_hubIfjN4cuda3std3__44plusIfEEE10Policy1000EPfSC_iS9_ffNS7_10__identityEEEvT0_T1_T2_T3_T4_T6_E12temp_storage;
	add.s32 	%r348, %r347, %r346;
	st.shared.f32 	[%r348+16], %f530;
$L__BB3_20:
	bar.sync 	0;
	setp.ne.s32 	%p88, %r1, 0;
	@%p88 bra 	$L__BB3_72;
	setp.gt.s32 	%p89, %r67, 32;
	ld.shared.f32 	%f417, [_ZZN3cub18CUB_300001_SM_10006detail6reduce28DeviceReduceSingleTileKernelINS2_10policy_hubIfjN4cuda3std3__44plusIfEEE10Policy1000EPfSC_iS9_ffNS7_10__identityEEEvT0_T1_T2_T3_T4_T6_E12temp_storage+20];
	add.f32 	%f418, %f530, %f417;
	selp.f32 	%f419, %f418, %f530, %p89;
	setp.gt.s32 	%p90, %r67, 64;
	ld.shared.f32 	%f420, [_ZZN3cub18CUB_300001_SM_10006detail6reduce28DeviceReduceSingleTileKernelINS2_10policy_hubIfjN4cuda3std3__44plusIfEEE10Policy1000EPfSC_iS9_ffNS7_10__identityEEEvT0_T1_T2_T3_T4_T6_E12temp_storage+24];
	add.f32 	%f421, %f420, %f419;
	selp.f32 	%f422, %f421, %f419, %p90;
	setp.gt.s32 	%p91, %r67, 96;
	ld.shared.f32 	%f423, [_ZZN3cub18CUB_300001_SM_10006detail6reduce28DeviceReduceSingleTileKernelINS2_10policy_hubIfjN4cuda3std3__44plusIfEEE10Policy1000EPfSC_iS9_ffNS7_10__identityEEEvT0_T1_T2_T3_T4_T6_E12temp_storage+28];
	add.f32 	%f424, %f423, %f422;
	selp.f32 	%f425, %f424, %f422, %p91;
	setp.gt.s32 	%p92, %r67, 128;
	ld.shared.f32 	%f426, [_ZZN3cub18CUB_300001_SM_10006detail6reduce28DeviceReduceSingleTileKernelINS2_10policy_hubIfjN4cuda3std3__44plusIfEEE10Policy1000EPfSC_iS9_ffNS7_10__identityEEEvT0_T1_T2_T3_T4_T6_E12temp_storage+32];
	add.f32 	%f427, %f426, %f425;
	selp.f32 	%f428, %f427, %f425, %p92;
	setp.gt.s32 	%p93, %r67, 160;
	ld.shared.f32 	%f429, [_ZZN3cub18CUB_300001_SM_10006detail6reduce28DeviceReduceSingleTileKernelINS2_10policy_hubIfjN4cuda3std3__44plusIfEEE10Policy1000EPfSC_iS9_ffNS7_10__identityEEEvT0_T1_T2_T3_T4_T6_E12temp_storage+36];
	add.f32 	%f430, %f429, %f428;
	selp.f32 	%f431, %f430, %f428, %p93;
	setp.gt.s32 	%p94, %r67, 192;
	ld.shared.f32 	%f432, [_ZZN3cub18CUB_300001_SM_10006detail6reduce28DeviceReduceSingleTileKernelINS2_10policy_hubIfjN4cuda3std3__44plusIfEEE10Policy1000EPfSC_iS9_ffNS7_10__identityEEEvT0_T1_T2_T3_T4_T6_E12temp_storage+40];
	add.f32 	%f433, %f432, %f431;
	selp.f32 	%f434, %f433, %f431, %p94;
	setp.gt.s32 	%p95, %r67, 224;
	ld.shared.f32 	%f435, [_ZZN3cub18CUB_300001_SM_10006detail6reduce28DeviceReduceSingleTileKernelINS2_10policy_hubIfjN4cuda3std3__44plusIfEEE10Policy1000EPfSC_iS9_ffNS7_10__identityEEEvT0_T1_T2_T3_T4_T6_E12temp_storage+44];
	add.f32 	%f436, %f435, %f434;
	selp.f32 	%f437, %f436, %f434, %p95;
	setp.gt.s32 	%p96, %r67, 256;
	ld.shared.f32 	%f438, [_ZZN3cub18CUB_300001_SM_10006detail6reduce28DeviceReduceSingleTileKernelINS2_10policy_hubIfjN4cuda3std3__44plusIfEEE10Policy1000EPfSC_iS9_ffNS7_10__identityEEEvT0_T1_T2_T3_T4_T6_E12temp_storage+48];
	add.f32 	%f439, %f438, %f437;
	selp.f32 	%f440, %f439, %f437, %p96;
	setp.gt.s32 	%p97, %r67, 288;
	ld.shared.f32 	%f441, [_ZZN3cub18CUB_300001_SM_10006detail6reduce28DeviceReduceSingleTileKernelINS2_10policy_hubIfjN4cuda3std3__44plusIfEEE10Policy1000EPfSC_iS9_ffNS7_10__identityEEEvT0_T1_T2_T3_T4_T6_E12temp_storage+52];
	add.f32 	%f442, %f441, %f440;
	selp.f32 	%f443, %f442, %f440, %p97;
	setp.gt.s32 	%p98, %r67, 320;
	ld.shared.f32 	%f444, [_ZZN3cub18CUB_300001_SM_10006detail6reduce28DeviceReduceSingleTileKernelINS2_10policy_hubIfjN4cuda3std3__44plusIfEEE10Policy1000EPfSC_iS9_ffNS7_10__identityEEEvT0_T1_T2_T3_T4_T6_E12temp_storage+56];
	add.f32 	%f445, %f444, %f443;
	selp.f32 	%f446, %f445, %f443, %p98;
	setp.gt.s32 	%p99, %r67, 352;
	ld.shared.f32 	%f447, [_ZZN3cub18CUB_300001_SM_10006detail6reduce28DeviceReduceSingleTileKernelINS2_10policy_hubIfjN4cuda3std3__44plusIfEEE10Policy1000EPfSC_iS9_ffNS7_10__identityEEEvT0_T1_T2_T3_T4_T6_E12temp_storage+60];
	add.f32 	%f448, %f447, %f446;
	selp.f32 	%f449, %f448, %f446, %p99;
	setp.gt.s32 	%p100, %r67, 384;
	ld.shared.f32 	%f450, [_ZZN3cub18CUB_300001_SM_10006detail6reduce28DeviceReduceSingleTileKernelINS2_10policy_hubIfjN4cuda3std3__44plusIfEEE10Policy1000EPfSC_iS9_ffNS7_10__identityEEEvT0_T1_T2_T3_T4_T6_E12temp_storage+64];
	add.f32 	%f451, %f450, %f449;
	selp.f32 	%f452, %f451, %f449, %p100;
	setp.gt.s32 	%p101, %r67, 416;
	ld.shared.f32 	%f453, [_ZZN3cub18CUB_300001_SM_10006detail6reduce28DeviceReduceSingleTileKernelINS2_10policy_hubIfjN4cuda3std3__44plusIfEEE10Policy1000EPfSC_iS9_ffNS7_10__identityEEEvT0_T1_T2_T3_T4_T6_E12temp_storage+68];
	add.f32 	%f454, %f453, %f452;
	selp.f32 	%f455, %f454, %f452, %p101;
	setp.gt.s32 	%p102, %r67, 448;
	ld.shared.f32 	%f456, [_ZZN3cub18CUB_300001_SM_10006detail6reduce28DeviceReduceSingleTileKernelINS2_10policy_hubIfjN4cuda3std3__44plusIfEEE10Policy1000EPfSC_iS9_ffNS7_10__identityEEEvT0_T1_T2_T3_T4_T6_E12temp_storage+72];
	add.f32 	%f457, %f456, %f455;
	selp.f32 	%f458, %f457, %f455, %p102;
	setp.gt.s32 	%p103, %r67, 480;
	ld.shared.f32 	%f459, [_ZZN3cub18CUB_300001_SM_10006detail6reduce28DeviceReduceSingleTileKernelINS2_10policy_hubIfjN4cuda3std3__44plusIfEEE10Policy1000EPfSC_iS9_ffNS7_10__identityEEEvT0_T1_T2_T3_T4_T6_E12temp_storage+76];
	add.f32 	%f460, %f459, %f458;
	selp.f32 	%f530, %f460, %f458, %p103;
	bra.uni 	$L__BB3_72;
$L__BB3_22:
	mov.u32 	%r13, %tid.x;
	shl.b32 	%r224, %r13, 1;
	mul.wide.u32 	%rd90, %r224, 4;
	add.s64 	%rd75, %rd16, %rd90;
	// begin inline asm
	ld.global.nc.u64 %rd74, [%rd75];
	// end inline asm
	mov.b64 	{%r225, %r226}, %rd74;
	mov.b32 	%f281, %r226;
	mov.b32 	%f282, %r225;
	add.s64 	%rd77, %rd75, 4096;
	// begin inline asm
	ld.global.nc.u64 %rd76, [%rd77];
	// end inline asm
	mov.b64 	{%r227, %r228}, %rd76;
	mov.b32 	%f283, %r228;
	mov.b32 	%f284, %r227;
	add.s64 	%rd79, %rd75, 8192;
	// begin inline asm
	ld.global.nc.u64 %rd78, [%rd79];
	// end inline asm
	mov.b64 	{%r229, %r230}, %rd78;
	mov.b32 	%f285, %r230;
	mov.b32 	%f286, %r229;
	add.s64 	%rd81, %rd75, 12288;
	// begin inline asm
	ld.global.nc.u64 %rd80, [%rd81];
	// end inline asm
	mov.b64 	{%r231, %r232}, %rd80;
	mov.b32 	%f287, %r232;
	mov.b32 	%f288, %r231;
	add.s64 	%rd83, %rd75, 16384;
	// begin inline asm
	ld.global.nc.u64 %rd82, [%rd83];
	// end inline asm
	mov.b64 	{%r233, %r234}, %rd82;
	mov.b32 	%f289, %r234;
	mov.b32 	%f290, %r233;
	add.s64 	%rd85, %rd75, 20480;
	// begin inline asm
	ld.global.nc.u64 %rd84, [%rd85];
	// end inline asm
	mov.b64 	{%r235, %r236}, %rd84;
	mov.b32 	%f291, %r236;
	mov.b32 	%f292, %r235;
	add.s64 	%rd87, %rd75, 24576;
	// begin inline asm
	ld.global.nc.u64 %rd86, [%rd87];
	// end inline asm
	mov.b64 	{%r237, %r238}, %rd86;
	mov.b32 	%f293, %r238;
	mov.b32 	%f294, %r237;
	add.s64 	%rd89, %rd75, 28672;
	// begin inline asm
	ld.global.nc.u64 %rd88, [%rd89];
	// end inline asm
	mov.b64 	{%r239, %r240}, %rd88;
	mov.b32 	%f295, %r240;
	mov.b32 	%f296, %r239;
	add.f32 	%f297, %f282, %f281;
	add.f32 	%f298, %f284, %f283;
	add.f32 	%f299, %f286, %f285;
	add.f32 	%f300, %f288, %f287;
	add.f32 	%f301, %f290, %f289;
	add.f32 	%f302, %f292, %f291;
	add.f32 	%f303, %f294, %f293;
	add.f32 	%f304, %f296, %f295;
	add.f32 	%f305, %f297, %f298;
	add.f32 	%f306, %f299, %f300;
	add.f32 	%f307, %f301, %f302;
	add.f32 	%f308, %f303, %f304;
	add.f32 	%f309, %f305, %f306;
	add.f32 	%f310, %f307, %f308;
	add.f32 	%f516, %f309, %f310;
	setp.lt.u32 	%p58, %r67, 16384;
	mov.b32 	%r387, 8192;
	@%p58 bra 	$L__BB3_26;
	add.s32 	%r14, %r67, -8192;
	mov.b32 	%r387, 8192;
$L__BB3_24:
	mul.wide.s32 	%rd107, %r387, 4;
	add.s64 	%rd92, %rd75, %rd107;
	// begin inline asm
	ld.global.nc.u64 %rd91, [%rd92];
	// end inline asm
	mov.b64 	{%r242, %r243}, %rd91;
	mov.b32 	%f311, %r243;
	mov.b32 	%f312, %r242;
	add.s64 	%rd94, %rd92, 4096;
	// begin inline asm
	ld.global.nc.u64 %rd93, [%rd94];
	// end inline asm
	mov.b64 	{%r244, %r245}, %rd93;
	mov.b32 	%f313, %r245;
	mov.b32 	%f314, %r244;
	add.s64 	%rd96, %rd92, 8192;
	// begin inline asm
	ld.global.nc.u64 %rd95, [%rd96];
	// end inline asm
	mov.b64 	{%r246, %r247}, %rd95;
	mov.b32 	%f315, %r247;
	mov.b32 	%f316, %r246;
	add.s64 	%rd98, %rd92, 12288;
	// begin inline asm
	ld.global.nc.u64 %rd97, [%rd98];
	// end inline asm
	mov.b64 	{%r248, %r249}, %rd97;
	mov.b32 	%f317, %r249;
	mov.b32 	%f318, %r248;
	add.s64 	%rd100, %rd92, 16384;
	// begin inline asm
	ld.global.nc.u64 %rd99, [%rd100];
	// end inline asm
	mov.b64 	{%r250, %r251}, %rd99;
	mov.b32 	%f319, %r251;
	mov.b32 	%f320, %r250;
	add.s64 	%rd102, %rd92, 20480;
	// begin inline asm
	ld.global.nc.u64 %rd101, [%rd102];
	// end inline asm
	mov.b64 	{%r252, %r253}, %rd101;
	mov.b32 	%f321, %r253;
	mov.b32 	%f322, %r252;
	add.s64 	%rd104, %rd92, 24576;
	// begin inline asm
	ld.global.nc.u64 %rd103, [%rd104];
	// end inline asm
	mov.b64 	{%r254, %r255}, %rd103;
	mov.b32 	%f323, %r255;
	mov.b32 	%f324, %r254;
	add.s64 	%rd106, %rd92, 28672;
	// begin inline asm
	ld.global.nc.u64 %rd105, [%rd106];
	// end inline asm
	mov.b64 	{%r256, %r257}, %rd105;
	mov.b32 	%f325, %r257;
	mov.b32 	%f326, %r256;
	add.f32 	%f327, %f516, %f312;
	add.f32 	%f328, %f311, %f314;
	add.f32 	%f329, %f313, %f316;
	add.f32 	%f330, %f315, %f318;
	add.f32 	%f331, %f317, %f320;
	add.f32 	%f332, %f319, %f322;
	add.f32 	%f333, %f321, %f324;
	add.f32 	%f334, %f323, %f326;
	add.f32 	%f335, %f327, %f328;
	add.f32 	%f336, %f329, %f330;
	add.f32 	%f337, %f331, %f332;
	add.f32 	%f338, %f333, %f334;
	add.f32 	%f339, %f335, %f336;
	add.f32 	%f340, %f337, %f338;
	add.f32 	%f341, %f339, %f340;
	add.f32 	%f516, %f341, %f325;
	sub.s32 	%r258, %r67, %r387;
	setp.lt.s32 	%p59, %r258, 8192;
	@%p59 bra 	$L__BB3_34;
	add.s32 	%r387, %r387, 8192;
	setp.le.s32 	%p60, %r387, %r14;
	@%p60 bra 	$L__BB3_24;
$L__BB3_26:
	setp.le.s32 	%p61, %r67, %r387;
	@%p61 bra 	$L__BB3_34;
	sub.s32 	%r18, %r67, %r387;
	setp.ge.s32 	%p62, %r13, %r18;
	@%p62 bra 	$L__BB3_34;
	not.b32 	%r259, %r13;
	add.s32 	%r260, %r67, %r259;
	sub.s32 	%r19, %r260, %r387;
	and.b32  	%r261, %r19, 1536;
	setp.eq.s32 	%p63, %r261, 1536;
	mov.u32 	%r391, %r13;
	@%p63 bra 	$L__BB3_31;
	add.s32 	%r389, %r13, %r387;
	shr.u32 	%r262, %r19, 9;
	add.s32 	%r263, %r262, 1;
	and.b32  	%r264, %r263, 3;
	neg.s32 	%r388, %r264;
	mov.u32 	%r391, %r13;
$L__BB3_30:
	.pragma "nounroll";
	mul.wide.u32 	%rd109, %r389, 4;
	add.s64 	%rd108, %rd16, %rd109;
	// begin inline asm
	ld.global.nc.u32 %r265, [%rd108];
	// end inline asm
	mov.b32 	%f343, %r265;
	add.f32 	%f516, %f516, %f343;
	add.s32 	%r391, %r391, 512;
	add.s32 	%r389, %r389, 512;
	add.s32 	%r388, %r388, 1;
	setp.ne.s32 	%p64, %r388, 0;
	@%p64 bra 	$L__BB3_30;
$L__BB3_31:
	setp.lt.u32 	%p65, %r19, 1536;
	@%p65 bra 	$L__BB3_34;
	cvt.u64.u32 	%rd110, %r391;
	cvt.u64.u32 	%rd111, %r387;
	add.s64 	%rd112, %rd110, %rd111;
	shl.b64 	%rd113, %rd112, 2;
	add.s64 	%rd114, %rd113, %rd16;
	add.s64 	%rd130, %rd114, 4096;
	add.s32 	%r392, %r391, %r387;
$L__BB3_33:
	mul.wide.u32 	%rd119, %r392, 4;
	add.s64 	%rd115, %rd16, %rd119;
	// begin inline asm
	ld.global.nc.u32 %r266, [%rd115];
	// end inline asm
	mov.b32 	%f344, %r266;
	add.f32 	%f345, %f516, %f344;
	add.s64 	%rd116, %rd130, -2048;
	// begin inline asm
	ld.global.nc.u32 %r267, [%rd116];
	// end inline asm
	mov.b32 	%f346, %r267;
	add.f32 	%f347, %f345, %f346;
	// begin inline asm
	ld.global.nc.u32 %r268, [%rd130];
	// end inline asm
	mov.b32 	%f348, %r268;
	add.f32 	%f349, %f347, %f348;
	add.s64 	%rd118, %rd130, 2048;
	// begin inline asm
	ld.global.nc.u32 %r269, [%rd118];
	// end inline asm
	mov.b32 	%f350, %r269;
	add.f32 	%f516, %f349, %f350;
	add.s32 	%r391, %r391, 2048;
	add.s64 	%rd130, %rd130, 8192;
	add.s32 	%r392, %r392, 2048;
	setp.lt.s32 	%p66, %r391, %r18;
	@%p66 bra 	$L__BB3_33;
$L__BB3_34:
	// begin inline asm
	mov.u32 %r270, %laneid;
	// end inline asm
	mov.b32 	%r272, %f516;
	mov.b32 	%r273, 1;
	mov.b32 	%r294, 31;
	mov.b32 	%r295, -1;
	// begin inline asm
	shfl.sync.down.b32 %r271, %r272, %r273, %r294, %r295;
	// end inline asm
	setp.gt.s32 	%p67, %r270, 30;
	mov.b32 	%f351, %r271;
	add.f32 	%f352, %f516, %f351;
	selp.f32 	%f353, %f516, %f352, %p67;
	mov.b32 	%r277, %f353;
	mov.b32 	%r278, 2;
	// begin inline asm
	shfl.sync.down.b32 %r276, %r277, %r278, %r294, %r295;
	// end inline asm
	setp.gt.s32 	%p68, %r270, 29;
	mov.b32 	%f354, %r276;
	add.f32 	%f355, %f353, %f354;
	selp.f32 	%f356, %f353, %f355, %p68;
	mov.b32 	%r282, %f356;
	mov.b32 	%r283, 4;
	// begin inline asm
	shfl.sync.down.b32 %r281, %r282, %r283, %r294, %r295;
	// end inline asm
	setp.gt.s32 	%p69, %r270, 27;
	mov.b32 	%f357, %r281;
	add.f32 	%f358, %f356, %f357;
	selp.f32 	%f359, %f356, %f358, %p69;
	mov.b32 	%r287, %f359;
	mov.b32 	%r288, 8;
	// begin inline asm
	shfl.sync.down.b32 %r286, %r287, %r288, %r294, %r295;
	// end inline asm
	setp.gt.s32 	%p70, %r270, 23;
	mov.b32 	%f360, %r286;
	add.f32 	%f361, %f359, %f360;
	selp.f32 	%f362, %f359, %f361, %p70;
	mov.b32 	%r292, %f362;
	mov.b32 	%r293, 16;
	// begin inline asm
	shfl.sync.down.b32 %r291, %r292, %r293, %r294, %r295;
	// end inline asm
	setp.gt.s32 	%p71, %r270, 15;
	mov.b32 	%f363, %r291;
	add.f32 	%f26, %f362, %f363;
	selp.f32 	%f530, %f362, %f26, %p71;
	setp.ne.s32 	%p72, %r270, 0;
	@%p72 bra 	$L__BB3_36;
	shr.u32 	%r296, %r13, 3;
	and.b32  	%r297, %r296, 124;
	mov.u32 	%r298, _ZZN3cub18CUB_300001_SM_10006detail6reduce28DeviceReduceSingleTileKernelINS2_10policy_hubIfjN4cuda3std3__44plusIfEEE10Policy1000EPfSC_iS9_ffNS7_10__identityEEEvT0_T1_T2_T3_T4_T6_E12temp_storage;
	add.s32 	%r299, %r298, %r297;
	st.shared.f32 	[%r299+16], %f26;
$L__BB3_36:
	bar.sync 	0;
	setp.ne.s32 	%p73, %r13, 0;
	@%p73 bra 	$L__BB3_72;
	ld.shared.f32 	%f364, [_ZZN3cub18CUB_300001_SM_10006detail6reduce28DeviceReduceSingleTileKernelINS2_10policy_hubIfjN4cuda3std3__44plusIfEEE10Policy1000EPfSC_iS9_ffNS7_10__identityEEEvT0_T1_T2_T3_T4_T6_E12temp_storage+20];
	add.f32 	%f365, %f530, %f364;
	ld.shared.f32 	%f366, [_ZZN3cub18CUB_300001_SM_10006detail6reduce28DeviceReduceSingleTileKernelINS2_10policy_hubIfjN4cuda3std3__44plusIfEEE10Policy1000EPfSC_iS9_ffNS7_10__identityEEEvT0_T1_T2_T3_T4_T6_E12temp_storage+24];
	add.f32 	%f367, %f365, %f366;
	ld.shared.f32 	%f368, [_ZZN3cub18CUB_300001_SM_10006detail6reduce28DeviceReduceSingleTileKernelINS2_10policy_hubIfjN4cuda3std3__44plusIfEEE10Policy1000EPfSC_iS9_ffNS7_10__identityEEEvT0_T1_T2_T3_T4_T6_E12temp_storage+28];
	add.f32 	%f369, %f367, %f368;
	ld.shared.f32 	%f370, [_ZZN3cub18CUB_300001_SM_10006detail6reduce28DeviceReduceSingleTileKernelINS2_10policy_hubIfjN4cuda3std3__44plusIfEEE10Policy1000EPfSC_iS9_ffNS7_10__identityEEEvT0_T1_T2_T3_T4_T6_E12temp_storage+32];
	add.f32 	%f371, %f369, %f370;
	ld.shared.f32 	%f372, [_ZZN3cub18CUB_300001_SM_10006detail6reduce28DeviceReduceSingleTileKernelINS2_10policy_hubIfjN4cuda3std3__44plusIfEEE10Policy1000EPfSC_iS9_ffNS7_10__identityEEEvT0_T1_T2_T3_T4_T6_E12temp_storage+36];
	add.f32 	%f373, %f371, %f372;
	ld.shared.f32 	%f374, [_ZZN3cub18CUB_300001_SM_10006detail6reduce28DeviceReduceSingleTileKernelINS2_10policy_hubIfjN4cuda3std3__44plusIfEEE10Policy1000EPfSC_iS9_ffNS7_10__identityEEEvT0_T1_T2_T3_T4_T6_E12temp_storage+40];
	add.f32 	%f375, %f373, %f374;
	ld.shared.f32 	%f376, [_ZZN3cub18CUB_300001_SM_10006detail6reduce28DeviceReduceSingleTileKernelINS2_10policy_hubIfjN4cuda3std3__44plusIfEEE10Policy1000EPfSC_iS9_ffNS7_10__identityEEEvT0_T1_T2_T3_T4_T6_E12temp_storage+44];
	add.f32 	%f377, %f375, %f376;
	ld.shared.f32 	%f378, [_ZZN3cub18CUB_300001_SM_10006detail6reduce28DeviceReduceSingleTileKernelINS2_10policy_hubIfjN4cuda3std3__44plusIfEEE10Policy1000EPfSC_iS9_ffNS7_10__identityEEEvT0_T1_T2_T3_T4_T6_E12temp_storage+48];
	add.f32 	%f379, %f377, %f378;
	ld.shared.f32 	%f380, [_ZZN3cub18CUB_300001_SM_10006detail6reduce28DeviceReduceSingleTileKernelINS2_10policy_hubIfjN4cuda3std3__44plusIfEEE10Policy1000EPfSC_iS9_ffNS7_10__identityEEEvT0_T1_T2_T3_T4_T6_E12temp_storage+52];
	add.f32 	%f381, %f379, %f380;
	ld.shared.f32 	%f382, [_ZZN3cub18CUB_300001_SM_10006detail6reduce28DeviceReduceSingleTileKernelINS2_10policy_hubIfjN4cuda3std3__44plusIfEEE10Policy1000EPfSC_iS9_ffNS7_10__identityEEEvT0_T1_T2_T3_T4_T6_E12temp_storage+56];
	add.f32 	%f383, %f381, %f382;
	ld.shared.f32 	%f384, [_ZZN3cub18CUB_300001_SM_10006detail6reduce28DeviceReduceSingleTileKernelINS2_10policy_hubIfjN4cuda3std3__44plusIfEEE10Policy1000EPfSC_iS9_ffNS7_10__identityEEEvT0_T1_T2_T3_T4_T6_E12temp_storage+60];
	add.f32 	%f385, %f383, %f384;
	ld.shared.f32 	%f386, [_ZZN3cub18CUB_300001_SM_10006detail6reduce28DeviceReduceSingleTileKernelINS2_10policy_hubIfjN4cuda3std3__44plusIfEEE10Policy1000EPfSC_iS9_ffNS7_10__identityEEEvT0_T1_T2_T3_T4_T6_E12temp_storage+64];
	add.f32 	%f387, %f385, %f386;
	ld.shared.f32 	%f388, [_ZZN3cub18CUB_300001_SM_10006detail6reduce28DeviceReduceSingleTileKernelINS2_10policy_hubIfjN4cuda3std3__44plusIfEEE10Policy1000EPfSC_iS9_ffNS7_10__identityEEEvT0_T1_T2_T3_T4_T6_E12temp_storage+68];
	add.f32 	%f389, %f387, %f388;
	ld.shared.f32 	%f390, [_ZZN3cub18CUB_300001_SM_10006detail6reduce28DeviceReduceSingleTileKernelINS2_10policy_hubIfjN4cuda3std3__44plusIfEEE10Policy1000EPfSC_iS9_ffNS7_10__identityEEEvT0_T1_T2_T3_T4_T6_E12temp_storage+72];
	add.f32 	%f391, %f389, %f390;
	ld.shared.f32 	%f392, [_ZZN3cub18CUB_300001_SM_10006detail6reduce28DeviceReduceSingleTileKernelINS2_10policy_hubIfjN4cuda3std3__44plusIfEEE10Policy1000EPfSC_iS9_ffNS7_10__identityEEEvT0_T1_T2_T3_T4_T6_E12temp_storage+76];
	add.f32 	%f530, %f391, %f392;
	bra.uni 	$L__BB3_72;
$L__BB3_38:
	setp.gt.s32 	%p3, %r67, 8191;
	@%p3 bra 	$L__BB3_56;
	mov.u32 	%r34, %tid.x;
	setp.ge.s32 	%p20, %r34, %r67;
	mov.f32 	%f522, 0f00000000;
	mov.u32 	%r397, %r34;
	@%p20 bra 	$L__BB3_41;
	mul.wide.u32 	%rd66, %r34, 4;
	add.s64 	%rd65, %rd16, %rd66;
	// begin inline asm
	ld.global.nc.u32 %r144, [%rd65];
	// end inline asm
	mov.b32 	%f522, %r144;
	add.s32 	%r397, %r34, 512;
$L__BB3_41:
	setp.ge.s32 	%p21, %r397, %r67;
	@%p21 bra 	$L__BB3_47;
	not.b32 	%r145, %r397;
	add.s32 	%r37, %r67, %r145;
	and.b32  	%r146, %r37, 1536;
	setp.eq.s32 	%p22, %r146, 1536;
	@%p22 bra 	$L__BB3_45;
	mul.wide.u32 	%rd67, %r397, 4;
	add.s64 	%rd131, %rd16, %rd67;
	shr.u32 	%r147, %r37, 9;
	add.s32 	%r148, %r147, 1;
	and.b32  	%r149, %r148, 3;
	neg.s32 	%r395, %r149;
$L__BB3_44:
	.pragma "nounroll";
	// begin inline asm
	ld.global.nc.u32 %r150, [%rd131];
	// end inline asm
	mov.b32 	%f173, %r150;
	add.f32 	%f522, %f522, %f173;
	add.s32 	%r397, %r397, 512;
	add.s64 	%rd131, %rd131, 2048;
	add.s32 	%r395, %r395, 1;
	setp.ne.s32 	%p23, %r395, 0;
	@%p23 bra 	$L__BB3_44;
$L__BB3_45:
	setp.lt.u32 	%p24, %r37, 1536;
	@%p24 bra 	$L__BB3_47;
$L__BB3_46:
	mul.wide.s32 	%rd73, %r397, 4;
	add.s64 	%rd69, %rd16, %rd73;
	// begin inline asm
	ld.global.nc.u32 %r151, [%rd69];
	// end inline asm
	mov.b32 	%f174, %r151;
	add.f32 	%f175, %f522, %f174;
	add.s64 	%rd70, %rd69, 2048;
	// begin inline asm
	ld.global.nc.u32 %r152, [%rd70];
	// end inline asm
	mov.b32 	%f176, %r152;
	add.f32 	%f177, %f175, %f176;
	add.s64 	%rd71, %rd69, 4096;
	// begin inline asm
	ld.global.nc.u32 %r153, [%rd71];
	// end inline asm
	mov.b32 	%f178, %r153;
	add.f32 	%f179, %f177, %f178;
	add.s64 	%rd72, %rd69, 6144;
	// begin inline asm
	ld.global.nc.u32 %r154, [%rd72];
	// end inline asm
	mov.b32 	%f180, %r154;
	add.f32 	%f522, %f179, %f180;
	add.s32 	%r397, %r397, 2048;
	setp.lt.s32 	%p25, %r397, %r67;
	@%p25 bra 	$L__BB3_46;
$L__BB3_47:
	setp.lt.s32 	%p26, %r67, 512;
	@%p26 bra 	$L__BB3_52;
	// begin inline asm
	mov.u32 %r193, %laneid;
	// end inline asm
	mov.b32 	%r195, %f522;
	mov.b32 	%r196, 1;
	mov.b32 	%r217, 31;
	mov.b32 	%r218, -1;
	// begin inline asm
	shfl.sync.down.b32 %r194, %r195, %r196, %r217, %r218;
	// end inline asm
	setp.gt.s32 	%p50, %r193, 30;
	mov.b32 	%f239, %r194;
	add.f32 	%f240, %f522, %f239;
	selp.f32 	%f241, %f522, %f240, %p50;
	mov.b32 	%r200, %f241;
	mov.b32 	%r201, 2;
	// begin inline asm
	shfl.sync.down.b32 %r199, %r200, %r201, %r217, %r218;
	// end inline asm
	setp.gt.s32 	%p51, %r193, 29;
	mov.b32 	%f242, %r199;
	add.f32 	%f243, %f241, %f242;
	selp.f32 	%f244, %f241, %f243, %p51;
	mov.b32 	%r205, %f244;
	mov.b32 	%r206, 4;
	// begin inline asm
	shfl.sync.down.b32 %r204, %r205, %r206, %r217, %r218;
	// end inline asm
	setp.gt.s32 	%p52, %r193, 27;
	mov.b32 	%f245, %r204;
	add.f32 	%f246, %f244, %f245;
	selp.f32 	%f247, %f244, %f246, %p52;
	mov.b32 	%r210, %f247;
	mov.b32 	%r211, 8;
	// begin inline asm
	shfl.sync.down.b32 %r209, %r210, %r211, %r217, %r218;
	// end inline asm
	setp.gt.s32 	%p53, %r193, 23;
	mov.b32 	%f248, %r209;
	add.f32 	%f249, %f247, %f248;
	selp.f32 	%f250, %f247, %f249, %p53;
	mov.b32 	%r215, %f250;
	mov.b32 	%r216, 16;
	// begin inline asm
	shfl.sync.down.b32 %r214, %r215, %r216, %r217, %r218;
	// end inline asm
	setp.gt.s32 	%p54, %r193, 15;
	mov.b32 	%f251, %r214;
	add.f32 	%f38, %f250, %f251;
	selp.f32 	%f530, %f250, %f38, %p54;
	setp.ne.s32 	%p55, %r193, 0;
	@%p55 bra 	$L__BB3_50;
	shr.u32 	%r219, %r34, 3;
	and.b32  	%r220, %r219, 124;
	mov.u32 	%r221, _ZZN3cub18CUB_300001_SM_10006detail6reduce28DeviceReduceSingleTileKernelINS2_10policy_hubIfjN4cuda3std3__44plusIfEEE10Policy1000EPfSC_iS9_ffNS7_10__identityEEEvT0_T1_T2_T3_T4_T6_E12temp_storage;
	add.s32 	%r222, %r221, %r220;
	st.shared.f32 	[%r222+16], %f38;
$L__BB3_50:
	bar.sync 	0;
	setp.ne.s32 	%p56, %r34, 0;
	@%p56 bra 	$L__BB3_72;
	ld.shared.f32 	%f252, [_ZZN3cub18CUB_300001_SM_10006detail6reduce28DeviceReduceSingleTileKernelINS2_10policy_hubIfjN4cuda3std3__44plusIfEEE10Policy1000EPfSC_iS9_ffNS7_10__identityEEEvT0_T1_T2_T3_T4_T6_E12temp_storage+20];
	add.f32 	%f253, %f530, %f252;
	ld.shared.f32 	%f254, [_ZZN3cub18CUB_300001_SM_10006detail6reduce28DeviceReduceSingleTileKernelINS2_10policy_hubIfjN4cuda3std3__44plusIfEEE10Policy1000EPfSC_iS9_ffNS7_10__identityEEEvT0_T1_T2_T3_T4_T6_E12temp_storage+24];
	add.f32 	%f255, %f253, %f254;
	ld.shared.f32 	%f256, [_ZZN3cub18CUB_300001_SM_10006detail6reduce28DeviceReduceSingleTileKernelINS2_10policy_hubIfjN4cuda3std3__44plusIfEEE10Policy1000EPfSC_iS9_ffNS7_10__identityEEEvT0_T1_T2_T3_T4_T6_E12temp_storage+28];
	add.f32 	%f257, %f255, %f256;
	ld.shared.f32 	%f258, [_ZZN3cub18CUB_300001_SM_10006detail6reduce28DeviceReduceSingleTileKernelINS2_10policy_hubIfjN4cuda3std3__44plusIfEEE10Policy1000EPfSC_iS9_ffNS7_10__identityEEEvT0_T1_T2_T3_T4_T6_E12temp_storage+32];
	add.f32 	%f259, %f257, %f258;
	ld.shared.f32 	%f260, [_ZZN3cub18CUB_300001_SM_10006detail6reduce28DeviceReduceSingleTileKernelINS2_10policy_hubIfjN4cuda3std3__44plusIfEEE10Policy1000EPfSC_iS9_ffNS7_10__identityEEEvT0_T1_T2_T3_T4_T6_E12temp_storage+36];
	add.f32 	%f261, %f259, %f260;
	ld.shared.f32 	%f262, [_ZZN3cub18CUB_300001_SM_10006detail6reduce28DeviceReduceSingleTileKernelINS2_10policy_hubIfjN4cuda3std3__44plusIfEEE10Policy1000EPfSC_iS9_ffNS7_10__identityEEEvT0_T1_T2_T3_T4_T6_E12temp_storage+40];
	add.f32 	%f263, %f261, %f262;
	ld.shared.f32 	%f264, [_ZZN3cub18CUB_300001_SM_10006detail6reduce28DeviceReduceSingleTileKernelINS2_10policy_hubIfjN4cuda3std3__44plusIfEEE10Policy1000EPfSC_iS9_ffNS7_10__identityEEEvT0_T1_T2_T3_T4_T6_E12temp_storage+44];
	add.f32 	%f265, %f263, %f264;
	ld.shared.f32 	%f266, [_ZZN3cub18CUB_300001_SM_10006detail6reduce28DeviceReduceSingleTileKernelINS2_10policy_hubIfjN4cuda3std3__44plusIfEEE10Policy1000EPfSC_iS9_ffNS7_10__identityEEEvT0_T1_T2_T3_T4_T6_E12temp_storage+48];
	add.f32 	%f267, %f265, %f266;
	ld.shared.f32 	%f268, [_ZZN3cub18CUB_300001_SM_10006detail6reduce28DeviceReduceSingleTileKernelINS2_10policy_hubIfjN4cuda3std3__44plusIfEEE10Policy1000EPfSC_iS9_ffNS7_10__identityEEEvT0_T1_T2_T3_T4_T6_E12temp_storage+52];
	add.f32 	%f269, %f267, %f268;
	ld.shared.f32 	%f270, [_ZZN3cub18CUB_300001_SM_10006detail6reduce28DeviceReduceSingleTileKernelINS2_10policy_hubIfjN4cuda3std3__44plusIfEEE10Policy1000EPfSC_iS9_ffNS7_10__identityEEEvT0_T1_T2_T3_T4_T6_E12temp_storage+56];
	add.f32 	%f271, %f269, %f270;
	ld.shared.f32 	%f272, [_ZZN3cub18CUB_300001_SM_10006detail6reduce28DeviceReduceSingleTileKernelINS2_10policy_hubIfjN4cuda3std3__44plusIfEEE10Policy1000EPfSC_iS9_ffNS7_10__identityEEEvT0_T1_T2_T3_T4_T6_E12temp_storage+60];
	add.f32 	%f273, %f271, %f272;
	ld.shared.f32 	%f274, [_ZZN3cub18CUB_300001_SM_10006detail6reduce28DeviceReduceSingleTileKernelINS2_10policy_hubIfjN4cuda3std3__44plusIfEEE10Policy1000EPfSC_iS9_ffNS7_10__identityEEEvT0_T1_T2_T3_T4_T6_E12temp_storage+64];
	add.f32 	%f275, %f273, %f274;
	ld.shared.f32 	%f276, [_ZZN3cub18CUB_300001_SM_10006detail6reduce28DeviceReduceSingleTileKernelINS2_10policy_hubIfjN4cuda3std3__44plusIfEEE10Policy1000EPfSC_iS9_ffNS7_10__identityEEEvT0_T1_T2_T3_T4_T6_E12temp_storage+68];
	add.f32 	%f277, %f275, %f276;
	ld.shared.f32 	%f278, [_ZZN3cub18CUB_300001_SM_10006detail6reduce28DeviceReduceSingleTileKernelINS2_10policy_hubIfjN4cuda3std3__44plusIfEEE10Policy1000EPfSC_iS9_ffNS7_10__identityEEEvT0_T1_T2_T3_T4_T6_E12temp_storage+72];
	add.f32 	%f279, %f277, %f278;
	ld.shared.f32 	%f280, [_ZZN3cub18CUB_300001_SM_10006detail6reduce28DeviceReduceSingleTileKernelINS2_10policy_hubIfjN4cuda3std3__44plusIfEEE10Policy1000EPfSC_iS9_ffNS7_10__identityEEEvT0_T1_T2_T3_T4_T6_E12temp_storage+76];
	add.f32 	%f530, %f279, %f280;
	bra.uni 	$L__BB3_72;
$L__BB3_52:
	// begin inline asm
	mov.u32 %r155, %laneid;
	// end inline asm
	and.b32  	%r181, %r34, 992;
	add.s32 	%r182, %r181, 32;
	setp.gt.s32 	%p27, %r182, %r67;
	not.b32 	%r183, %r181;
	add.s32 	%r184, %r67, %r183;
	selp.b32 	%r179, %r184, 31, %p27;
	mov.b32 	%r157, %f522;
	mov.b32 	%r158, 1;
	mov.b32 	%r180, -1;
	// begin inline asm
	shfl.sync.down.b32 %r156, %r157, %r158, %r179, %r180;
	// end inline asm
	setp.lt.s32 	%p28, %r155, %r179;
	mov.b32 	%f181, %r156;
	add.f32 	%f182, %f522, %f181;
	selp.f32 	%f183, %f182, %f522, %p28;
	mov.b32 	%r162, %f183;
	mov.b32 	%r163, 2;
	// begin inline asm
	shfl.sync.down.b32 %r161, %r162, %r163, %r179, %r180;
	// end inline asm
	add.s32 	%r185, %r155, 2;
	setp.gt.s32 	%p29, %r185, %r179;
	mov.b32 	%f184, %r161;
	add.f32 	%f185, %f183, %f184;
	selp.f32 	%f186, %f183, %f185, %p29;
	mov.b32 	%r167, %f186;
	mov.b32 	%r168, 4;
	// begin inline asm
	shfl.sync.down.b32 %r166, %r167, %r168, %r179, %r180;
	// end inline asm
	add.s32 	%r186, %r155, 4;
	setp.gt.s32 	%p30, %r186, %r179;
	mov.b32 	%f187, %r166;
	add.f32 	%f188, %f186, %f187;
	selp.f32 	%f189, %f186, %f188, %p30;
	mov.b32 	%r172, %f189;
	mov.b32 	%r173, 8;
	// begin inline asm
	shfl.sync.down.b32 %r171, %r172, %r173, %r179, %r180;
	// end inline asm
	add.s32 	%r187, %r155, 8;
	setp.gt.s32 	%p31, %r187, %r179;
	mov.b32 	%f190, %r171;
	add.f32 	%f191, %f189, %f190;
	selp.f32 	%f192, %f189, %f191, %p31;
	mov.b32 	%r177, %f192;
	mov.b32 	%r178, 16;
	// begin inline asm
	shfl.sync.down.b32 %r176, %r177, %r178, %r179, %r180;
	// end inline asm
	add.s32 	%r188, %r155, 16;
	setp.gt.s32 	%p32, %r188, %r179;
	mov.b32 	%f193, %r176;
	add.f32 	%f194, %f192, %f193;
	selp.f32 	%f530, %f192, %f194, %p32;
	setp.ne.s32 	%p33, %r155, 0;
	@%p33 bra 	$L__BB3_54;
	shr.u32 	%r189, %r34, 3;
	and.b32  	%r190, %r189, 124;
	mov.u32 	%r191, _ZZN3cub18CUB_300001_SM_10006detail6reduce28DeviceReduceSingleTileKernelINS2_10policy_hubIfjN4cuda3std3__44plusIfEEE10Policy1000EPfSC_iS9_ffNS7_10__identityEEEvT0_T1_T2_T3_T4_T6_E12temp_storage;
	add.s32 	%r192, %r191, %r190;
	st.shared.f32 	[%r192+16], %f530;
$L__BB3_54:
	bar.sync 	0;
	setp.ne.s32 	%p34, %r34, 0;
	@%p34 bra 	$L__BB3_72;
	setp.gt.s32 	%p35, %r67, 32;
	ld.shared.f32 	%f195, [_ZZN3cub18CUB_300001_SM_10006detail6reduce28DeviceReduceSingleTileKernelINS2_10policy_hubIfjN4cuda3std3__44plusIfEEE10Policy1000EPfSC_iS9_ffNS7_10__identityEEEvT0_T1_T2_T3_T4_T6_E12temp_storage+20];
	add.f32 	%f196, %f530, %f195;
	selp.f32 	%f197, %f196, %f530, %p35;
	setp.gt.s32 	%p36, %r67, 64;
	ld.shared.f32 	%f198, [_ZZN3cub18CUB_300001_SM_10006detail6reduce28DeviceReduceSingleTileKernelINS2_10policy_hubIfjN4cuda3std3__44plusIfEEE10Policy1000EPfSC_iS9_ffNS7_10__identityEEEvT0_T1_T2_T3_T4_T6_E12temp_storage+24];
	add.f32 	%f199, %f198, %f197;
	selp.f32 	%f200, %f199, %f197, %p36;
	setp.gt.s32 	%p37, %r67, 96;
	ld.shared.f32 	%f201, [_ZZN3cub18CUB_300001_SM_10006detail6reduce28DeviceReduceSingleTileKernelINS2_10policy_hubIfjN4cuda3std3__44plusIfEEE10Policy1000EPfSC_iS9_ffNS7_10__identityEEEvT0_T1_T2_T3_T4_T6_E12temp_storage+28];
	add.f32 	%f202, %f201, %f200;
	selp.f32 	%f203, %f202, %f200, %p37;
	setp.gt.s32 	%p38, %r67, 128;
	ld.shared.f32 	%f204, [_ZZN3cub18CUB_300001_SM_10006detail6reduce28DeviceReduceSingleTileKernelINS2_10policy_hubIfjN4cuda3std3__44plusIfEEE10Policy1000EPfSC_iS9_ffNS7_10__identityEEEvT0_T1_T2_T3_T4_T6_E12temp_storage+32];
	add.f32 	%f205, %f204, %f203;
	selp.f32 	%f206, %f205, %f203, %p38;
	setp.gt.s32 	%p39, %r67, 160;
	ld.shared.f32 	%f207, [_ZZN3cub18CUB_300001_SM_10006detail6reduce28DeviceReduceSingleTileKernelINS2_10policy_hubIfjN4cuda3std3__44plusIfEEE10Policy1000EPfSC_iS9_ffNS7_10__identityEEEvT0_T1_T2_T3_T4_T6_E12temp_storage+36];
	add.f32 	%f208, %f207, %f206;
	selp.f32 	%f209, %f208, %f206, %p39;
	setp.gt.s32 	%p40, %r67, 192;
	ld.shared.f32 	%f210, [_ZZN3cub18CUB_300001_SM_10006detail6reduce28DeviceReduceSingleTileKernelINS2_10policy_hubIfjN4cuda3std3__44plusIfEEE10Policy1000EPfSC_iS9_ffNS7_10__identityEEEvT0_T1_T2_T3_T4_T6_E12temp_storage+40];
	add.f32 	%f211, %f210, %f209;
	selp.f32 	%f212, %f211, %f209, %p40;
	setp.gt.s32 	%p41, %r67, 224;
	ld.shared.f32 	%f213, [_ZZN3cub18CUB_300001_SM_10006detail6reduce28DeviceReduceSingleTileKernelINS2_10policy_hubIfjN4cuda3std3__44plusIfEEE10Policy1000EPfSC_iS9_ffNS7_10__identityEEEvT0_T1_T2_T3_T4_T6_E12temp_storage+44];
	add.f32 	%f214, %f213, %f212;
	selp.f32 	%f215, %f214, %f212, %p41;
	setp.gt.s32 	%p42, %r67, 256;
	ld.shared.f32 	%f216, [_ZZN3cub18CUB_300001_SM_10006detail6reduce28DeviceReduceSingleTileKernelINS2_10policy_hubIfjN4cuda3std3__44plusIfEEE10Policy1000EPfSC_iS9_ffNS7_10__identityEEEvT0_T1_T2_T3_T4_T6_E12temp_storage+48];
	add.f32 	%f217, %f216, %f215;
	selp.f32 	%f218, %f217, %f215, %p42;
	setp.gt.s32 	%p43, %r67, 288;
	ld.shared.f32 	%f219, [_ZZN3cub18CUB_300001_SM_10006detail6reduce28DeviceReduceSingleTileKernelINS2_10policy_hubIfjN4cuda3std3__44plusIfEEE10Policy1000EPfSC_iS9_ffNS7_10__identityEEEvT0_T1_T2_T3_T4_T6_E12temp_storage+52];
	add.f32 	%f220, %f219, %f218;
	selp.f32 	%f221, %f220, %f218, %p43;
	setp.gt.s32 	%p44, %r67, 320;
	ld.shared.f32 	%f222, [_ZZN3cub18CUB_300001_SM_10006detail6reduce28DeviceReduceSingleTileKernelINS2_10policy_hubIfjN4cuda3std3__44plusIfEEE10Policy1000EPfSC_iS9_ffNS7_10__identityEEEvT0_T1_T2_T3_T4_T6_E12temp_storage+56];
	add.f32 	%f223, %f222, %f221;
	selp.f32 	%f224, %f223, %f221, %p44;
	setp.gt.s32 	%p45, %r67, 352;
	ld.shared.f32 	%f225, [_ZZN3cub18CUB_300001_SM_10006detail6reduce28DeviceReduceSingleTileKernelINS2_10policy_hubIfjN4cuda3std3__44plusIfEEE10Policy1000EPfSC_iS9_ffNS7_10__identityEEEvT0_T1_T2_T3_T4_T6_E12temp_storage+60];
	add.f32 	%f226, %f225, %f224;
	selp.f32 	%f227, %f226, %f224, %p45;
	setp.gt.s32 	%p46, %r67, 384;
	ld.shared.f32 	%f228, [_ZZN3cub18CUB_300001_SM_10006detail6reduce28DeviceReduceSingleTileKernelINS2_10policy_hubIfjN4cuda3std3__44plusIfEEE10Policy1000EPfSC_iS9_ffNS7_10__identityEEEvT0_T1_T2_T3_T4_T6_E12temp_storage+64];
	add.f32 	%f229, %f228, %f227;
	selp.f32 	%f230, %f229, %f227, %p46;
	setp.gt.s32 	%p47, %r67, 416;
	ld.shared.f32 	%f231, [_ZZN3cub18CUB_300001_SM_10006detail6reduce28DeviceReduceSingleTileKernelINS2_10policy_hubIfjN4cuda3std3__44plusIfEEE10Policy1000EPfSC_iS9_ffNS7_10__identityEEEvT0_T1_T2_T3_T4_T6_E12temp_storage+68];
	add.f32 	%f232, %f231, %f230;
	selp.f32 	%f233, %f232, %f230, %p47;
	setp.gt.s32 	%p48, %r67, 448;
	ld.shared.f32 	%f234, [_ZZN3cub18CUB_300001_SM_10006detail6reduce28DeviceReduceSingleTileKernelINS2_10policy_hubIfjN4cuda3std3__44plusIfEEE10Policy1000EPfSC_iS9_ffNS7_10__identityEEEvT0_T1_T2_T3_T4_T6_E12temp_storage+72];
	add.f32 	%f235, %f234, %f233;
	selp.f32 	%f236, %f235, %f233, %p48;
	setp.gt.s32 	%p49, %r67, 480;
	ld.shared.f32 	%f237, [_ZZN3cub18CUB_300001_SM_10006detail6reduce28DeviceReduceSingleTileKernelINS2_10policy_hubIfjN4cuda3std3__44plusIfEEE10Policy1000EPfSC_iS9_ffNS7_10__identityEEEvT0_T1_T2_T3_T4_T6_E12temp_storage+76];
	add.f32 	%f238, %f237, %f236;
	selp.f32 	%f530, %f238, %f236, %p49;
	bra.uni 	$L__BB3_72;
$L__BB3_56:
	mov.u32 	%r46, %tid.x;
	mul.wide.u32 	%rd35, %r46, 4;
	add.s64 	%rd19, %rd16, %rd35;
	// begin inline asm
	ld.global.nc.u32 %r68, [%rd19];
	// end inline asm
	mov.b32 	%f59, %r68;
	add.s64 	%rd20, %rd19, 2048;
	// begin inline asm
	ld.global.nc.u32 %r69, [%rd20];
	// end inline asm
	mov.b32 	%f60, %r69;
	add.s64 	%rd21, %rd19, 4096;
	// begin inline asm
	ld.global.nc.u32 %r70, [%rd21];
	// end inline asm
	mov.b32 	%f61, %r70;
	add.s64 	%rd22, %rd19, 6144;
	// begin inline asm
	ld.global.nc.u32 %r71, [%rd22];
	// end inline asm
	mov.b32 	%f62, %r71;
	add.s64 	%rd23, %rd19, 8192;
	// begin inline asm
	ld.global.nc.u32 %r72, [%rd23];
	// end inline asm
	mov.b32 	%f63, %r72;
	add.s64 	%rd24, %rd19, 10240;
	// begin inline asm
	ld.global.nc.u32 %r73, [%rd24];
	// end inline asm
	mov.b32 	%f64, %r73;
	add.s64 	%rd25, %rd19, 12288;
	// begin inline asm
	ld.global.nc.u32 %r74, [%rd25];
	// end inline asm
	mov.b32 	%f65, %r74;
	add.s64 	%rd26, %rd19, 14336;
	// begin inline asm
	ld.global.nc.u32 %r75, [%rd26];
	// end inline asm
	mov.b32 	%f66, %r75;
	add.s64 	%rd27, %rd19, 16384;
	// begin inline asm
	ld.global.nc.u32 %r76, [%rd27];
	// end inline asm
	mov.b32 	%f67, %r76;
	add.s64 	%rd28, %rd19, 18432;
	// begin inline asm
	ld.global.nc.u32 %r77, [%rd28];
	// end inline asm
	mov.b32 	%f68, %r77;
	add.s64 	%rd29, %rd19, 20480;
	// begin inline asm
	ld.global.nc.u32 %r78, [%rd29];
	// end inline asm
	mov.b32 	%f69, %r78;
	add.s64 	%rd30, %rd19, 22528;
	// begin inline asm
	ld.global.nc.u32 %r79, [%rd30];
	// end inline asm
	mov.b32 	%f70, %r79;
	add.s64 	%rd31, %rd19, 24576;
	// begin inline asm
	ld.global.nc.u32 %r80, [%rd31];
	// end inline asm
	mov.b32 	%f71, %r80;
	add.s64 	%rd32, %rd19, 26624;
	// begin inline asm
	ld.global.nc.u32 %r81, [%rd32];
	// end inline asm
	mov.b32 	%f72, %r81;
	add.s64 	%rd33, %rd19, 28672;
	// begin inline asm
	ld.global.nc.u32 %r82, [%rd33];
	// end inline asm
	mov.b32 	%f73, %r82;
	add.s64 	%rd34, %rd19, 30720;
	// begin inline asm
	ld.global.nc.u32 %r83, [%rd34];
	// end inline asm
	mov.b32 	%f74, %r83;
	add.f32 	%f75, %f59, %f60;
	add.f32 	%f76, %f61, %f62;
	add.f32 	%f77, %f63, %f64;
	add.f32 	%f78, %f65, %f66;
	add.f32 	%f79, %f67, %f68;
	add.f32 	%f80, %f69, %f70;
	add.f32 	%f81, %f71, %f72;
	add.f32 	%f82, %f73, %f74;
	add.f32 	%f83, %f75, %f76;
	add.f32 	%f84, %f77, %f78;
	add.f32 	%f85, %f79, %f80;
	add.f32 	%f86, %f81, %f82;
	add.f32 	%f87, %f83, %f84;
	add.f32 	%f88, %f85, %f86;
	add.f32 	%f529, %f87, %f88;
	setp.lt.u32 	%p4, %r67, 16384;
	mov.b32 	%r400, 8192;
	@%p4 bra 	$L__BB3_60;
	add.s32 	%r47, %r67, -8192;
	mov.b32 	%r400, 8192;
$L__BB3_58:
	mul.wide.s32 	%rd52, %r400, 4;
	add.s64 	%rd36, %rd19, %rd52;
	// begin inline asm
	ld.global.nc.u32 %r86, [%rd36];
	// end inline asm
	mov.b32 	%f89, %r86;
	add.s64 	%rd37, %rd36, 2048;
	// begin inline asm
	ld.global.nc.u32 %r87, [%rd37];
	// end inline asm
	mov.b32 	%f90, %r87;
	add.s64 	%rd38, %rd36, 4096;
	// begin inline asm
	ld.global.nc.u32 %r88, [%rd38];
	// end inline asm
	mov.b32 	%f91, %r88;
	add.s64 	%rd39, %rd36, 6144;
	// begin inline asm
	ld.global.nc.u32 %r89, [%rd39];
	// end inline asm
	mov.b32 	%f92, %r89;
	add.s64 	%rd40, %rd36, 8192;
	// begin inline asm
	ld.global.nc.u32 %r90, [%rd40];
	// end inline asm
	mov.b32 	%f93, %r90;
	add.s64 	%rd41, %rd36, 10240;
	// begin inline asm
	ld.global.nc.u32 %r91, [%rd41];
	// end inline asm
	mov.b32 	%f94, %r91;
	add.s64 	%rd42, %rd36, 12288;
	// begin inline asm
	ld.global.nc.u32 %r92, [%rd42];
	// end inline asm
	mov.b32 	%f95, %r92;
	add.s64 	%rd43, %rd36, 14336;
	// begin inline asm
	ld.global.nc.u32 %r93, [%rd43];
	// end inline asm
	mov.b32 	%f96, %r93;
	add.s64 	%rd44, %rd36, 16384;
	// begin inline asm
	ld.global.nc.u32 %r94, [%rd44];
	// end inline asm
	mov.b32 	%f97, %r94;
	add.s64 	%rd45, %rd36, 18432;
	// begin inline asm
	ld.global.nc.u32 %r95, [%rd45];
	// end inline asm
	mov.b32 	%f98, %r95;
	add.s64 	%rd46, %rd36, 20480;
	// begin inline asm
	ld.global.nc.u32 %r96, [%rd46];
	// end inline asm
	mov.b32 	%f99, %r96;
	add.s64 	%rd47, %rd36, 22528;
	// begin inline asm
	ld.global.nc.u32 %r97, [%rd47];
	// end inline asm
	mov.b32 	%f100, %r97;
	add.s64 	%rd48, %rd36, 24576;
	// begin inline asm
	ld.global.nc.u32 %r98, [%rd48];
	// end inline asm
	mov.b32 	%f101, %r98;
	add.s64 	%rd49, %rd36, 26624;
	// begin inline asm
	ld.global.nc.u32 %r99, [%rd49];
	// end inline asm
	mov.b32 	%f102, %r99;
	add.s64 	%rd50, %rd36, 28672;
	// begin inline asm
	ld.global.nc.u32 %r100, [%rd50];
	// end inline asm
	mov.b32 	%f103, %r100;
	add.s64 	%rd51, %rd36, 30720;
	// begin inline asm
	ld.global.nc.u32 %r101, [%rd51];
	// end inline asm
	mov.b32 	%f104, %r101;
	add.f32 	%f105, %f529, %f89;
	add.f32 	%f106, %f90, %f91;
	add.f32 	%f107, %f92, %f93;
	add.f32 	%f108, %f94, %f95;
	add.f32 	%f109, %f96, %f97;
	add.f32 	%f110, %f98, %f99;
	add.f32 	%f111, %f100, %f101;
	add.f32 	%f112, %f102, %f103;
	add.f32 	%f113, %f105, %f106;
	add.f32 	%f114, %f107, %f108;
	add.f32 	%f115, %f109, %f110;
	add.f32 	%f116, %f111, %f112;
	add.f32 	%f117, %f113, %f114;
	add.f32 	%f118, %f115, %f116;
	add.f32 	%f119, %f117, %f118;
	add.f32 	%f529, %f119, %f104;
	sub.s32 	%r102, %r67, %r400;
	setp.lt.s32 	%p5, %r102, 8192;
	@%p5 bra 	$L__BB3_68;
	add.s32 	%r400, %r400, 8192;
	setp.le.s32 	%p6, %r400, %r47;
	@%p6 bra 	$L__BB3_58;
$L__BB3_60:
	setp.le.s32 	%p7, %r67, %r400;
	@%p7 bra 	$L__BB3_68;
	sub.s32 	%r51, %r67, %r400;
	setp.ge.s32 	%p8, %r46, %r51;
	@%p8 bra 	$L__BB3_68;
	not.b32 	%r103, %r46;
	add.s32 	%r104, %r67, %r103;
	sub.s32 	%r52, %r104, %r400;
	and.b32  	%r105, %r52, 1536;
	setp.eq.s32 	%p9, %r105, 1536;
	mov.u32 	%r404, %r46;
	@%p9 bra 	$L__BB3_65;
	add.s32 	%r402, %r46, %r400;
	shr.u32 	%r106, %r52, 9;
	add.s32 	%r107, %r106, 1;
	and.b32  	%r108, %r107, 3;
	neg.s32 	%r401, %r108;
	mov.u32 	%r404, %r46;
$L__BB3_64:
	.pragma "nounroll";
	mul.wide.u32 	%rd54, %r402, 4;
	add.s64 	%rd53, %rd16, %rd54;
	// begin inline asm
	ld.global.nc.u32 %r109, [%rd53];
	// end inline asm
	mov.b32 	%f121, %r109;
	add.f32 	%f529, %f529, %f121;
	add.s32 	%r404, %r404, 512;
	add.s32 	%r402, %r402, 512;
	add.s32 	%r401, %r401, 1;
	setp.ne.s32 	%p10, %r401, 0;
	@%p10 bra 	$L__BB3_64;
$L__BB3_65:
	setp.lt.u32 	%p11, %r52, 1536;
	@%p11 bra 	$L__BB3_68;
	cvt.u64.u32 	%rd55, %r404;
	cvt.u64.u32 	%rd56, %r400;
	add.s64 	%rd57, %rd55, %rd56;
	shl.b64 	%rd58, %rd57, 2;
	add.s64 	%rd59, %rd58, %rd16;
	add.s64 	%rd132, %rd59, 4096;
	add.s32 	%r405, %r404, %r400;
$L__BB3_67:
	mul.wide.u32 	%rd64, %r405, 4;
	add.s64 	%rd60, %rd16, %rd64;
	// begin inline asm
	ld.global.nc.u32 %r110, [%rd60];
	// end inline asm
	mov.b32 	%f122, %r110;
	add.f32 	%f123, %f529, %f122;
	add.s64 	%rd61, %rd132, -2048;
	// begin inline asm
	ld.global.nc.u32 %r111, [%rd61];
	// end inline asm
	mov.b32 	%f124, %r111;
	add.f32 	%f125, %f123, %f124;
	// begin inline asm
	ld.global.nc.u32 %r112, [%rd132];
	// end inline asm
	mov.b32 	%f126, %r112;
	add.f32 	%f127, %f125, %f126;
	add.s64 	%rd63, %rd132, 2048;
	// begin inline asm
	ld.global.nc.u32 %r113, [%rd63];
	// end inline asm
	mov.b32 	%f128, %r113;
	add.f32 	%f529, %f127, %f128;
	add.s32 	%r404, %r404, 2048;
	add.s64 	%rd132, %rd132, 8192;
	add.s32 	%r405, %r405, 2048;
	setp.lt.s32 	%p12, %r404, %r51;
	@%p12 bra 	$L__BB3_67;
$L__BB3_68:
	// begin inline asm
	mov.u32 %r114, %laneid;
	// end inline asm
	mov.b32 	%r116, %f529;
	mov.b32 	%r117, 1;
	mov.b32 	%r138, 31;
	mov.b32 	%r139, -1;
	// begin inline asm
	shfl.sync.down.b32 %r115, %r116, %r117, %r138, %r139;
	// end inline asm
	setp.gt.s32 	%p13, %r114, 30;
	mov.b32 	%f129, %r115;
	add.f32 	%f130, %f529, %f129;
	selp.f32 	%f131, %f529, %f130, %p13;
	mov.b32 	%r121, %f131;
	mov.b32 	%r122, 2;
	// begin inline asm
	shfl.sync.down.b32 %r120, %r121, %r122, %r138, %r139;
	// end inline asm
	setp.gt.s32 	%p14, %r114, 29;
	mov.b32 	%f132, %r120;
	add.f32 	%f133, %f131, %f132;
	selp.f32 	%f134, %f131, %f133, %p14;
	mov.b32 	%r126, %f134;
	mov.b32 	%r127, 4;
	// begin inline asm
	shfl.sync.down.b32 %r125, %r126, %r127, %r138, %r139;
	// end inline asm
	setp.gt.s32 	%p15, %r114, 27;
	mov.b32 	%f135, %r125;
	add.f32 	%f136, %f134, %f135;
	selp.f32 	%f137, %f134, %f136, %p15;
	mov.b32 	%r131, %f137;
	mov.b32 	%r132, 8;
	// begin inline asm
	shfl.sync.down.b32 %r130, %r131, %r132, %r138, %r139;
	// end inline asm
	setp.gt.s32 	%p16, %r114, 23;
	mov.b32 	%f138, %r130;
	add.f32 	%f139, %f137, %f138;
	selp.f32 	%f140, %f137, %f139, %p16;
	mov.b32 	%r136, %f140;
	mov.b32 	%r137, 16;
	// begin inline asm
	shfl.sync.down.b32 %r135, %r136, %r137, %r138, %r139;
	// end inline asm
	setp.gt.s32 	%p17, %r114, 15;
	mov.b32 	%f141, %r135;
	add.f32 	%f54, %f140, %f141;
	selp.f32 	%f530, %f140, %f54, %p17;
	setp.ne.s32 	%p18, %r114, 0;
	@%p18 bra 	$L__BB3_70;
	shr.u32 	%r140, %r46, 3;
	and.b32  	%r141, %r140, 124;
	mov.u32 	%r142, _ZZN3cub18CUB_300001_SM_10006detail6reduce28DeviceReduceSingleTileKernelINS2_10policy_hubIfjN4cuda3std3__44plusIfEEE10Policy1000EPfSC_iS9_ffNS7_10__identityEEEvT0_T1_T2_T3_T4_T6_E12temp_storage;
	add.s32 	%r143, %r142, %r141;
	st.shared.f32 	[%r143+16], %f54;
$L__BB3_70:
	bar.sync 	0;
	setp.ne.s32 	%p19, %r46, 0;
	@%p19 bra 	$L__BB3_72;
	ld.shared.f32 	%f142, [_ZZN3cub18CUB_300001_SM_10006detail6reduce28DeviceReduceSingleTileKernelINS2_10policy_hubIfjN4cuda3std3__44plusIfEEE10Policy1000EPfSC_iS9_ffNS7_10__identityEEEvT0_T1_T2_T3_T4_T6_E12temp_storage+20];
	add.f32 	%f143, %f530, %f142;
	ld.shared.f32 	%f144, [_ZZN3cub18CUB_300001_SM_10006detail6reduce28DeviceReduceSingleTileKernelINS2_10policy_hubIfjN4cuda3std3__44plusIfEEE10Policy1000EPfSC_iS9_ffNS7_10__identityEEEvT0_T1_T2_T3_T4_T6_E12temp_storage+24];
	add.f32 	%f145, %f143, %f144;
	ld.shared.f32 	%f146, [_ZZN3cub18CUB_300001_SM_10006detail6reduce28DeviceReduceSingleTileKernelINS2_10policy_hubIfjN4cuda3std3__44plusIfEEE10Policy1000EPfSC_iS9_ffNS7_10__identityEEEvT0_T1_T2_T3_T4_T6_E12temp_storage+28];
	add.f32 	%f147, %f145, %f146;
	ld.shared.f32 	%f148, [_ZZN3cub18CUB_300001_SM_10006detail6reduce28DeviceReduceSingleTileKernelINS2_10policy_hubIfjN4cuda3std3__44plusIfEEE10Policy1000EPfSC_iS9_ffNS7_10__identityEEEvT0_T1_T2_T3_T4_T6_E12temp_storage+32];
	add.f32 	%f149, %f147, %f148;
	ld.shared.f32 	%f150, [_ZZN3cub18CUB_300001_SM_10006detail6reduce28DeviceReduceSingleTileKernelINS2_10policy_hubIfjN4cuda3std3__44plusIfEEE10Policy1000EPfSC_iS9_ffNS7_10__identityEEEvT0_T1_T2_T3_T4_T6_E12temp_storage+36];
	add.f32 	%f151, %f149, %f150;
	ld.shared.f32 	%f152, [_ZZN3cub18CUB_300001_SM_10006detail6reduce28DeviceReduceSingleTileKernelINS2_10policy_hubIfjN4cuda3std3__44plusIfEEE10Policy1000EPfSC_iS9_ffNS7_10__identityEEEvT0_T1_T2_T3_T4_T6_E12temp_storage+40];
	add.f32 	%f153, %f151, %f152;
	ld.shared.f32 	%f154, [_ZZN3cub18CUB_300001_SM_10006detail6reduce28DeviceReduceSingleTileKernelINS2_10policy_hubIfjN4cuda3std3__44plusIfEEE10Policy1000EPfSC_iS9_ffNS7_10__identityEEEvT0_T1_T2_T3_T4_T6_E12temp_storage+44];
	add.f32 	%f155, %f153, %f154;
	ld.shared.f32 	%f156, [_ZZN3cub18CUB_300001_SM_10006detail6reduce28DeviceReduceSingleTileKernelINS2_10policy_hubIfjN4cuda3std3__44plusIfEEE10Policy1000EPfSC_iS9_ffNS7_10__identityEEEvT0_T1_T2_T3_T4_T6_E12temp_storage+48];
	add.f32 	%f157, %f155, %f156;
	ld.shared.f32 	%f158, [_ZZN3cub18CUB_300001_SM_10006detail6reduce28DeviceReduceSingleTileKernelINS2_10policy_hubIfjN4cuda3std3__44plusIfEEE10Policy1000EPfSC_iS9_ffNS7_10__identityEEEvT0_T1_T2_T3_T4_T6_E12temp_storage+52];
	add.f32 	%f159, %f157, %f158;
	ld.shared.f32 	%f160, [_ZZN3cub18CUB_300001_SM_10006detail6reduce28DeviceReduceSingleTileKernelINS2_10policy_hubIfjN4cuda3std3__44plusIfEEE10Policy1000EPfSC_iS9_ffNS7_10__identityEEEvT0_T1_T2_T3_T4_T6_E12temp_storage+56];
	add.f32 	%f161, %f159, %f160;
	ld.shared.f32 	%f162, [_ZZN3cub18CUB_300001_SM_10006detail6reduce28DeviceReduceSingleTileKernelINS2_10policy_hubIfjN4cuda3std3__44plusIfEEE10Policy1000EPfSC_iS9_ffNS7_10__identityEEEvT0_T1_T2_T3_T4_T6_E12temp_storage+60];
	add.f32 	%f163, %f161, %f162;
	ld.shared.f32 	%f164, [_ZZN3cub18CUB_300001_SM_10006detail6reduce28DeviceReduceSingleTileKernelINS2_10policy_hubIfjN4cuda3std3__44plusIfEEE10Policy1000EPfSC_iS9_ffNS7_10__identityEEEvT0_T1_T2_T3_T4_T6_E12temp_storage+64];
	add.f32 	%f165, %f163, %f164;
	ld.shared.f32 	%f166, [_ZZN3cub18CUB_300001_SM_10006detail6reduce28DeviceReduceSingleTileKernelINS2_10policy_hubIfjN4cuda3std3__44plusIfEEE10Policy1000EPfSC_iS9_ffNS7_10__identityEEEvT0_T1_T2_T3_T4_T6_E12temp_storage+68];
	add.f32 	%f167, %f165, %f166;
	ld.shared.f32 	%f168, [_ZZN3cub18CUB_300001_SM_10006detail6reduce28DeviceReduceSingleTileKernelINS2_10policy_hubIfjN4cuda3std3__44plusIfEEE10Policy1000EPfSC_iS9_ffNS7_10__identityEEEvT0_T1_T2_T3_T4_T6_E12temp_storage+72];
	add.f32 	%f169, %f167, %f168;
	ld.shared.f32 	%f170, [_ZZN3cub18CUB_300001_SM_10006detail6reduce28DeviceReduceSingleTileKernelINS2_10policy_hubIfjN4cuda3std3__44plusIfEEE10Policy1000EPfSC_iS9_ffNS7_10__identityEEEvT0_T1_T2_T3_T4_T6_E12temp_storage+76];
	add.f32 	%f530, %f169, %f170;
$L__BB3_72:
	mov.u32 	%r379, %tid.x;
	setp.ne.s32 	%p111, %r379, 0;
	@%p111 bra 	$L__BB3_74;
	add.f32 	%f503, %f58, %f530;
	st.global.f32 	[%rd1], %f503;
$L__BB3_74:
	ret;

}
	// .globl	_ZN3cub18CUB_300001_SM_10006detail6reduce28DeviceReduceSingleTileKernelINS2_10policy_hubIfyN4cuda3std3__44plusIfEEE10Policy1000EN6thrust24THRUST_300001_SM_1000_NS10device_ptrIfEEPfyS9_ffNS7_10__identityEEEvT0_T1_T2_T3_T4_T6_
.visible .entry _ZN3cub18CUB_300001_SM_10006detail6reduce28DeviceReduceSingleTileKernelINS2_10policy_hubIfyN4cuda3std3__44plusIfEEE10Policy1000EN6thrust24THRUST_300001_SM_1000_NS10device_ptrIfEEPfyS9_ffNS7_10__identityEEEvT0_T1_T2_T3_T4_T6_(
	.param .align 8 .b8 _ZN3cub18CUB_300001_SM_10006detail6reduce28DeviceReduceSingleTileKernelINS2_10policy_hubIfyN4cuda3std3__44plusIfEEE10Policy1000EN6thrust24THRUST_300001_SM_1000_NS10device_ptrIfEEPfyS9_ffNS7_10__identityEEEvT0_T1_T2_T3_T4_T6__param_0[8],
	.param .u64 .ptr .align 1 _ZN3cub18CUB_300001_SM_10006detail6reduce28DeviceReduceSingleTileKernelINS2_10policy_hubIfyN4cuda3std3__44plusIfEEE10Policy1000EN6thrust24THRUST_300001_SM_1000_NS10device_ptrIfEEPfyS9_ffNS7_10__identityEEEvT0_T1_T2_T3_T4_T6__param_1,
	.param .u64 _ZN3cub18CUB_300001_SM_10006detail6reduce28DeviceReduceSingleTileKernelINS2_10policy_hubIfyN4cuda3std3__44plusIfEEE10Policy1000EN6thrust24THRUST_300001_SM_1000_NS10device_ptrIfEEPfyS9_ffNS7_10__identityEEEvT0_T1_T2_T3_T4_T6__param_2,
	.param .align 1 .b8 _ZN3cub18CUB_300001_SM_10006detail6reduce28DeviceReduceSingleTileKernelINS2_10policy_hubIfyN4cuda3std3__44plusIfEEE10Policy1000EN6thrust24THRUST_300001_SM_1000_NS10device_ptrIfEEPfyS9_ffNS7_10__identityEEEvT0_T1_T2_T3_T4_T6__param_3[1],
	.param .f32 _ZN3cub18CUB_300001_SM_10006detail6reduce28DeviceReduceSingleTileKernelINS2_10policy_hubIfyN4cuda3std3__44plusIfEEE10Policy1000EN6thrust24THRUST_300001_SM_1000_NS10device_ptrIfEEPfyS9_ffNS7_10__identityEEEvT0_T1_T2_T3_T4_T6__param_4,
	.param .align 1 .b8 _ZN3cub18CUB_300001_SM_10006detail6reduce28DeviceReduceSingleTileKernelINS2_10policy_hubIfyN4cuda3std3__44plusIfEEE10Policy1000EN6thrust24THRUST_300001_SM_1000_NS10device_ptrIfEEPfyS9_ffNS7_10__identityEEEvT0_T1_T2_T3_T4_T6__param_5[1]
)
.maxntid 256
.minnctapersm 1
{
	.reg .pred 	%p<59>;
	.reg .b32 	%r<171>;
	.reg .b32 	%f<328>;
	.reg .b64 	%rd<56>;
	// demoted variable
	.shared .align 4 .b8 _ZZN3cub18CUB_300001_SM_10006detail6reduce28DeviceReduceSingleTileKernelINS2_10policy_hubIfyN4cuda3std3__44plusIfEEE10Policy1000EN6thrust24THRUST_300001_SM_1000_NS10device_ptrIfEEPfyS9_ffNS7_10__identityEEEvT0_T1_T2_T3_T4_T6_E12temp_storage[44];
	ld.param.u64 	%rd18, [_ZN3cub18CUB_300001_SM_10006detail6reduce28DeviceReduceSingleTileKernelINS2_10policy_hubIfyN4cuda3std3__44plusIfEEE10Policy1000EN6thrust24THRUST_300001_SM_1000_NS10device_ptrIfEEPfyS9_ffNS7_10__identityEEEvT0_T1_T2_T3_T4_T6__param_0];
	ld.param.u64 	%rd20, [_ZN3cub18CUB_300001_SM_10006detail6reduce28DeviceReduceSingleTileKernelINS2_10policy_hubIfyN4cuda3std3__44plusIfEEE10Policy1000EN6thrust24THRUST_300001_SM_1000_NS10device_ptrIfEEPfyS9_ffNS7_10__identityEEEvT0_T1_T2_T3_T4_T6__param_1];
	ld.param.u64 	%rd19, [_ZN3cub18CUB_300001_SM_10006detail6reduce28DeviceReduceSingleTileKernelINS2_10policy_hubIfyN4cuda3std3__44plusIfEEE10Policy1000EN6thrust24THRUST_300001_SM_1000_NS10device_ptrIfEEPfyS9_ffNS7_10__identityEEEvT0_T1_T2_T3_T4_T6__param_2];
	ld.param.f32 	%f42, [_ZN3cub18CUB_300001_SM_10006detail6reduce28DeviceReduceSingleTileKernelINS2_10policy_hubIfyN4cuda3std3__44plusIfEEE10Policy1000EN6thrust24THRUST_300001_SM_1000_NS10device_ptrIfEEPfyS9_ffNS7_10__identityEEEvT0_T1_T2_T3_T4_T6__param_4];
	cvta.to.global.u64 	%rd1, %rd20;
	setp.ne.s64 	%p1, %rd19, 0;
	@%p1 bra 	$L__BB4_3;
	mov.u32 	%r156, %tid.x;
	setp.ne.s32 	%p58, %r156, 0;
	@%p58 bra 	$L__BB4_51;
	st.global.f32 	[%rd1], %f42;
	bra.uni 	$L__BB4_51;
$L__BB4_3:
	cvta.to.global.u64 	%rd2, %rd18;
	setp.gt.u64 	%p2, %rd19, 4095;
	@%p2 bra 	$L__BB4_28;
	cvt.u32.u64 	%r1, %rd19;
	mov.u32 	%r2, %tid.x;
	setp.ge.u32 	%p24, %r2, %r1;
	mov.f32 	%f315, 0f00000000;
	mov.u32 	%r160, %r2;
	@%p24 bra 	$L__BB4_6;
	mul.wide.u32 	%rd41, %r2, 4;
	add.s64 	%rd42, %rd2, %rd41;
	ld.global.f32 	%f315, [%rd42];
	add.s32 	%r160, %r2, 256;
$L__BB4_6:
	setp.ge.u32 	%p25, %r160, %r1;
	@%p25 bra 	$L__BB4_19;
	not.b32 	%r83, %r160;
	add.s32 	%r84, %r83, %r1;
	shr.u32 	%r85, %r84, 8;
	add.s32 	%r5, %r85, 1;
	and.b32  	%r6, %r5, 15;
	setp.lt.u32 	%p26, %r84, 3840;
	@%p26 bra 	$L__BB4_10;
	and.b32  	%r86, %r5, 33554416;
	neg.s32 	%r158, %r86;
	mul.wide.u32 	%rd43, %r160, 4;
	add.s64 	%rd44, %rd43, %rd2;
	add.s64 	%rd51, %rd44, 8192;
$L__BB4_9:
	.pragma "nounroll";
	ld.global.f32 	%f189, [%rd51+-8192];
	add.f32 	%f190, %f315, %f189;
	ld.global.f32 	%f191, [%rd51+-7168];
	add.f32 	%f192, %f190, %f191;
	ld.global.f32 	%f193, [%rd51+-6144];
	add.f32 	%f194, %f192, %f193;
	ld.global.f32 	%f195, [%rd51+-5120];
	add.f32 	%f196, %f194, %f195;
	ld.global.f32 	%f197, [%rd51+-4096];
	add.f32 	%f198, %f196, %f197;
	ld.global.f32 	%f199, [%rd51+-3072];
	add.f32 	%f200, %f198, %f199;
	ld.global.f32 	%f201, [%rd51+-2048];
	add.f32 	%f202, %f200, %f201;
	ld.global.f32 	%f203, [%rd51+-1024];
	add.f32 	%f204, %f202, %f203;
	ld.global.f32 	%f205, [%rd51];
	add.f32 	%f206, %f204, %f205;
	ld.global.f32 	%f207, [%rd51+1024];
	add.f32 	%f208, %f206, %f207;
	ld.global.f32 	%f209, [%rd51+2048];
	add.f32 	%f210, %f208, %f209;
	ld.global.f32 	%f211, [%rd51+3072];
	add.f32 	%f212, %f210, %f211;
	ld.global.f32 	%f213, [%rd51+4096];
	add.f32 	%f214, %f212, %f213;
	ld.global.f32 	%f215, [%rd51+5120];
	add.f32 	%f216, %f214, %f215;
	ld.global.f32 	%f217, [%rd51+6144];
	add.f32 	%f218, %f216, %f217;
	ld.global.f32 	%f219, [%rd51+7168];
	add.f32 	%f315, %f218, %f219;
	add.s32 	%r160, %r160, 4096;
	add.s32 	%r158, %r158, 16;
	add.s64 	%rd51, %rd51, 16384;
	setp.ne.s32 	%p27, %r158, 0;
	@%p27 bra 	$L__BB4_9;
$L__BB4_10:
	setp.eq.s32 	%p28, %r6, 0;
	@%p28 bra 	$L__BB4_19;
	and.b32  	%r13, %r5, 7;
	setp.lt.u32 	%p29, %r6, 8;
	@%p29 bra 	$L__BB4_13;
	mul.wide.s32 	%rd45, %r160, 4;
	add.s64 	%rd46, %rd2, %rd45;
	ld.global.f32 	%f221, [%rd46];
	add.f32 	%f222, %f315, %f221;
	ld.global.f32 	%f223, [%rd46+1024];
	add.f32 	%f224, %f222, %f223;
	ld.global.f32 	%f225, [%rd46+2048];
	add.f32 	%f226, %f224, %f225;
	ld.global.f32 	%f227, [%rd46+3072];
	add.f32 	%f228, %f226, %f227;
	ld.global.f32 	%f229, [%rd46+4096];
	add.f32 	%f230, %f228, %f229;
	ld.global.f32 	%f231, [%rd46+5120];
	add.f32 	%f232, %f230, %f231;
	ld.global.f32 	%f233, [%rd46+6144];
	add.f32 	%f234, %f232, %f233;
	ld.global.f32 	%f235, [%rd46+7168];
	add.f32 	%f315, %f234, %f235;
	add.s32 	%r160, %r160, 2048;
$L__BB4_13:
	setp.eq.s32 	%p30, %r13, 0;
	@%p30 bra 	$L__BB4_19;
	and.b32  	%r16, %r5, 3;
	setp.lt.u32 	%p31, %r13, 4;
	@%p31 bra 	$L__BB4_16;
	mul.wide.s32 	%rd47, %r160, 4;
	add.s64 	%rd48, %rd2, %rd47;
	ld.global.f32 	%f237, [%rd48];
	add.f32 	%f238, %f315, %f237;
	ld.global.f32 	%f239, [%rd48+1024];
	add.f32 	%f240, %f238, %f239;
	ld.global.f32 	%f241, [%rd48+2048];
	add.f32 	%f242, %f240, %f241;
	ld.global.f32 	%f243, [%rd48+3072];
	add.f32 	%f315, %f242, %f243;
	add.s32 	%r160, %r160, 1024;
$L__BB4_16:
	setp.eq.s32 	%p32, %r16, 0;
	@%p32 bra 	$L__BB4_19;
	neg.s32 	%r163, %r16;
$L__BB4_18:
	.pragma "nounroll";
	mul.wide.s32 	%rd49, %r160, 4;
	add.s64 	%rd50, %rd2, %rd49;
	ld.global.f32 	%f244, [%rd50];
	add.f32 	%f315, %f315, %f244;
	add.s32 	%r160, %r160, 256;
	add.s32 	%r163, %r163, 1;
	setp.ne.s32 	%p33, %r163, 0;
	@%p33 bra 	$L__BB4_18;
$L__BB4_19:
	setp.lt.u64 	%p34, %rd19, 256;
	@%p34 bra 	$L__BB4_24;
	// begin inline asm
	mov.u32 %r125, %laneid;
	// end inline asm
	mov.b32 	%r127, %f315;
	mov.b32 	%r128, 1;
	mov.b32 	%r149, 31;
	mov.b32 	%r150, -1;
	// begin inline asm
	shfl.sync.down.b32 %r126, %r127, %r128, %r149, %r150;
	// end inline asm
	setp.gt.s32 	%p50, %r125, 30;
	mov.b32 	%f279, %r126;
	add.f32 	%f280, %f315, %f279;
	selp.f32 	%f281, %f315, %f280, %p50;
	mov.b32 	%r132, %f281;
	mov.b32 	%r133, 2;
	// begin inline asm
	shfl.sync.down.b32 %r131, %r132, %r133, %r149, %r150;
	// end inline asm
	setp.gt.s32 	%p51, %r125, 29;
	mov.b32 	%f282, %r131;
	add.f32 	%f283, %f281, %f282;
	selp.f32 	%f284, %f281, %f283, %p51;
	mov.b32 	%r137, %f284;
	mov.b32 	%r138, 4;
	// begin inline asm
	shfl.sync.down.b32 %r136, %r137, %r138, %r149, %r150;
	// end inline asm
	setp.gt.s32 	%p52, %r125, 27;
	mov.b32 	%f285, %r136;
	add.f32 	%f286, %f284, %f285;
	selp.f32 	%f287, %f284, %f286, %p52;
	mov.b32 	%r142, %f287;
	mov.b32 	%r143, 8;
	// begin inline asm
	shfl.sync.down.b32 %r141, %r142, %r143, %r149, %r150;
	// end inline asm
	setp.gt.s32 	%p53, %r125, 23;
	mov.b32 	%f288, %r141;
	add.f32 	%f289, %f287, %f288;
	selp.f32 	%f290, %f287, %f289, %p53;
	mov.b32 	%r147, %f290;
	mov.b32 	%r148, 16;
	// begin inline asm
	shfl.sync.down.b32 %r146, %r147, %r148, %r149, %r150;
	// end inline asm
	setp.gt.s32 	%p54, %r125, 15;
	mov.b32 	%f291, %r146;
	add.f32 	%f16, %f290, %f291;
	selp.f32 	%f327, %f290, %f16, %p54;
	setp.ne.s32 	%p55, %r125, 0;
	@%p55 bra 	$L__BB4_22;
	shr.u32 	%r151, %r2, 3;
	and.b32  	%r152, %r151, 124;
	mov.u32 	%r153, _ZZN3cub18CUB_300001_SM_10006detail6reduce28DeviceReduceSingleTileKernelINS2_10policy_hubIfyN4cuda3std3__44plusIfEEE10Policy1000EN6thrust24THRUST_300001_SM_1000_NS10device_ptrIfEEPfyS9_ffNS7_10__identityEEEvT0_T1_T2_T3_T4_T6_E12temp_storage;
	add.s32 	%r154, %r153, %r152;
	st.shared.f32 	[%r154+8], %f16;
$L__BB4_22:
	bar.sync 	0;
	setp.ne.s32 	%p56, %r2, 0;
	@%p56 bra 	$L__BB4_49;
	ld.shared.f32 	%f292, [_ZZN3cub18CUB_300001_SM_10006detail6reduce28DeviceReduceSingleTileKernelINS2_10policy_hubIfyN4cuda3std3__44plusIfEEE10Policy1000EN6thrust24THRUST_300001_SM_1000_NS10device_ptrIfEEPfyS9_ffNS7_10__identityEEEvT0_T1_T2_T3_T4_T6_E12temp_storage+12];
	add.f32 	%f293, %f327, %f292;
	ld.shared.f32 	%f294, [_ZZN3cub18CUB_300001_SM_10006detail6reduce28DeviceReduceSingleTileKernelINS2_10policy_hubIfyN4cuda3std3__44plusIfEEE10Policy1000EN6thrust24THRUST_300001_SM_1000_NS10device_ptrIfEEPfyS9_ffNS7_10__identityEEEvT0_T1_T2_T3_T4_T6_E12temp_storage+16];
	add.f32 	%f295, %f293, %f294;
	ld.shared.f32 	%f296, [_ZZN3cub18CUB_300001_SM_10006detail6reduce28DeviceReduceSingleTileKernelINS2_10policy_hubIfyN4cuda3std3__44plusIfEEE10Policy1000EN6thrust24THRUST_300001_SM_1000_NS10device_ptrIfEEPfyS9_ffNS7_10__identityEEEvT0_T1_T2_T3_T4_T6_E12temp_storage+20];
	add.f32 	%f297, %f295, %f296;
	ld.shared.f32 	%f298, [_ZZN3cub18CUB_300001_SM_10006detail6reduce28DeviceReduceSingleTileKernelINS2_10policy_hubIfyN4cuda3std3__44plusIfEEE10Policy1000EN6thrust24THRUST_300001_SM_1000_NS10device_ptrIfEEPfyS9_ffNS7_10__identityEEEvT0_T1_T2_T3_T4_T6_E12temp_storage+24];
	add.f32 	%f299, %f297, %f298;
	ld.shared.f32 	%f300, [_ZZN3cub18CUB_300001_SM_10006detail6reduce28DeviceReduceSingleTileKernelINS2_10policy_hubIfyN4cuda3std3__44plusIfEEE10Policy1000EN6thrust24THRUST_300001_SM_1000_NS10device_ptrIfEEPfyS9_ffNS7_10__identityEEEvT0_T1_T2_T3_T4_T6_E12temp_storage+28];
	add.f32 	%f301, %f299, %f300;
	ld.shared.f32 	%f302, [_ZZN3cub18CUB_300001_SM_10006detail6reduce28DeviceReduceSingleTileKernelINS2_10policy_hubIfyN4cuda3std3__44plusIfEEE10Policy1000EN6thrust24THRUST_300001_SM_1000_NS10device_ptrIfEEPfyS9_ffNS7_10__identityEEEvT0_T1_T2_T3_T4_T6_E12temp_storage+32];
	add.f32 	%f303, %f301, %f302;
	ld.shared.f32 	%f304, [_ZZN3cub18CUB_300001_SM_10006detail6reduce28DeviceReduceSingleTileKernelINS2_10policy_hubIfyN4cuda3std3__44plusIfEEE10Policy1000EN6thrust24THRUST_300001_SM_1000_NS10device_ptrIfEEPfyS9_ffNS7_10__identityEEEvT0_T1_T2_T3_T4_T6_E12temp_storage+36];
	add.f32 	%f327, %f303, %f304;
	bra.uni 	$L__BB4_49;
$L__BB4_24:
	// begin inline asm
	mov.u32 %r87, %laneid;
	// end inline asm
	and.b32  	%r113, %r2, 992;
	add.s32 	%r114, %r113, 32;
	setp.gt.u32 	%p35, %r114, %r1;
	not.b32 	%r115, %r113;
	add.s32 	%r116, %r1, %r115;
	selp.b32 	%r111, %r116, 31, %p35;
	mov.b32 	%r89, %f315;
	mov.b32 	%r90, 1;
	mov.b32 	%r112, -1;
	// begin inline asm
	shfl.sync.down.b32 %r88, %r89, %r90, %r111, %r112;
	// end inline asm
	setp.lt.s32 	%p36, %r87, %r111;
	mov.b32 	%f245, %r88;
	add.f32 	%f246, %f315, %f245;
	selp.f32 	%f247, %f246, %f315, %p36;
	mov.b32 	%r94, %f247;
	mov.b32 	%r95, 2;
	// begin inline asm
	shfl.sync.down.b32 %r93, %r94, %r95, %r111, %r112;
	// end inline asm
	add.s32 	%r117, %r87, 2;
	setp.gt.s32 	%p37, %r117, %r111;
	mov.b32 	%f248, %r93;
	add.f32 	%f249, %f247, %f248;
	selp.f32 	%f250, %f247, %f249, %p37;
	mov.b32 	%r99, %f250;
	mov.b32 	%r100, 4;
	// begin inline asm
	shfl.sync.down.b32 %r98, %r99, %r100, %r111, %r112;
	// end inline asm
	add.s32 	%r118, %r87, 4;
	setp.gt.s32 	%p38, %r118, %r111;
	mov.b32 	%f251, %r98;
	add.f32 	%f252, %f250, %f251;
	selp.f32 	%f253, %f250, %f252, %p38;
	mov.b32 	%r104, %f253;
	mov.b32 	%r105, 8;
	// begin inline asm
	shfl.sync.down.b32 %r103, %r104, %r105, %r111, %r112;
	// end inline asm
	add.s32 	%r119, %r87, 8;
	setp.gt.s32 	%p39, %r119, %r111;
	mov.b32 	%f254, %r103;
	add.f32 	%f255, %f253, %f254;
	selp.f32 	%f256, %f253, %f255, %p39;
	mov.b32 	%r109, %f256;
	mov.b32 	%r110, 16;
	// begin inline asm
	shfl.sync.down.b32 %r108, %r109, %r110, %r111, %r112;
	// end inline asm
	add.s32 	%r120, %r87, 16;
	setp.gt.s32 	%p40, %r120, %r111;
	mov.b32 	%f257, %r108;
	add.f32 	%f258, %f256, %f257;
	selp.f32 	%f327, %f256, %f258, %p40;
	setp.ne.s32 	%p41, %r87, 0;
	@%p41 bra 	$L__BB4_26;
	shr.u32 	%r121, %r2, 3;
	and.b32  	%r122, %r121, 124;
	mov.u32 	%r123, _ZZN3cub18CUB_300001_SM_10006detail6reduce28DeviceReduceSingleTileKernelINS2_10policy_hubIfyN4cuda3std3__44plusIfEEE10Policy1000EN6thrust24THRUST_300001_SM_1000_NS10device_ptrIfEEPfyS9_ffNS7_10__identityEEEvT0_T1_T2_T3_T4_T6_E12temp_storage;
	add.s32 	%r124, %r123, %r122;
	st.shared.f32 	[%r124+8], %f327;
$L__BB4_26:
	bar.sync 	0;
	setp.ne.s32 	%p42, %r2, 0;
	@%p42 bra 	$L__BB4_49;
	setp.gt.u64 	%p43, %rd19, 32;
	ld.shared.f32 	%f259, [_ZZN3cub18CUB_300001_SM_10006detail6reduce28DeviceReduceSingleTileKernelINS2_10policy_hubIfyN4cuda3std3__44plusIfEEE10Policy1000EN6thrust24THRUST_300001_SM_1000_NS10device_ptrIfEEPfyS9_ffNS7_10__identityEEEvT0_T1_T2_T3_T4_T6_E12temp_storage+12];
	add.f32 	%f260, %f327, %f259;
	selp.f32 	%f261, %f260, %f327, %p43;
	setp.gt.u64 	%p44, %rd19, 64;
	ld.shared.f32 	%f262, [_ZZN3cub18CUB_300001_SM_10006detail6reduce28DeviceReduceSingleTileKernelINS2_10policy_hubIfyN4cuda3std3__44plusIfEEE10Policy1000EN6thrust24THRUST_300001_SM_1000_NS10device_ptrIfEEPfyS9_ffNS7_10__identityEEEvT0_T1_T2_T3_T4_T6_E12temp_storage+16];
	add.f32 	%f263, %f262, %f261;
	selp.f32 	%f264, %f263, %f261, %p44;
	setp.gt.u64 	%p45, %rd19, 96;
	ld.shared.f32 	%f265, [_ZZN3cub18CUB_300001_SM_10006detail6reduce28DeviceReduceSingleTileKernelINS2_10policy_hubIfyN4cuda3std3__44plusIfEEE10Policy1000EN6thrust24THRUST_300001_SM_1000_NS10device_ptrIfEEPfyS9_ffNS7_10__identityEEEvT0_T1_T2_T3_T4_T6_E12temp_storage+20];
	add.f32 	%f266, %f265, %f264;
	selp.f32 	%f267, %f266, %f264, %p45;
	setp.gt.u64 	%p46, %rd19, 128;
	ld.shared.f32 	%f268, [_ZZN3cub18CUB_300001_SM_10006detail6reduce28DeviceReduceSingleTileKernelINS2_10policy_hubIfyN4cuda3std3__44plusIfEEE10Policy1000EN6thrust24THRUST_300001_SM_1000_NS10device_ptrIfEEPfyS9_ffNS7_10__identityEEEvT0_T1_T2_T3_T4_T6_E12temp_storage+24];
	add.f32 	%f269, %f268, %f267;
	selp.f32 	%f270, %f269, %f267, %p46;
	setp.gt.u64 	%p47, %rd19, 160;
	ld.shared.f32 	%f271, [_ZZN3cub18CUB_300001_SM_10006detail6reduce28DeviceReduceSingleTileKernelINS2_10policy_hubIfyN4cuda3std3__44plusIfEEE10Policy1000EN6thrust24THRUST_300001_SM_1000_NS10device_ptrIfEEPfyS9_ffNS7_10__identityEEEvT0_T1_T2_T3_T4_T6_E12temp_storage+28];
	add.f32 	%f272, %f271, %f270;
	selp.f32 	%f273, %f272, %f270, %p47;
	setp.gt.u64 	%p48, %rd19, 192;
	ld.shared.f32 	%f274, [_ZZN3cub18CUB_300001_SM_10006detail6reduce28DeviceReduceSingleTileKernelINS2_10policy_hubIfyN4cuda3std3__44plusIfEEE10Policy1000EN6thrust24THRUST_300001_SM_1000_NS10device_ptrIfEEPfyS9_ffNS7_10__identityEEEvT0_T1_T2_T3_T4_T6_E12temp_storage+32];
	add.f32 	%f275, %f274, %f273;
	selp.f32 	%f276, %f275, %f273, %p48;
	setp.gt.u64 	%p49, %rd19, 224;
	ld.shared.f32 	%f277, [_ZZN3cub18CUB_300001_SM_10006detail6reduce28DeviceReduceSingleTileKernelINS2_10policy_hubIfyN4cuda3std3__44plusIfEEE10Policy1000EN6thrust24THRUST_300001_SM_1000_NS10device_ptrIfEEPfyS9_ffNS7_10__identityEEEvT0_T1_T2_T3_T4_T6_E12temp_storage+36];
	add.f32 	%f278, %f277, %f276;
	selp.f32 	%f327, %f278, %f276, %p49;
	bra.uni 	$L__BB4_49;
$L__BB4_28:
	mov.u32 	%r24, %tid.x;
	cvt.u64.u32 	%rd6, %r24;
	mul.wide.u32 	%rd22, %r24, 4;
	add.s64 	%rd7, %rd2, %rd22;
	ld.global.f32 	%f43, [%rd7];
	ld.global.f32 	%f44, [%rd7+1024];
	ld.global.f32 	%f45, [%rd7+2048];
	ld.global.f32 	%f46, [%rd7+3072];
	ld.global.f32 	%f47, [%rd7+4096];
	ld.global.f32 	%f48, [%rd7+5120];
	ld.global.f32 	%f49, [%rd7+6144];
	ld.global.f32 	%f50, [%rd7+7168];
	ld.global.f32 	%f51, [%rd7+8192];
	ld.global.f32 	%f52, [%rd7+9216];
	ld.global.f32 	%f53, [%rd7+10240];
	ld.global.f32 	%f54, [%rd7+11264];
	ld.global.f32 	%f55, [%rd7+12288];
	ld.global.f32 	%f56, [%rd7+13312];
	ld.global.f32 	%f57, [%rd7+14336];
	ld.global.f32 	%f58, [%rd7+15360];
	add.f32 	%f59, %f43, %f44;
	add.f32 	%f60, %f45, %f46;
	add.f32 	%f61, %f47, %f48;
	add.f32 	%f62, %f49, %f50;
	add.f32 	%f63, %f51, %f52;
	add.f32 	%f64, %f53, %f54;
	add.f32 	%f65, %f55, %f56;
	add.f32 	%f66, %f57, %f58;
	add.f32 	%f67, %f59, %f60;
	add.f32 	%f68, %f61, %f62;
	add.f32 	%f69, %f63, %f64;
	add.f32 	%f70, %f65, %f66;
	add.f32 	%f71, %f67, %f68;
	add.f32 	%f72, %f69, %f70;
	add.f32 	%f326, %f71, %f72;
	add.s64 	%rd8, %rd19, -4096;
	setp.lt.u64 	%p3, %rd8, 4096;
	mov.b64 	%rd53, 4096;
	@%p3 bra 	$L__BB4_32;
	mov.b64 	%rd53, 4096;
$L__BB4_30:
	shl.b64 	%rd24, %rd53, 2;
	add.s64 	%rd25, %rd7, %rd24;
	ld.global.f32 	%f73, [%rd25];
	ld.global.f32 	%f74, [%rd25+1024];
	ld.global.f32 	%f75, [%rd25+2048];
	ld.global.f32 	%f76, [%rd25+3072];
	ld.global.f32 	%f77, [%rd25+4096];
	ld.global.f32 	%f78, [%rd25+5120];
	ld.global.f32 	%f79, [%rd25+6144];
	ld.global.f32 	%f80, [%rd25+7168];
	ld.global.f32 	%f81, [%rd25+8192];
	ld.global.f32 	%f82, [%rd25+9216];
	ld.global.f32 	%f83, [%rd25+10240];
	ld.global.f32 	%f84, [%rd25+11264];
	ld.global.f32 	%f85, [%rd25+12288];
	ld.global.f32 	%f86, [%rd25+13312];
	ld.global.f32 	%f87, [%rd25+14336];
	ld.global.f32 	%f88, [%rd25+15360];
	add.f32 	%f89, %f326, %f73;
	add.f32 	%f90, %f74, %f75;
	add.f32 	%f91, %f76, %f77;
	add.f32 	%f92, %f78, %f79;
	add.f32 	%f93, %f80, %f81;
	add.f32 	%f94, %f82, %f83;
	add.f32 	%f95, %f84, %f85;
	add.f32 	%f96, %f86, %f87;
	add.f32 	%f97, %f89, %f90;
	add.f32 	%f98, %f91, %f92;
	add.f32 	%f99, %f93, %f94;
	add.f32 	%f100, %f95, %f96;
	add.f32 	%f101, %f97, %f98;
	add.f32 	%f102, %f99, %f100;
	add.f32 	%f103, %f101, %f102;
	add.f32 	%f326, %f103, %f88;
	sub.s64 	%rd26, %rd19, %rd53;
	setp.lt.u64 	%p4, %rd26, 4096;
	@%p4 bra 	$L__BB4_45;
	add.s64 	%rd53, %rd53, 4096;
	setp.le.u64 	%p5, %rd53, %rd8;
	@%p5 bra 	$L__BB4_30;
$L__BB4_32:
	setp.le.u64 	%p6, %rd19, %rd53;
	cvt.u32.u64 	%r42, %rd53;
	cvt.u32.u64 	%r43, %rd19;
	sub.s32 	%r44, %r43, %r42;
	setp.ge.s32 	%p7, %r24, %r44;
	or.pred  	%p8, %p6, %p7;
	@%p8 bra 	$L__BB4_45;
	not.b32 	%r47, %r24;
	add.s32 	%r48, %r47, %r43;
	sub.s32 	%r50, %r48, %r42;
	shr.u32 	%r51, %r50, 8;
	add.s32 	%r25, %r51, 1;
	and.b32  	%r26, %r25, 15;
	setp.lt.u32 	%p9, %r50, 3840;
	mov.u32 	%r167, %r24;
	@%p9 bra 	$L__BB4_36;
	and.b32  	%r52, %r25, 33554416;
	neg.s32 	%r165, %r52;
	add.s64 	%rd27, %rd53, %rd6;
	shl.b64 	%rd28, %rd27, 2;
	add.s64 	%rd29, %rd28, %rd2;
	add.s64 	%rd54, %rd29, 8192;
	mov.u32 	%r167, %r24;
$L__BB4_35:
	.pragma "nounroll";
	ld.global.f32 	%f105, [%rd54+-8192];
	add.f32 	%f106, %f326, %f105;
	ld.global.f32 	%f107, [%rd54+-7168];
	add.f32 	%f108, %f106, %f107;
	ld.global.f32 	%f109, [%rd54+-6144];
	add.f32 	%f110, %f108, %f109;
	ld.global.f32 	%f111, [%rd54+-5120];
	add.f32 	%f112, %f110, %f111;
	ld.global.f32 	%f113, [%rd54+-4096];
	add.f32 	%f114, %f112, %f113;
	ld.global.f32 	%f115, [%rd54+-3072];
	add.f32 	%f116, %f114, %f115;
	ld.global.f32 	%f117, [%rd54+-2048];
	add.f32 	%f118, %f116, %f117;
	ld.global.f32 	%f119, [%rd54+-1024];
	add.f32 	%f120, %f118, %f119;
	ld.global.f32 	%f121, [%rd54];
	add.f32 	%f122, %f120, %f121;
	ld.global.f32 	%f123, [%rd54+1024];
	add.f32 	%f124, %f122, %f123;
	ld.global.f32 	%f125, [%rd54+2048];
	add.f32 	%f126, %f124, %f125;
	ld.global.f32 	%f127, [%rd54+3072];
	add.f32 	%f128, %f126, %f127;
	ld.global.f32 	%f129, [%rd54+4096];
	add.f32 	%f130, %f128, %f129;
	ld.global.f32 	%f131, [%rd54+5120];
	add.f32 	%f132, %f130, %f131;
	ld.global.f32 	%f133, [%rd54+6144];
	add.f32 	%f134, %f132, %f133;
	ld.global.f32 	%f135, [%rd54+7168];
	add.f32 	%f326, %f134, %f135;
	add.s32 	%r167, %r167, 4096;
	add.s32 	%r165, %r165, 16;
	add.s64 	%rd54, %rd54, 16384;
	setp.ne.s32 	%p10, %r165, 0;
	@%p10 bra 	$L__BB4_35;
$L__BB4_36:
	setp.eq.s32 	%p11, %r26, 0;
	@%p11 bra 	$L__BB4_45;
	and.b32  	%r33, %r25, 7;
	setp.lt.u32 	%p12, %r26, 8;
	@%p12 bra 	$L__BB4_39;
	cvt.u64.u32 	%rd30, %r167;
	add.s64 	%rd31, %rd53, %rd30;
	shl.b64 	%rd32, %rd31, 2;
	add.s64 	%rd33, %rd2, %rd32;
	ld.global.f32 	%f137, [%rd33];
	add.f32 	%f138, %f326, %f137;
	ld.global.f32 	%f139, [%rd33+1024];
	add.f32 	%f140, %f138, %f139;
	ld.global.f32 	%f141, [%rd33+2048];
	add.f32 	%f142, %f140, %f141;
	ld.global.f32 	%f143, [%rd33+3072];
	add.f32 	%f144, %f142, %f143;
	ld.global.f32 	%f145, [%rd33+4096];
	add.f32 	%f146, %f144, %f145;
	ld.global.f32 	%f147, [%rd33+5120];
	add.f32 	%f148, %f146, %f147;
	ld.global.f32 	%f149, [%rd33+6144];
	add.f32 	%f150, %f148, %f149;
	ld.global.f32 	%f151, [%rd33+7168];
	add.f32 	%f326, %f150, %f151;
	add.s32 	%r167, %r167, 2048;
$L__BB4_39:
	setp.eq.s32 	%p13, %r33, 0;
	@%p13 bra 	$L__BB4_45;
	and.b32  	%r36, %r25, 3;
	setp.lt.u32 	%p14, %r33, 4;
	@%p14 bra 	$L__BB4_42;
	cvt.u64.u32 	%rd34, %r167;
	add.s64 	%rd35, %rd53, %rd34;
	shl.b64 	%rd36, %rd35, 2;
	add.s64 	%rd37, %rd2, %rd36;
	ld.global.f32 	%f153, [%rd37];
	add.f32 	%f154, %f326, %f153;
	ld.global.f32 	%f155, [%rd37+1024];
	add.f32 	%f156, %f154, %f155;
	ld.global.f32 	%f157, [%rd37+2048];
	add.f32 	%f158, %f156, %f157;
	ld.global.f32 	%f159, [%rd37+3072];
	add.f32 	%f326, %f158, %f159;
	add.s32 	%r167, %r167, 1024;
$L__BB4_42:
	setp.eq.s32 	%p15, %r36, 0;
	@%p15 bra 	$L__BB4_45;
	cvt.u64.u32 	%rd38, %r167;
	add.s64 	%rd39, %rd53, %rd38;
	shl.b64 	%rd40, %rd39, 2;
	add.s64 	%rd55, %rd2, %rd40;
	neg.s32 	%r170, %r36;
$L__BB4_44:
	.pragma "nounroll";
	ld.global.f32 	%f160, [%rd55];
	add.f32 	%f326, %f326, %f160;
	add.s64 	%rd55, %rd55, 1024;
	add.s32 	%r170, %r170, 1;
	setp.ne.s32 	%p16, %r170, 0;
	@%p16 bra 	$L__BB4_44;
$L__BB4_45:
	// begin inline asm
	mov.u32 %r53, %laneid;
	// end inline asm
	mov.b32 	%r55, %f326;
	mov.b32 	%r56, 1;
	mov.b32 	%r77, 31;
	mov.b32 	%r78, -1;
	// begin inline asm
	shfl.sync.down.b32 %r54, %r55, %r56, %r77, %r78;
	// end inline asm
	setp.gt.s32 	%p17, %r53, 30;
	mov.b32 	%f161, %r54;
	add.f32 	%f162, %f326, %f161;
	selp.f32 	%f163, %f326, %f162, %p17;
	mov.b32 	%r60, %f163;
	mov.b32 	%r61, 2;
	// begin inline asm
	shfl.sync.down.b32 %r59, %r60, %r61, %r77, %r78;
	// end inline asm
	setp.gt.s32 	%p18, %r53, 29;
	mov.b32 	%f164, %r59;
	add.f32 	%f165, %f163, %f164;
	selp.f32 	%f166, %f163, %f165, %p18;
	mov.b32 	%r65, %f166;
	mov.b32 	%r66, 4;
	// begin inline asm
	shfl.sync.down.b32 %r64, %r65, %r66, %r77, %r78;
	// end inline asm
	setp.gt.s32 	%p19, %r53, 27;
	mov.b32 	%f167, %r64;
	add.f32 	%f168, %f166, %f167;
	selp.f32 	%f169, %f166, %f168, %p19;
	mov.b32 	%r70, %f169;
	mov.b32 	%r71, 8;
	// begin inline asm
	shfl.sync.down.b32 %r69, %r70, %r71, %r77, %r78;
	// end inline asm
	setp.gt.s32 	%p20, %r53, 23;
	mov.b32 	%f170, %r69;
	add.f32 	%f171, %f169, %f170;
	selp.f32 	%f172, %f169, %f171, %p20;
	mov.b32 	%r75, %f172;
	mov.b32 	%r76, 16;
	// begin inline asm
	shfl.sync.down.b32 %r74, %r75, %r76, %r77, %r78;
	// end inline asm
	setp.gt.s32 	%p21, %r53, 15;
	mov.b32 	%f173, %r74;
	add.f32 	%f38, %f172, %f173;
	selp.f32 	%f327, %f172, %f38, %p21;
	setp.ne.s32 	%p22, %r53, 0;
	@%p22 bra 	$L__BB4_47;
	shr.u32 	%r79, %r24, 3;
	and.b32  	%r80, %r79, 124;
	mov.u32 	%r81, _ZZN3cub18CUB_300001_SM_10006detail6reduce28DeviceReduceSingleTileKernelINS2_10policy_hubIfyN4cuda3std3__44plusIfEEE10Policy1000EN6thrust24THRUST_300001_SM_1000_NS10device_ptrIfEEPfyS9_ffNS7_10__identityEEEvT0_T1_T2_T3_T4_T6_E12temp_storage;
	add.s32 	%r82, %r81, %r80;
	st.shared.f32 	[%r82+8], %f38;
$L__BB4_47:
	bar.sync 	0;
	setp.ne.s32 	%p23, %r24, 0;
	@%p23 bra 	$L__BB4_49;
	ld.shared.f32 	%f174, [_ZZN3cub18CUB_300001_SM_10006detail6reduce28DeviceReduceSingleTileKernelINS2_10policy_hubIfyN4cuda3std3__44plusIfEEE10Policy1000EN6thrust24THRUST_300001_SM_1000_NS10device_ptrIfEEPfyS9_ffNS7_10__identityEEEvT0_T1_T2_T3_T4_T6_E12temp_storage+12];
	add.f32 	%f175, %f327, %f174;
	ld.shared.f32 	%f176, [_ZZN3cub18CUB_300001_SM_10006detail6reduce28DeviceReduceSingleTileKernelINS2_10policy_hubIfyN4cuda3std3__44plusIfEEE10Policy1000EN6thrust24THRUST_300001_SM_1000_NS10device_ptrIfEEPfyS9_ffNS7_10__identityEEEvT0_T1_T2_T3_T4_T6_E12temp_storage+16];
	add.f32 	%f177, %f175, %f176;
	ld.shared.f32 	%f178, [_ZZN3cub18CUB_300001_SM_10006detail6reduce28DeviceReduceSingleTileKernelINS2_10policy_hubIfyN4cuda3std3__44plusIfEEE10Policy1000EN6thrust24THRUST_300001_SM_1000_NS10device_ptrIfEEPfyS9_ffNS7_10__identityEEEvT0_T1_T2_T3_T4_T6_E12temp_storage+20];
	add.f32 	%f179, %f177, %f178;
	ld.shared.f32 	%f180, [_ZZN3cub18CUB_300001_SM_10006detail6reduce28DeviceReduceSingleTileKernelINS2_10policy_hubIfyN4cuda3std3__44plusIfEEE10Policy1000EN6thrust24THRUST_300001_SM_1000_NS10device_ptrIfEEPfyS9_ffNS7_10__identityEEEvT0_T1_T2_T3_T4_T6_E12temp_storage+24];
	add.f32 	%f181, %f179, %f180;
	ld.shared.f32 	%f182, [_ZZN3cub18CUB_300001_SM_10006detail6reduce28DeviceReduceSingleTileKernelINS2_10policy_hubIfyN4cuda3std3__44plusIfEEE10Policy1000EN6thrust24THRUST_300001_SM_1000_NS10device_ptrIfEEPfyS9_ffNS7_10__identityEEEvT0_T1_T2_T3_T4_T6_E12temp_storage+28];
	add.f32 	%f183, %f181, %f182;
	ld.shared.f32 	%f184, [_ZZN3cub18CUB_300001_SM_10006detail6reduce28DeviceReduceSingleTileKernelINS2_10policy_hubIfyN4cuda3std3__44plusIfEEE10Policy1000EN6thrust24THRUST_300001_SM_1000_NS10device_ptrIfEEPfyS9_ffNS7_10__identityEEEvT0_T1_T2_T3_T4_T6_E12temp_storage+32];
	add.f32 	%f185, %f183, %f184;
	ld.shared.f32 	%f186, [_ZZN3cub18CUB_300001_SM_10006detail6reduce28DeviceReduceSingleTileKernelINS2_10policy_hubIfyN4cuda3std3__44plusIfEEE10Policy1000EN6thrust24THRUST_300001_SM_1000_NS10device_ptrIfEEPfyS9_ffNS7_10__identityEEEvT0_T1_T2_T3_T4_T6_E12temp_storage+36];
	add.f32 	%f327, %f185, %f186;
$L__BB4_49:
	mov.u32 	%r155, %tid.x;
	setp.ne.s32 	%p57, %r155, 0;
	@%p57 bra 	$L__BB4_51;
	add.f32 	%f305, %f42, %f327;
	st.global.f32 	[%rd1], %f305;
$L__BB4_51:
	ret;

}
	// .globl	_ZN3cub18CUB_300001_SM_10006detail6reduce18DeviceReduceKernelINS2_10policy_hubIfyN4cuda3std3__44plusIfEEE10Policy1000EN6thrust24THRUST_300001_SM_1000_NS10device_ptrIfEEyS9_fNS7_10__identityEEEvT0_PT3_T1_NS0_13GridEvenShareISK_EET2_T4_
.visible .entry _ZN3cub18CUB_300001_SM_10006detail6reduce18DeviceReduceKernelINS2_10policy_hubIfyN4cuda3std3__44plusIfEEE10Policy1000EN6thrust24THRUST_300001_SM_1000_NS10device_ptrIfEEyS9_fNS7_10__identityEEEvT0_PT3_T1_NS0_13GridEvenShareISK_EET2_T4_(
	.param .align 8 .b8 _ZN3cub18CUB_300001_SM_10006detail6reduce18DeviceReduceKernelINS2_10policy_hubIfyN4cuda3std3__44plusIfEEE10Policy1000EN6thrust24THRUST_300001_SM_1000_NS10device_ptrIfEEyS9_fNS7_10__identityEEEvT0_PT3_T1_NS0_13GridEvenShareISK_EET2_T4__param_0[8],
	.param .u64 .ptr .align 1 _ZN3cub18CUB_300001_SM_10006detail6reduce18DeviceReduceKernelINS2_10policy_hubIfyN4cuda3std3__44plusIfEEE10Policy1000EN6thrust24THRUST_300001_SM_1000_NS10device_ptrIfEEyS9_fNS7_10__identityEEEvT0_PT3_T1_NS0_13GridEvenShareISK_EET2_T4__param_1,
	.param .u64 _ZN3cub18CUB_300001_SM_10006detail6reduce18DeviceReduceKernelINS2_10policy_hubIfyN4cuda3std3__44plusIfEEE10Policy1000EN6thrust24THRUST_300001_SM_1000_NS10device_ptrIfEEyS9_fNS7_10__identityEEEvT0_PT3_T1_NS0_13GridEvenShareISK_EET2_T4__param_2,
	.param .align 8 .b8 _ZN3cub18CUB_300001_SM_10006detail6reduce18DeviceReduceKernelINS2_10policy_hubIfyN4cuda3std3__44plusIfEEE10Policy1000EN6thrust24THRUST_300001_SM_1000_NS10device_ptrIfEEyS9_fNS7_10__identityEEEvT0_PT3_T1_NS0_13GridEvenShareISK_EET2_T4__param_3[72],
	.param .align 1 .b8 _ZN3cub18CUB_300001_SM_10006detail6reduce18DeviceReduceKernelINS2_10policy_hubIfyN4cuda3std3__44plusIfEEE10Policy1000EN6thrust24THRUST_300001_SM_1000_NS10device_ptrIfEEyS9_fNS7_10__identityEEEvT0_PT3_T1_NS0_13GridEvenShareISK_EET2_T4__param_4[1],
	.param .align 1 .b8 _ZN3cub18CUB_300001_SM_10006detail6reduce18DeviceReduceKernelINS2_10policy_hubIfyN4cuda3std3__44plusIfEEE10Policy1000EN6thrust24THRUST_300001_SM_1000_NS10device_ptrIfEEyS9_fNS7_10__identityEEEvT0_PT3_T1_NS0_13GridEvenShareISK_EET2_T4__param_5[1]
)
.maxntid 256
{
	.reg .pred 	%p<57>;
	.reg .b16 	%rs<4>;
	.reg .b32 	%r<206>;
	.reg .b32 	%f<324>;
	.reg .b64 	%rd<78>;
	// demoted variable
	.shared .align 4 .b8 _ZZN3cub18CUB_300001_SM_10006detail6reduce18DeviceReduceKernelINS2_10policy_hubIfyN4cuda3std3__44plusIfEEE10Policy1000EN6thrust24THRUST_300001_SM_1000_NS10device_ptrIfEEyS9_fNS7_10__identityEEEvT0_PT3_T1_NS0_13GridEvenShareISK_EET2_T4_E12temp_storage[44];
	ld.param.u64 	%rd1, [_ZN3cub18CUB_300001_SM_10006detail6reduce18DeviceReduceKernelINS2_10policy_hubIfyN4cuda3std3__44plusIfEEE10Policy1000EN6thrust24THRUST_300001_SM_1000_NS10device_ptrIfEEyS9_fNS7_10__identityEEEvT0_PT3_T1_NS0_13GridEvenShareISK_EET2_T4__param_3+32];
	ld.param.u32 	%r1, [_ZN3cub18CUB_300001_SM_10006detail6reduce18DeviceReduceKernelINS2_10policy_hubIfyN4cuda3std3__44plusIfEEE10Policy1000EN6thrust24THRUST_300001_SM_1000_NS10device_ptrIfEEyS9_fNS7_10__identityEEEvT0_PT3_T1_NS0_13GridEvenShareISK_EET2_T4__param_3+40];
	ld.param.u64 	%rd25, [_ZN3cub18CUB_300001_SM_10006detail6reduce18DeviceReduceKernelINS2_10policy_hubIfyN4cuda3std3__44plusIfEEE10Policy1000EN6thrust24THRUST_300001_SM_1000_NS10device_ptrIfEEyS9_fNS7_10__identityEEEvT0_PT3_T1_NS0_13GridEvenShareISK_EET2_T4__param_0];
	cvta.to.global.u64 	%rd2, %rd25;
	mov.u32 	%r2, %ctaid.x;
	shl.b32 	%r50, %r1, 12;
	cvt.s64.s32 	%rd3, %r50;
	shl.b32 	%r51, %r2, 12;
	cvt.u64.u32 	%rd4, %r51;
	sub.s64 	%rd5, %rd1, %rd4;
	setp.gt.u64 	%p1, %rd5, 4095;
	@%p1 bra 	$L__BB5_25;
	cvt.u32.u64 	%r112, %rd4;
	cvt.u32.u64 	%r3, %rd1;
	sub.s32 	%r4, %r3, %r112;
	mov.u32 	%r5, %tid.x;
	setp.ge.s32 	%p23, %r5, %r4;
	mov.f32 	%f312, 0f00000000;
	mov.u32 	%r193, %r5;
	@%p23 bra 	$L__BB5_3;
	add.s32 	%r114, %r112, %r5;
	mul.wide.u32 	%rd51, %r114, 4;
	add.s64 	%rd52, %rd2, %rd51;
	ld.global.f32 	%f312, [%rd52];
	add.s32 	%r193, %r5, 256;
$L__BB5_3:
	setp.ge.s32 	%p24, %r193, %r4;
	@%p24 bra 	$L__BB5_16;
	not.b32 	%r116, %r193;
	add.s32 	%r117, %r116, %r3;
	sub.s32 	%r118, %r117, %r112;
	shr.u32 	%r119, %r118, 8;
	add.s32 	%r8, %r119, 1;
	and.b32  	%r9, %r8, 15;
	setp.lt.u32 	%p25, %r118, 3840;
	@%p25 bra 	$L__BB5_7;
	and.b32  	%r120, %r8, 33554416;
	neg.s32 	%r191, %r120;
	mul.wide.u32 	%rd53, %r2, 16384;
	mul.wide.u32 	%rd54, %r193, 4;
	or.b64  	%rd55, %rd53, %rd54;
	add.s64 	%rd56, %rd55, %rd2;
	add.s64 	%rd72, %rd56, 8192;
$L__BB5_6:
	.pragma "nounroll";
	ld.global.f32 	%f187, [%rd72+-8192];
	add.f32 	%f188, %f312, %f187;
	ld.global.f32 	%f189, [%rd72+-7168];
	add.f32 	%f190, %f188, %f189;
	ld.global.f32 	%f191, [%rd72+-6144];
	add.f32 	%f192, %f190, %f191;
	ld.global.f32 	%f193, [%rd72+-5120];
	add.f32 	%f194, %f192, %f193;
	ld.global.f32 	%f195, [%rd72+-4096];
	add.f32 	%f196, %f194, %f195;
	ld.global.f32 	%f197, [%rd72+-3072];
	add.f32 	%f198, %f196, %f197;
	ld.global.f32 	%f199, [%rd72+-2048];
	add.f32 	%f200, %f198, %f199;
	ld.global.f32 	%f201, [%rd72+-1024];
	add.f32 	%f202, %f200, %f201;
	ld.global.f32 	%f203, [%rd72];
	add.f32 	%f204, %f202, %f203;
	ld.global.f32 	%f205, [%rd72+1024];
	add.f32 	%f206, %f204, %f205;
	ld.global.f32 	%f207, [%rd72+2048];
	add.f32 	%f208, %f206, %f207;
	ld.global.f32 	%f209, [%rd72+3072];
	add.f32 	%f210, %f208, %f209;
	ld.global.f32 	%f211, [%rd72+4096];
	add.f32 	%f212, %f210, %f211;
	ld.global.f32 	%f213, [%rd72+5120];
	add.f32 	%f214, %f212, %f213;
	ld.global.f32 	%f215, [%rd72+6144];
	add.f32 	%f216, %f214, %f215;
	ld.global.f32 	%f217, [%rd72+7168];
	add.f32 	%f312, %f216, %f217;
	add.s32 	%r193, %r193, 4096;
	add.s32 	%r191, %r191, 16;
	add.s64 	%rd72, %rd72, 16384;
	setp.ne.s32 	%p26, %r191, 0;
	@%p26 bra 	$L__BB5_6;
$L__BB5_7:
	setp.eq.s32 	%p27, %r9, 0;
	@%p27 bra 	$L__BB5_16;
	and.b32  	%r16, %r8, 7;
	setp.lt.u32 	%p28, %r9, 8;
	@%p28 bra 	$L__BB5_10;
	cvt.s64.s32 	%rd57, %r193;
	add.s64 	%rd58, %rd57, %rd4;
	shl.b64 	%rd59, %rd58, 2;
	add.s64 	%rd60, %rd2, %rd59;
	ld.global.f32 	%f219, [%rd60];
	add.f32 	%f220, %f312, %f219;
	ld.global.f32 	%f221, [%rd60+1024];
	add.f32 	%f222, %f220, %f221;
	ld.global.f32 	%f223, [%rd60+2048];
	add.f32 	%f224, %f222, %f223;
	ld.global.f32 	%f225, [%rd60+3072];
	add.f32 	%f226, %f224, %f225;
	ld.global.f32 	%f227, [%rd60+4096];
	add.f32 	%f228, %f226, %f227;
	ld.global.f32 	%f229, [%rd60+5120];
	add.f32 	%f230, %f228, %f229;
	ld.global.f32 	%f231, [%rd60+6144];
	add.f32 	%f232, %f230, %f231;
	ld.global.f32 	%f233, [%rd60+7168];
	add.f32 	%f312, %f232, %f233;
	add.s32 	%r193, %r193, 2048;
$L__BB5_10:
	setp.eq.s32 	%p29, %r16, 0;
	@%p29 bra 	$L__BB5_16;
	and.b32  	%r19, %r8, 3;
	setp.lt.u32 	%p30, %r16, 4;
	@%p30 bra 	$L__BB5_13;
	cvt.s64.s32 	%rd61, %r193;
	add.s64 	%rd62, %rd61, %rd4;
	shl.b64 	%rd63, %rd62, 2;
	add.s64 	%rd64, %rd2, %rd63;
	ld.global.f32 	%f235, [%rd64];
	add.f32 	%f236, %f312, %f235;
	ld.global.f32 	%f237, [%rd64+1024];
	add.f32 	%f238, %f236, %f237;
	ld.global.f32 	%f239, [%rd64+2048];
	add.f32 	%f240, %f238, %f239;
	ld.global.f32 	%f241, [%rd64+3072];
	add.f32 	%f312, %f240, %f241;
	add.s32 	%r193, %r193, 1024;
$L__BB5_13:
	setp.eq.s32 	%p31, %r19, 0;
	@%p31 bra 	$L__BB5_16;
	mul.wide.u32 	%rd65, %r2, 16384;
	add.s64 	%rd9, %rd2, %rd65;
	neg.s32 	%r196, %r19;
$L__BB5_15:
	.pragma "nounroll";
	mul.wide.s32 	%rd66, %r193, 4;
	add.s64 	%rd67, %rd9, %rd66;
	ld.global.f32 	%f242, [%rd67];
	add.f32 	%f312, %f312, %f242;
	add.s32 	%r193, %r193, 256;
	add.s32 	%r196, %r196, 1;
	setp.ne.s32 	%p32, %r196, 0;
	@%p32 bra 	$L__BB5_15;
$L__BB5_16:
	setp.lt.s32 	%p33, %r4, 256;
	@%p33 bra 	$L__BB5_21;
	// begin inline asm
	mov.u32 %r159, %laneid;
	// end inline asm
	mov.b32 	%r161, %f312;
	mov.b32 	%r162, 1;
	mov.b32 	%r183, 31;
	mov.b32 	%r184, -1;
	// begin inline asm
	shfl.sync.down.b32 %r160, %r161, %r162, %r183, %r184;
	// end inline asm
	setp.gt.s32 	%p49, %r159, 30;
	mov.b32 	%f277, %r160;
	add.f32 	%f278, %f312, %f277;
	selp.f32 	%f279, %f312, %f278, %p49;
	mov.b32 	%r166, %f279;
	mov.b32 	%r167, 2;
	// begin inline asm
	shfl.sync.down.b32 %r165, %r166, %r167, %r183, %r184;
	// end inline asm
	setp.gt.s32 	%p50, %r159, 29;
	mov.b32 	%f280, %r165;
	add.f32 	%f281, %f279, %f280;
	selp.f32 	%f282, %f279, %f281, %p50;
	mov.b32 	%r171, %f282;
	mov.b32 	%r172, 4;
	// begin inline asm
	shfl.sync.down.b32 %r170, %r171, %r172, %r183, %r184;
	// end inline asm
	setp.gt.s32 	%p51, %r159, 27;
	mov.b32 	%f283, %r170;
	add.f32 	%f284, %f282, %f283;
	selp.f32 	%f285, %f282, %f284, %p51;
	mov.b32 	%r176, %f285;
	mov.b32 	%r177, 8;
	// begin inline asm
	shfl.sync.down.b32 %r175, %r176, %r177, %r183, %r184;
	// end inline asm
	setp.gt.s32 	%p52, %r159, 23;
	mov.b32 	%f286, %r175;
	add.f32 	%f287, %f285, %f286;
	selp.f32 	%f288, %f285, %f287, %p52;
	mov.b32 	%r181, %f288;
	mov.b32 	%r182, 16;
	// begin inline asm
	shfl.sync.down.b32 %r180, %r181, %r182, %r183, %r184;
	// end inline asm
	setp.gt.s32 	%p53, %r159, 15;
	mov.b32 	%f289, %r180;
	add.f32 	%f16, %f288, %f289;
	selp.f32 	%f323, %f288, %f16, %p53;
	setp.ne.s32 	%p54, %r159, 0;
	@%p54 bra 	$L__BB5_19;
	shr.u32 	%r185, %r5, 3;
	and.b32  	%r186, %r185, 124;
	mov.u32 	%r187, _ZZN3cub18CUB_300001_SM_10006detail6reduce18DeviceReduceKernelINS2_10policy_hubIfyN4cuda3std3__44plusIfEEE10Policy1000EN6thrust24THRUST_300001_SM_1000_NS10device_ptrIfEEyS9_fNS7_10__identityEEEvT0_PT3_T1_NS0_13GridEvenShareISK_EET2_T4_E12temp_storage;
	add.s32 	%r188, %r187, %r186;
	st.shared.f32 	[%r188+8], %f16;
$L__BB5_19:
	bar.sync 	0;
	setp.ne.s32 	%p55, %r5, 0;
	@%p55 bra 	$L__BB5_46;
	ld.shared.f32 	%f290, [_ZZN3cub18CUB_300001_SM_10006detail6reduce18DeviceReduceKernelINS2_10policy_hubIfyN4cuda3std3__44plusIfEEE10Policy1000EN6thrust24THRUST_300001_SM_1000_NS10device_ptrIfEEyS9_fNS7_10__identityEEEvT0_PT3_T1_NS0_13GridEvenShareISK_EET2_T4_E12temp_storage+12];
	add.f32 	%f291, %f323, %f290;
	ld.shared.f32 	%f292, [_ZZN3cub18CUB_300001_SM_10006detail6reduce18DeviceReduceKernelINS2_10policy_hubIfyN4cuda3std3__44plusIfEEE10Policy1000EN6thrust24THRUST_300001_SM_1000_NS10device_ptrIfEEyS9_fNS7_10__identityEEEvT0_PT3_T1_NS0_13GridEvenShareISK_EET2_T4_E12temp_storage+16];
	add.f32 	%f293, %f291, %f292;
	ld.shared.f32 	%f294, [_ZZN3cub18CUB_300001_SM_10006detail6reduce18DeviceReduceKernelINS2_10policy_hubIfyN4cuda3std3__44plusIfEEE10Policy1000EN6thrust24THRUST_300001_SM_1000_NS10device_ptrIfEEyS9_fNS7_10__identityEEEvT0_PT3_T1_NS0_13GridEvenShareISK_EET2_T4_E12temp_storage+20];
	add.f32 	%f295, %f293, %f294;
	ld.shared.f32 	%f296, [_ZZN3cub18CUB_300001_SM_10006detail6reduce18DeviceReduceKernelINS2_10policy_hubIfyN4cuda3std3__44plusIfEEE10Policy1000EN6thrust24THRUST_300001_SM_1000_NS10device_ptrIfEEyS9_fNS7_10__identityEEEvT0_PT3_T1_NS0_13GridEvenShareISK_EET2_T4_E12temp_storage+24];
	add.f32 	%f297, %f295, %f296;
	ld.shared.f32 	%f298, [_ZZN3cub18CUB_300001_SM_10006detail6reduce18DeviceReduceKernelINS2_10policy_hubIfyN4cuda3std3__44plusIfEEE10Policy1000EN6thrust24THRUST_300001_SM_1000_NS10device_ptrIfEEyS9_fNS7_10__identityEEEvT0_PT3_T1_NS0_13GridEvenShareISK_EET2_T4_E12temp_storage+28];
	add.f32 	%f299, %f297, %f298;
	ld.shared.f32 	%f300, [_ZZN3cub18CUB_300001_SM_10006detail6reduce18DeviceReduceKernelINS2_10policy_hubIfyN4cuda3std3__44plusIfEEE10Policy1000EN6thrust24THRUST_300001_SM_1000_NS10device_ptrIfEEyS9_fNS7_10__identityEEEvT0_PT3_T1_NS0_13GridEvenShareISK_EET2_T4_E12temp_storage+32];
	add.f32 	%f301, %f299, %f300;
	ld.shared.f32 	%f302, [_ZZN3cub18CUB_300001_SM_10006detail6reduce18DeviceReduceKernelINS2_10policy_hubIfyN4cuda3std3__44plusIfEEE10Policy1000EN6thrust24THRUST_300001_SM_1000_NS10device_ptrIfEEyS9_fNS7_10__identityEEEvT0_PT3_T1_NS0_13GridEvenShareISK_EET2_T4_E12temp_storage+36];
	add.f32 	%f323, %f301, %f302;
	bra.uni 	$L__BB5_46;
$L__BB5_21:
	// begin inline asm
	mov.u32 %r121, %laneid;
	// end inline asm
	and.b32  	%r147, %r5, 992;
	add.s32 	%r148, %r147, 32;
	setp.gt.s32 	%p34, %r148, %r4;
	not.b32 	%r149, %r147;
	add.s32 	%r150, %r4, %r149;
	selp.b32 	%r145, %r150, 31, %p34;
	mov.b32 	%r123, %f312;
	mov.b32 	%r124, 1;
	mov.b32 	%r146, -1;
	// begin inline asm
	shfl.sync.down.b32 %r122, %r123, %r124, %r145, %r146;
	// end inline asm
	setp.lt.s32 	%p35, %r121, %r145;
	mov.b32 	%f243, %r122;
	add.f32 	%f244, %f312, %f243;
	selp.f32 	%f245, %f244, %f312, %p35;
	mov.b32 	%r128, %f245;
	mov.b32 	%r129, 2;
	// begin inline asm
	shfl.sync.down.b32 %r127, %r128, %r129, %r145, %r146;
	// end inline asm
	add.s32 	%r151, %r121, 2;
	setp.gt.s32 	%p36, %r151, %r145;
	mov.b32 	%f246, %r127;
	add.f32 	%f247, %f245, %f246;
	selp.f32 	%f248, %f245, %f247, %p36;
	mov.b32 	%r133, %f248;
	mov.b32 	%r134, 4;
	// begin inline asm
	shfl.sync.down.b32 %r132, %r133, %r134, %r145, %r146;
	// end inline asm
	add.s32 	%r152, %r121, 4;
	setp.gt.s32 	%p37, %r152, %r145;
	mov.b32 	%f249, %r132;
	add.f32 	%f250, %f248, %f249;
	selp.f32 	%f251, %f248, %f250, %p37;
	mov.b32 	%r138, %f251;
	mov.b32 	%r139, 8;
	// begin inline asm
	shfl.sync.down.b32 %r137, %r138, %r139, %r145, %r146;
	// end inline asm
	add.s32 	%r153, %r121, 8;
	setp.gt.s32 	%p38, %r153, %r145;
	mov.b32 	%f252, %r137;
	add.f32 	%f253, %f251, %f252;
	selp.f32 	%f254, %f251, %f253, %p38;
	mov.b32 	%r143, %f254;
	mov.b32 	%r144, 16;
	// begin inline asm
	shfl.sync.down.b32 %r142, %r143, %r144, %r145, %r146;
	// end inline asm
	add.s32 	%r154, %r121, 16;
	setp.gt.s32 	%p39, %r154, %r145;
	mov.b32 	%f255, %r142;
	add.f32 	%f256, %f254, %f255;
	selp.f32 	%f323, %f254, %f256, %p39;
	setp.ne.s32 	%p40, %r121, 0;
	@%p40 bra 	$L__BB5_23;
	shr.u32 	%r155, %r5, 3;
	and.b32  	%r156, %r155, 124;
	mov.u32 	%r157, _ZZN3cub18CUB_300001_SM_10006detail6reduce18DeviceReduceKernelINS2_10policy_hubIfyN4cuda3std3__44plusIfEEE10Policy1000EN6thrust24THRUST_300001_SM_1000_NS10device_ptrIfEEyS9_fNS7_10__identityEEEvT0_PT3_T1_NS0_13GridEvenShareISK_EET2_T4_E12temp_storage;
	add.s32 	%r158, %r157, %r156;
	st.shared.f32 	[%r158+8], %f323;
$L__BB5_23:
	bar.sync 	0;
	setp.ne.s32 	%p41, %r5, 0;
	@%p41 bra 	$L__BB5_46;
	setp.gt.s32 	%p42, %r4, 32;
	ld.shared.f32 	%f257, [_ZZN3cub18CUB_300001_SM_10006detail6reduce18DeviceReduceKernelINS2_10policy_hubIfyN4cuda3std3__44plusIfEEE10Policy1000EN6thrust24THRUST_300001_SM_1000_NS10device_ptrIfEEyS9_fNS7_10__identityEEEvT0_PT3_T1_NS0_13GridEvenShareISK_EET2_T4_E12temp_storage+12];
	add.f32 	%f258, %f323, %f257;
	selp.f32 	%f259, %f258, %f323, %p42;
	setp.gt.s32 	%p43, %r4, 64;
	ld.shared.f32 	%f260, [_ZZN3cub18CUB_300001_SM_10006detail6reduce18DeviceReduceKernelINS2_10policy_hubIfyN4cuda3std3__44plusIfEEE10Policy1000EN6thrust24THRUST_300001_SM_1000_NS10device_ptrIfEEyS9_fNS7_10__identityEEEvT0_PT3_T1_NS0_13GridEvenShareISK_EET2_T4_E12temp_storage+16];
	add.f32 	%f261, %f260, %f259;
	selp.f32 	%f262, %f261, %f259, %p43;
	setp.gt.s32 	%p44, %r4, 96;
	ld.shared.f32 	%f263, [_ZZN3cub18CUB_300001_SM_10006detail6reduce18DeviceReduceKernelINS2_10policy_hubIfyN4cuda3std3__44plusIfEEE10Policy1000EN6thrust24THRUST_300001_SM_1000_NS10device_ptrIfEEyS9_fNS7_10__identityEEEvT0_PT3_T1_NS0_13GridEvenShareISK_EET2_T4_E12temp_storage+20];
	add.f32 	%f264, %f263, %f262;
	selp.f32 	%f265, %f264, %f262, %p44;
	setp.gt.s32 	%p45, %r4, 128;
	ld.shared.f32 	%f266, [_ZZN3cub18CUB_300001_SM_10006detail6reduce18DeviceReduceKernelINS2_10policy_hubIfyN4cuda3std3__44plusIfEEE10Policy1000EN6thrust24THRUST_300001_SM_1000_NS10device_ptrIfEEyS9_fNS7_10__identityEEEvT0_PT3_T1_NS0_13GridEvenShareISK_EET2_T4_E12temp_storage+24];
	add.f32 	%f267, %f266, %f265;
	selp.f32 	%f268, %f267, %f265, %p45;
	setp.gt.s32 	%p46, %r4, 160;
	ld.shared.f32 	%f269, [_ZZN3cub18CUB_300001_SM_10006detail6reduce18DeviceReduceKernelINS2_10policy_hubIfyN4cuda3std3__44plusIfEEE10Policy1000EN6thrust24THRUST_300001_SM_1000_NS10device_ptrIfEEyS9_fNS7_10__identityEEEvT0_PT3_T1_NS0_13GridEvenShareISK_EET2_T4_E12temp_storage+28];
	add.f32 	%f270, %f269, %f268;
	selp.f32 	%f271, %f270, %f268, %p46;
	setp.gt.s32 	%p47, %r4, 192;
	ld.shared.f32 	%f272, [_ZZN3cub18CUB_300001_SM_10006detail6reduce18DeviceReduceKernelINS2_10policy_hubIfyN4cuda3std3__44plusIfEEE10Policy1000EN6thrust24THRUST_300001_SM_1000_NS10device_ptrIfEEyS9_fNS7_10__identityEEEvT0_PT3_T1_NS0_13GridEvenShareISK_EET2_T4_E12temp_storage+32];
	add.f32 	%f273, %f272, %f271;
	selp.f32 	%f274, %f273, %f271, %p47;
	setp.gt.s32 	%p48, %r4, 224;
	ld.shared.f32 	%f275, [_ZZN3cub18CUB_300001_SM_10006detail6reduce18DeviceReduceKernelINS2_10policy_hubIfyN4cuda3std3__44plusIfEEE10Policy1000EN6thrust24THRUST_300001_SM_1000_NS10device_ptrIfEEyS9_fNS7_10__identityEEEvT0_PT3_T1_NS0_13GridEvenShareISK_EET2_T4_E12temp_storage+36];
	add.f32 	%f276, %f275, %f274;
	selp.f32 	%f323, %f276, %f274, %p48;
	bra.uni 	$L__BB5_46;
$L__BB5_25:
	cvt.u32.u64 	%r52, %rd4;
	mov.u32 	%r27, %tid.x;
	add.s32 	%r53, %r27, %r52;
	mul.wide.u32 	%rd26, %r53, 4;
	add.s64 	%rd27, %rd2, %rd26;
	ld.global.f32 	%f41, [%rd27];
	ld.global.f32 	%f42, [%rd27+1024];
	ld.global.f32 	%f43, [%rd27+2048];
	ld.global.f32 	%f44, [%rd27+3072];
	ld.global.f32 	%f45, [%rd27+4096];
	ld.global.f32 	%f46, [%rd27+5120];
	ld.global.f32 	%f47, [%rd27+6144];
	ld.global.f32 	%f48, [%rd27+7168];
	ld.global.f32 	%f49, [%rd27+8192];
	ld.global.f32 	%f50, [%rd27+9216];
	ld.global.f32 	%f51, [%rd27+10240];
	ld.global.f32 	%f52, [%rd27+11264];
	ld.global.f32 	%f53, [%rd27+12288];
	ld.global.f32 	%f54, [%rd27+13312];
	ld.global.f32 	%f55, [%rd27+14336];
	ld.global.f32 	%f56, [%rd27+15360];
	add.f32 	%f57, %f41, %f42;
	add.f32 	%f58, %f43, %f44;
	add.f32 	%f59, %f45, %f46;
	add.f32 	%f60, %f47, %f48;
	add.f32 	%f61, %f49, %f50;
	add.f32 	%f62, %f51, %f52;
	add.f32 	%f63, %f53, %f54;
	add.f32 	%f64, %f55, %f56;
	add.f32 	%f65, %f57, %f58;
	add.f32 	%f66, %f59, %f60;
	add.f32 	%f67, %f61, %f62;
	add.f32 	%f68, %f63, %f64;
	add.f32 	%f69, %f65, %f66;
	add.f32 	%f70, %f67, %f68;
	add.f32 	%f322, %f69, %f70;
	setp.lt.u64 	%p2, %rd5, %rd3;
	@%p2 bra 	$L__BB5_42;
	cvt.u32.u64 	%r55, %rd3;
	cvt.u64.u32 	%rd28, %r27;
	add.s64 	%rd74, %rd4, %rd3;
	cvt.u32.u64 	%r28, %rd1;
	not.b32 	%r57, %r27;
	add.s32 	%r58, %r57, %r28;
	sub.s32 	%r59, %r58, %r55;
	sub.s32 	%r198, %r59, %r52;
	add.s64 	%rd29, %rd74, %rd28;
	shl.b64 	%rd30, %rd29, 2;
	add.s64 	%rd31, %rd30, %rd2;
	add.s64 	%rd73, %rd31, 8192;
	mov.b32 	%r199, 0;
	shl.b32 	%r60, %r1, 12;
	mov.u64 	%rd75, %rd4;
$L__BB5_27:
	cvt.s64.s32 	%rd15, %r60;
	add.s64 	%rd75, %rd75, %rd15;
	add.s64 	%rd32, %rd1, -4096;
	setp.gt.u64 	%p3, %rd75, %rd32;
	@%p3 bra 	$L__BB5_29;
	shl.b32 	%r61, %r1, 12;
	cvt.s64.s32 	%rd33, %r61;
	cvt.u64.u32 	%rd34, %r27;
	add.s64 	%rd35, %rd75, %rd34;
	shl.b64 	%rd36, %rd35, 2;
	add.s64 	%rd37, %rd2, %rd36;
	ld.global.f32 	%f71, [%rd37];
	ld.global.f32 	%f72, [%rd37+1024];
	ld.global.f32 	%f73, [%rd37+2048];
	ld.global.f32 	%f74, [%rd37+3072];
	ld.global.f32 	%f75, [%rd37+4096];
	ld.global.f32 	%f76, [%rd37+5120];
	ld.global.f32 	%f77, [%rd37+6144];
	ld.global.f32 	%f78, [%rd37+7168];
	ld.global.f32 	%f79, [%rd37+8192];
	ld.global.f32 	%f80, [%rd37+9216];
	ld.global.f32 	%f81, [%rd37+10240];
	ld.global.f32 	%f82, [%rd37+11264];
	ld.global.f32 	%f83, [%rd37+12288];
	ld.global.f32 	%f84, [%rd37+13312];
	ld.global.f32 	%f85, [%rd37+14336];
	ld.global.f32 	%f86, [%rd37+15360];
	add.f32 	%f87, %f322, %f71;
	add.f32 	%f88, %f72, %f73;
	add.f32 	%f89, %f74, %f75;
	add.f32 	%f90, %f76, %f77;
	add.f32 	%f91, %f78, %f79;
	add.f32 	%f92, %f80, %f81;
	add.f32 	%f93, %f82, %f83;
	add.f32 	%f94, %f84, %f85;
	add.f32 	%f95, %f87, %f88;
	add.f32 	%f96, %f89, %f90;
	add.f32 	%f97, %f91, %f92;
	add.f32 	%f98, %f93, %f94;
	add.f32 	%f99, %f95, %f96;
	add.f32 	%f100, %f97, %f98;
	add.f32 	%f101, %f99, %f100;
	add.f32 	%f322, %f101, %f86;
	sub.s64 	%rd38, %rd1, %rd75;
	setp.lt.u64 	%p4, %rd38, %rd33;
	add.s32 	%r199, %r199, 1;
	add.s64 	%rd74, %rd74, %rd33;
	sub.s32 	%r198, %r198, %r61;
	mul.wide.s32 	%rd39, %r61, 4;
	add.s64 	%rd73, %rd73, %rd39;
	@%p4 bra 	$L__BB5_42;
	bra.uni 	$L__BB5_27;
$L__BB5_29:
	setp.le.u64 	%p5, %rd1, %rd75;
	cvt.u32.u64 	%r62, %rd75;
	cvt.u32.u64 	%r63, %rd1;
	sub.s32 	%r64, %r63, %r62;
	setp.ge.s32 	%p6, %r27, %r64;
	or.pred  	%p7, %p5, %p6;
	@%p7 bra 	$L__BB5_42;
	cvt.u32.u64 	%r66, %rd15;
	cvt.u32.u64 	%r67, %rd4;
	not.b32 	%r68, %r27;
	add.s32 	%r69, %r68, %r28;
	add.s32 	%r70, %r66, %r67;
	sub.s32 	%r71, %r69, %r70;
	mul.lo.s32 	%r72, %r1, %r199;
	shl.b32 	%r73, %r72, 12;
	sub.s32 	%r74, %r71, %r73;
	shr.u32 	%r75, %r74, 8;
	add.s32 	%r34, %r75, 1;
	and.b32  	%r35, %r34, 15;
	setp.lt.u32 	%p8, %r74, 3840;
	mov.u32 	%r202, %r27;
	@%p8 bra 	$L__BB5_33;
	shr.u32 	%r76, %r198, 8;
	add.s32 	%r77, %r76, 1;
	and.b32  	%r78, %r77, 33554416;
	neg.s32 	%r200, %r78;
	mov.u32 	%r202, %r27;
$L__BB5_32:
	.pragma "nounroll";
	ld.global.f32 	%f103, [%rd73+-8192];
	add.f32 	%f104, %f322, %f103;
	ld.global.f32 	%f105, [%rd73+-7168];
	add.f32 	%f106, %f104, %f105;
	ld.global.f32 	%f107, [%rd73+-6144];
	add.f32 	%f108, %f106, %f107;
	ld.global.f32 	%f109, [%rd73+-5120];
	add.f32 	%f110, %f108, %f109;
	ld.global.f32 	%f111, [%rd73+-4096];
	add.f32 	%f112, %f110, %f111;
	ld.global.f32 	%f113, [%rd73+-3072];
	add.f32 	%f114, %f112, %f113;
	ld.global.f32 	%f115, [%rd73+-2048];
	add.f32 	%f116, %f114, %f115;
	ld.global.f32 	%f117, [%rd73+-1024];
	add.f32 	%f118, %f116, %f117;
	ld.global.f32 	%f119, [%rd73];
	add.f32 	%f120, %f118, %f119;
	ld.global.f32 	%f121, [%rd73+1024];
	add.f32 	%f122, %f120, %f121;
	ld.global.f32 	%f123, [%rd73+2048];
	add.f32 	%f124, %f122, %f123;
	ld.global.f32 	%f125, [%rd73+3072];
	add.f32 	%f126, %f124, %f125;
	ld.global.f32 	%f127, [%rd73+4096];
	add.f32 	%f128, %f126, %f127;
	ld.global.f32 	%f129, [%rd73+5120];
	add.f32 	%f130, %f128, %f129;
	ld.global.f32 	%f131, [%rd73+6144];
	add.f32 	%f132, %f130, %f131;
	ld.global.f32 	%f133, [%rd73+7168];
	add.f32 	%f322, %f132, %f133;
	add.s32 	%r202, %r202, 4096;
	add.s32 	%r200, %r200, 16;
	add.s64 	%rd73, %rd73, 16384;
	setp.ne.s32 	%p9, %r200, 0;
	@%p9 bra 	$L__BB5_32;
$L__BB5_33:
	setp.eq.s32 	%p10, %r35, 0;
	@%p10 bra 	$L__BB5_42;
	and.b32  	%r42, %r34, 7;
	setp.lt.u32 	%p11, %r35, 8;
	@%p11 bra 	$L__BB5_36;
	cvt.u64.u32 	%rd40, %r202;
	add.s64 	%rd41, %rd75, %rd40;
	shl.b64 	%rd42, %rd41, 2;
	add.s64 	%rd43, %rd2, %rd42;
	ld.global.f32 	%f135, [%rd43];
	add.f32 	%f136, %f322, %f135;
	ld.global.f32 	%f137, [%rd43+1024];
	add.f32 	%f138, %f136, %f137;
	ld.global.f32 	%f139, [%rd43+2048];
	add.f32 	%f140, %f138, %f139;
	ld.global.f32 	%f141, [%rd43+3072];
	add.f32 	%f142, %f140, %f141;
	ld.global.f32 	%f143, [%rd43+4096];
	add.f32 	%f144, %f142, %f143;
	ld.global.f32 	%f145, [%rd43+5120];
	add.f32 	%f146, %f144, %f145;
	ld.global.f32 	%f147, [%rd43+6144];
	add.f32 	%f148, %f146, %f147;
	ld.global.f32 	%f149, [%rd43+7168];
	add.f32 	%f322, %f148, %f149;
	add.s32 	%r202, %r202, 2048;
$L__BB5_36:
	setp.eq.s32 	%p12, %r42, 0;
	@%p12 bra 	$L__BB5_42;
	setp.lt.u32 	%p13, %r42, 4;
	@%p13 bra 	$L__BB5_39;
	cvt.u64.u32 	%rd44, %r202;
	add.s64 	%rd45, %rd75, %rd44;
	shl.b64 	%rd46, %rd45, 2;
	add.s64 	%rd47, %rd2, %rd46;
	ld.global.f32 	%f151, [%rd47];
	add.f32 	%f152, %f322, %f151;
	ld.global.f32 	%f153, [%rd47+1024];
	add.f32 	%f154, %f152, %f153;
	ld.global.f32 	%f155, [%rd47+2048];
	add.f32 	%f156, %f154, %f155;
	ld.global.f32 	%f157, [%rd47+3072];
	add.f32 	%f322, %f156, %f157;
	add.s32 	%r202, %r202, 1024;
$L__BB5_39:
	and.b32  	%r79, %r34, 3;
	setp.eq.s32 	%p14, %r79, 0;
	@%p14 bra 	$L__BB5_42;
	cvt.u64.u32 	%rd48, %r202;
	add.s64 	%rd49, %rd48, %rd74;
	shl.b64 	%rd50, %rd49, 2;
	add.s64 	%rd77, %rd2, %rd50;
	cvt.u16.u32 	%rs1, %r198;
	shr.u16 	%rs2, %rs1, 8;
	add.s16 	%rs3, %rs2, 1;
	cvt.u32.u16 	%r80, %rs3;
	and.b32  	%r81, %r80, 3;
	neg.s32 	%r205, %r81;
$L__BB5_41:
	.pragma "nounroll";
	ld.global.f32 	%f158, [%rd77];
	add.f32 	%f322, %f322, %f158;
	add.s64 	%rd77, %rd77, 1024;
	add.s32 	%r205, %r205, 1;
	setp.ne.s32 	%p15, %r205, 0;
	@%p15 bra 	$L__BB5_41;
$L__BB5_42:
	// begin inline asm
	mov.u32 %r82, %laneid;
	// end inline asm
	mov.b32 	%r84, %f322;
	mov.b32 	%r85, 1;
	mov.b32 	%r106, 31;
	mov.b32 	%r107, -1;
	// begin inline asm
	shfl.sync.down.b32 %r83, %r84, %r85, %r106, %r107;
	// end inline asm
	setp.gt.s32 	%p16, %r82, 30;
	mov.b32 	%f159, %r83;
	add.f32 	%f160, %f322, %f159;
	selp.f32 	%f161, %f322, %f160, %p16;
	mov.b32 	%r89, %f161;
	mov.b32 	%r90, 2;
	// begin inline asm
	shfl.sync.down.b32 %r88, %r89, %r90, %r106, %r107;
	// end inline asm
	setp.gt.s32 	%p17, %r82, 29;
	mov.b32 	%f162, %r88;
	add.f32 	%f163, %f161, %f162;
	selp.f32 	%f164, %f161, %f163, %p17;
	mov.b32 	%r94, %f164;
	mov.b32 	%r95, 4;
	// begin inline asm
	shfl.sync.down.b32 %r93, %r94, %r95, %r106, %r107;
	// end inline asm
	setp.gt.s32 	%p18, %r82, 27;
	mov.b32 	%f165, %r93;
	add.f32 	%f166, %f164, %f165;
	selp.f32 	%f167, %f164, %f166, %p18;
	mov.b32 	%r99, %f167;
	mov.b32 	%r100, 8;
	// begin inline asm
	shfl.sync.down.b32 %r98, %r99, %r100, %r106, %r107;
	// end inline asm
	setp.gt.s32 	%p19, %r82, 23;
	mov.b32 	%f168, %r98;
	add.f32 	%f169, %f167, %f168;
	selp.f32 	%f170, %f167, %f169, %p19;
	mov.b32 	%r104, %f170;
	mov.b32 	%r105, 16;
	// begin inline asm
	shfl.sync.down.b32 %r103, %r104, %r105, %r106, %r107;
	// end inline asm
	setp.gt.s32 	%p20, %r82, 15;
	mov.b32 	%f171, %r103;
	add.f32 	%f37, %f170, %f171;
	selp.f32 	%f323, %f170, %f37, %p20;
	setp.ne.s32 	%p21, %r82, 0;
	@%p21 bra 	$L__BB5_44;
	shr.u32 	%r108, %r27, 3;
	and.b32  	%r109, %r108, 124;
	mov.u32 	%r110, _ZZN3cub18CUB_300001_SM_10006detail6reduce18DeviceReduceKernelINS2_10policy_hubIfyN4cuda3std3__44plusIfEEE10Policy1000EN6thrust24THRUST_300001_SM_1000_NS10device_ptrIfEEyS9_fNS7_10__identityEEEvT0_PT3_T1_NS0_13GridEvenShareISK_EET2_T4_E12temp_storage;
	add.s32 	%r111, %r110, %r109;
	st.shared.f32 	[%r111+8], %f37;
$L__BB5_44:
	bar.sync 	0;
	setp.ne.s32 	%p22, %r27, 0;
	@%p22 bra 	$L__BB5_46;
	ld.shared.f32 	%f172, [_ZZN3cub18CUB_300001_SM_10006detail6reduce18DeviceReduceKernelINS2_10policy_hubIfyN4cuda3std3__44plusIfEEE10Policy1000EN6thrust24THRUST_300001_SM_1000_NS10device_ptrIfEEyS9_fNS7_10__identityEEEvT0_PT3_T1_NS0_13GridEvenShareISK_EET2_T4_E12temp_storage+12];
	add.f32 	%f173, %f323, %f172;
	ld.shared.f32 	%f174, [_ZZN3cub18CUB_300001_SM_10006detail6reduce18DeviceReduceKernelINS2_10policy_hubIfyN4cuda3std3__44plusIfEEE10Policy1000EN6thrust24THRUST_300001_SM_1000_NS10device_ptrIfEEyS9_fNS7_10__identityEEEvT0_PT3_T1_NS0_13GridEvenShareISK_EET2_T4_E12temp_storage+16];
	add.f32 	%f175, %f173, %f174;
	ld.shared.f32 	%f176, [_ZZN3cub18CUB_300001_SM_10006detail6reduce18DeviceReduceKernelINS2_10policy_hubIfyN4cuda3std3__44plusIfEEE10Policy1000EN6thrust24THRUST_300001_SM_1000_NS10device_ptrIfEEyS9_fNS7_10__identityEEEvT0_PT3_T1_NS0_13GridEvenShareISK_EET2_T4_E12temp_storage+20];
	add.f32 	%f177, %f175, %f176;
	ld.shared.f32 	%f178, [_ZZN3cub18CUB_300001_SM_10006detail6reduce18DeviceReduceKernelINS2_10policy_hubIfyN4cuda3std3__44plusIfEEE10Policy1000EN6thrust24THRUST_300001_SM_1000_NS10device_ptrIfEEyS9_fNS7_10__identityEEEvT0_PT3_T1_NS0_13GridEvenShareISK_EET2_T4_E12temp_storage+24];
	add.f32 	%f179, %f177, %f178;
	ld.shared.f32 	%f180, [_ZZN3cub18CUB_300001_SM_10006detail6reduce18DeviceReduceKernelINS2_10policy_hubIfyN4cuda3std3__44plusIfEEE10Policy1000EN6thrust24THRUST_300001_SM_1000_NS10device_ptrIfEEyS9_fNS7_10__identityEEEvT0_PT3_T1_NS0_13GridEvenShareISK_EET2_T4_E12temp_storage+28];
	add.f32 	%f181, %f179, %f180;
	ld.shared.f32 	%f182, [_ZZN3cub18CUB_300001_SM_10006detail6reduce18DeviceReduceKernelINS2_10policy_hubIfyN4cuda3std3__44plusIfEEE10Policy1000EN6thrust24THRUST_300001_SM_1000_NS10device_ptrIfEEyS9_fNS7_10__identityEEEvT0_PT3_T1_NS0_13GridEvenShareISK_EET2_T4_E12temp_storage+32];
	add.f32 	%f183, %f181, %f182;
	ld.shared.f32 	%f184, [_ZZN3cub18CUB_300001_SM_10006detail6reduce18DeviceReduceKernelINS2_10policy_hubIfyN4cuda3std3__44plusIfEEE10Policy1000EN6thrust24THRUST_300001_SM_1000_NS10device_ptrIfEEyS9_fNS7_10__identityEEEvT0_PT3_T1_NS0_13GridEvenShareISK_EET2_T4_E12temp_storage+36];
	add.f32 	%f323, %f183, %f184;
$L__BB5_46:
	mov.u32 	%r189, %tid.x;
	setp.ne.s32 	%p56, %r189, 0;
	@%p56 bra 	$L__BB5_48;
	ld.param.u64 	%rd71, [_ZN3cub18CUB_300001_SM_10006detail6reduce18DeviceReduceKernelINS2_10policy_hubIfyN4cuda3std3__44plusIfEEE10Policy1000EN6thrust24THRUST_300001_SM_1000_NS10device_ptrIfEEyS9_fNS7_10__identityEEEvT0_PT3_T1_NS0_13GridEvenShareISK_EET2_T4__param_1];
	cvta.to.global.u64 	%rd68, %rd71;
	mul.wide.u32 	%rd69, %r2, 4;
	add.s64 	%rd70, %rd68, %rd69;
	st.global.f32 	[%rd70], %f323;
$L__BB5_48:
	ret;

}
	// .globl	_ZN3cub18CUB_300001_SM_10006detail6reduce28DeviceReduceSingleTileKernelINS2_10policy_hubIfyN4cuda3std3__44plusIfEEE10Policy1000EPfSC_iS9_ffNS7_10__identityEEEvT0_T1_T2_T3_T4_T6_
.visible .entry _ZN3cub18CUB_300001_SM_10006detail6reduce28DeviceReduceSingleTileKernelINS2_10policy_hubIfyN4cuda3std3__44plusIfEEE10Policy1000EPfSC_iS9_ffNS7_10__identityEEEvT0_T1_T2_T3_T4_T6_(
	.param .u64 .ptr .align 1 _ZN3cub18CUB_300001_SM_10006detail6reduce28DeviceReduceSingleTileKernelINS2_10policy_hubIfyN4cuda3std3__44plusIfEEE10Policy1000EPfSC_iS9_ffNS7_10__identityEEEvT0_T1_T2_T3_T4_T6__param_0,
	.param .u64 .ptr .align 1 _ZN3cub18CUB_300001_SM_10006detail6reduce28DeviceReduceSingleTileKernelINS2_10policy_hubIfyN4cuda3std3__44plusIfEEE10Policy1000EPfSC_iS9_ffNS7_10__identityEEEvT0_T1_T2_T3_T4_T6__param_1,
	.param .u32 _ZN3cub18CUB_300001_SM_10006detail6reduce28DeviceReduceSingleTileKernelINS2_10policy_hubIfyN4cuda3std3__44plusIfEEE10Policy1000EPfSC_iS9_ffNS7_10__identityEEEvT0_T1_T2_T3_T4_T6__param_2,
	.param .align 1 .b8 _ZN3cub18CUB_300001_SM_10006detail6reduce28DeviceReduceSingleTileKernelINS2_10policy_hubIfyN4cuda3std3__44plusIfEEE10Policy1000EPfSC_iS9_ffNS7_10__identityEEEvT0_T1_T2_T3_T4_T6__param_3[1],
	.param .f32 _ZN3cub18CUB_300001_SM_10006detail6reduce28DeviceReduceSingleTileKernelINS2_10policy_hubIfyN4cuda3std3__44plusIfEEE10Policy1000EPfSC_iS9_ffNS7_10__identityEEEvT0_T1_T2_T3_T4_T6__param_4,
	.param .align 1 .b8 _ZN3cub18CUB_300001_SM_10006detail6reduce28DeviceReduceSingleTileKernelINS2_10policy_hubIfyN4cuda3std3__44plusIfEEE10Policy1000EPfSC_iS9_ffNS7_10__identityEEEvT0_T1_T2_T3_T4_T6__param_5[1]
)
.maxntid 256
.minnctapersm 1
{
	.reg .pred 	%p<97>;
	.reg .b32 	%r<407>;
	.reg .b32 	%f<419>;
	.reg .b64 	%rd<125>;
	// demoted variable
	.shared .align 4 .b8 _ZZN3cub18CUB_300001_SM_10006detail6reduce28DeviceReduceSingleTileKernelINS2_10policy_hubIfyN4cuda3std3__44plusIfEEE10Policy1000EPfSC_iS9_ffNS7_10__identityEEEvT0_T1_T2_T3_T4_T6_E12temp_storage[44];
	ld.param.u64 	%rd16, [_ZN3cub18CUB_300001_SM_10006detail6reduce28DeviceReduceSingleTileKernelINS2_10policy_hubIfyN4cuda3std3__44plusIfEEE10Policy1000EPfSC_iS9_ffNS7_10__identityEEEvT0_T1_T2_T3_T4_T6__param_0];
	ld.param.u64 	%rd17, [_ZN3cub18CUB_300001_SM_10006detail6reduce28DeviceReduceSingleTileKernelINS2_10policy_hubIfyN4cuda3std3__44plusIfEEE10Policy1000EPfSC_iS9_ffNS7_10__identityEEEvT0_T1_T2_T3_T4_T6__param_1];
	ld.param.u32 	%r67, [_ZN3cub18CUB_300001_SM_10006detail6reduce28DeviceReduceSingleTileKernelINS2_10policy_hubIfyN4cuda3std3__44plusIfEEE10Policy1000EPfSC_iS9_ffNS7_10__identityEEEvT0_T1_T2_T3_T4_T6__param_2];
	ld.param.f32 	%f58, [_ZN3cub18CUB_300001_SM_10006detail6reduce28DeviceReduceSingleTileKernelINS2_10policy_hubIfyN4cuda3std3__44plusIfEEE10Policy1000EPfSC_iS9_ffNS7_10__identityEEEvT0_T1_T2_T3_T4_T6__param_4];
	cvta.to.global.u64 	%rd1, %rd17;
	setp.ne.s32 	%p1, %r67, 0;
	@%p1 bra 	$L__BB6_3;
	mov.u32 	%r380, %tid.x;
	setp.ne.s32 	%p96, %r380, 0;
	@%p96 bra 	$L__BB6_74;
	st.global.f32 	[%rd1], %f58;
	bra.uni 	$L__BB6_74;
$L__BB6_3:
	and.b64  	%rd18, %rd16, 15;
	setp.ne.s64 	%p2, %rd18, 0;
	@%p2 bra 	$L__BB6_38;
	setp.gt.s32 	%p49, %r67, 4095;
	@%p49 bra 	$L__BB6_22;
	mov.u32 	%r1, %tid.x;
	setp.ge.s32 	%p66, %r1, %r67;
	mov.f32 	%f397, 0f00000000;
	mov.u32 	%r384, %r1;
	@%p66 bra 	$L__BB6_7;
	mul.wide.u32 	%rd113, %r1, 4;
	add.s64 	%rd112, %rd16, %rd113;
	// begin inline asm
	ld.global.nc.u32 %r300, [%rd112];
	// end inline asm
	mov.b32 	%f397, %r300;
	add.s32 	%r384, %r1, 256;
$L__BB6_7:
	setp.ge.s32 	%p67, %r384, %r67;
	@%p67 bra 	$L__BB6_13;
	not.b32 	%r301, %r384;
	add.s32 	%r4, %r67, %r301;
	and.b32  	%r302, %r4, 768;
	setp.eq.s32 	%p68, %r302, 768;
	@%p68 bra 	$L__BB6_11;
	mul.wide.u32 	%rd114, %r384, 4;
	add.s64 	%rd121, %rd16, %rd114;
	shr.u32 	%r303, %r4, 8;
	add.s32 	%r304, %r303, 1;
	and.b32  	%r305, %r304, 3;
	neg.s32 	%r382, %r305;
$L__BB6_10:
	.pragma "nounroll";
	// begin inline asm
	ld.global.nc.u32 %r306, [%rd121];
	// end inline asm
	mov.b32 	%f323, %r306;
	add.f32 	%f397, %f397, %f323;
	add.s32 	%r384, %r384, 256;
	add.s64 	%rd121, %rd121, 1024;
	add.s32 	%r382, %r382, 1;
	setp.ne.s32 	%p69, %r382, 0;
	@%p69 bra 	$L__BB6_10;
$L__BB6_11:
	setp.lt.u32 	%p70, %r4, 768;
	@%p70 bra 	$L__BB6_13;
$L__BB6_12:
	mul.wide.s32 	%rd120, %r384, 4;
	add.s64 	%rd116, %rd16, %rd120;
	// begin inline asm
	ld.global.nc.u32 %r307, [%rd116];
	// end inline asm
	mov.b32 	%f324, %r307;
	add.f32 	%f325, %f397, %f324;
	add.s64 	%rd117, %rd116, 1024;
	// begin inline asm
	ld.global.nc.u32 %r308, [%rd117];
	// end inline asm
	mov.b32 	%f326, %r308;
	add.f32 	%f327, %f325, %f326;
	add.s64 	%rd118, %rd116, 2048;
	// begin inline asm
	ld.global.nc.u32 %r309, [%rd118];
	// end inline asm
	mov.b32 	%f328, %r309;
	add.f32 	%f329, %f327, %f328;
	add.s64 	%rd119, %rd116, 3072;
	// begin inline asm
	ld.global.nc.u32 %r310, [%rd119];
	// end inline asm
	mov.b32 	%f330, %r310;
	add.f32 	%f397, %f329, %f330;
	add.s32 	%r384, %r384, 1024;
	setp.lt.s32 	%p71, %r384, %r67;
	@%p71 bra 	$L__BB6_12;
$L__BB6_13:
	setp.lt.s32 	%p72, %r67, 256;
	@%p72 bra 	$L__BB6_18;
	// begin inline asm
	mov.u32 %r349, %laneid;
	// end inline asm
	mov.b32 	%r351, %f397;
	mov.b32 	%r352, 1;
	mov.b32 	%r373, 31;
	mov.b32 	%r374, -1;
	// begin inline asm
	shfl.sync.down.b32 %r350, %r351, %r352, %r373, %r374;
	// end inline asm
	setp.gt.s32 	%p88, %r349, 30;
	mov.b32 	%f365, %r350;
	add.f32 	%f366, %f397, %f365;
	selp.f32 	%f367, %f397, %f366, %p88;
	mov.b32 	%r356, %f367;
	mov.b32 	%r357, 2;
	// begin inline asm
	shfl.sync.down.b32 %r355, %r356, %r357, %r373, %r374;
	// end inline asm
	setp.gt.s32 	%p89, %r349, 29;
	mov.b32 	%f368, %r355;
	add.f32 	%f369, %f367, %f368;
	selp.f32 	%f370, %f367, %f369, %p89;
	mov.b32 	%r361, %f370;
	mov.b32 	%r362, 4;
	// begin inline asm
	shfl.sync.down.b32 %r360, %r361, %r362, %r373, %r374;
	// end inline asm
	setp.gt.s32 	%p90, %r349, 27;
	mov.b32 	%f371, %r360;
	add.f32 	%f372, %f370, %f371;
	selp.f32 	%f373, %f370, %f372, %p90;
	mov.b32 	%r366, %f373;
	mov.b32 	%r367, 8;
	// begin inline asm
	shfl.sync.down.b32 %r365, %r366, %r367, %r373, %r374;
	// end inline asm
	setp.gt.s32 	%p91, %r349, 23;
	mov.b32 	%f374, %r365;
	add.f32 	%f375, %f373, %f374;
	selp.f32 	%f376, %f373, %f375, %p91;
	mov.b32 	%r371, %f376;
	mov.b32 	%r372, 16;
	// begin inline asm
	shfl.sync.down.b32 %r370, %r371, %r372, %r373, %r374;
	// end inline asm
	setp.gt.s32 	%p92, %r349, 15;
	mov.b32 	%f377, %r370;
	add.f32 	%f10, %f376, %f377;
	selp.f32 	%f418, %f376, %f10, %p92;
	setp.ne.s32 	%p93, %r349, 0;
	@%p93 bra 	$L__BB6_16;
	shr.u32 	%r375, %r1, 3;
	and.b32  	%r376, %r375, 124;
	mov.u32 	%r377, _ZZN3cub18CUB_300001_SM_10006detail6reduce28DeviceReduceSingleTileKernelINS2_10policy_hubIfyN4cuda3std3__44plusIfEEE10Policy1000EPfSC_iS9_ffNS7_10__identityEEEvT0_T1_T2_T3_T4_T6_E12temp_storage;
	add.s32 	%r378, %r377, %r376;
	st.shared.f32 	[%r378+8], %f10;
$L__BB6_16:
	bar.sync 	0;
	setp.ne.s32 	%p94, %r1, 0;
	@%p94 bra 	$L__BB6_72;
	ld.shared.f32 	%f378, [_ZZN3cub18CUB_300001_SM_10006detail6reduce28DeviceReduceSingleTileKernelINS2_10policy_hubIfyN4cuda3std3__44plusIfEEE10Policy1000EPfSC_iS9_ffNS7_10__identityEEEvT0_T1_T2_T3_T4_T6_E12temp_storage+12];
	add.f32 	%f379, %f418, %f378;
	ld.shared.f32 	%f380, [_ZZN3cub18CUB_300001_SM_10006detail6reduce28DeviceReduceSingleTileKernelINS2_10policy_hubIfyN4cuda3std3__44plusIfEEE10Policy1000EPfSC_iS9_ffNS7_10__identityEEEvT0_T1_T2_T3_T4_T6_E12temp_storage+16];
	add.f32 	%f381, %f379, %f380;
	ld.shared.f32 	%f382, [_ZZN3cub18CUB_300001_SM_10006detail6reduce28DeviceReduceSingleTileKernelINS2_10policy_hubIfyN4cuda3std3__44plusIfEEE10Policy1000EPfSC_iS9_ffNS7_10__identityEEEvT0_T1_T2_T3_T4_T6_E12temp_storage+20];
	add.f32 	%f383, %f381, %f382;
	ld.shared.f32 	%f384, [_ZZN3cub18CUB_300001_SM_10006detail6reduce28DeviceReduceSingleTileKernelINS2_10policy_hubIfyN4cuda3std3__44plusIfEEE10Policy1000EPfSC_iS9_ffNS7_10__identityEEEvT0_T1_T2_T3_T4_T6_E12temp_storage+24];
	add.f32 	%f385, %f383, %f384;
	ld.shared.f32 	%f386, [_ZZN3cub18CUB_300001_SM_10006detail6reduce28DeviceReduceSingleTileKernelINS2_10policy_hubIfyN4cuda3std3__44plusIfEEE10Policy1000EPfSC_iS9_ffNS7_10__identityEEEvT0_T1_T2_T3_T4_T6_E12temp_storage+28];
	add.f32 	%f387, %f385, %f386;
	ld.shared.f32 	%f388, [_ZZN3cub18CUB_300001_SM_10006detail6reduce28DeviceReduceSingleTileKernelINS2_10policy_hubIfyN4cuda3std3__44plusIfEEE10Policy1000EPfSC_iS9_ffNS7_10__identityEEEvT0_T1_T2_T3_T4_T6_E12temp_storage+32];
	add.f32 	%f389, %f387, %f388;
	ld.shared.f32 	%f390, [_ZZN3cub18CUB_300001_SM_10006detail6reduce28DeviceReduceSingleTileKernelINS2_10policy_hubIfyN4cuda3std3__44plusIfEEE10Policy1000EPfSC_iS9_ffNS7_10__identityEEEvT0_T1_T2_T3_T4_T6_E12temp_storage+36];
	add.f32 	%f418, %f389, %f390;
	bra.uni 	$L__BB6_72;
$L__BB6_18:
	// begin inline asm
	mov.u32 %r311, %laneid;
	// end inline asm
	and.b32  	%r337, %r1, 992;
	add.s32 	%r338, %r337, 32;
	setp.gt.s32 	%p73, %r338, %r67;
	not.b32 	%r339, %r337;
	add.s32 	%r340, %r67, %r339;
	selp.b32 	%r335, %r340, 31, %p73;
	mov.b32 	%r313, %f397;
	mov.b32 	%r314, 1;
	mov.b32 	%r336, -1;
	// begin inline asm
	shfl.sync.down.b32 %r312, %r313, %r314, %r335, %r336;
	// end inline asm
	setp.lt.s32 	%p74, %r311, %r335;
	mov.b32 	%f331, %r312;
	add.f32 	%f332, %f397, %f331;
	selp.f32 	%f333, %f332, %f397, %p74;
	mov.b32 	%r318, %f333;
	mov.b32 	%r319, 2;
	// begin inline asm
	shfl.sync.down.b32 %r317, %r318, %r319, %r335, %r336;
	// end inline asm
	add.s32 	%r341, %r311, 2;
	setp.gt.s32 	%p75, %r341, %r335;
	mov.b32 	%f334, %r317;
	add.f32 	%f335, %f333, %f334;
	selp.f32 	%f336, %f333, %f335, %p75;
	mov.b32 	%r323, %f336;
	mov.b32 	%r324, 4;
	// begin inline asm
	shfl.sync.down.b32 %r322, %r323, %r324, %r335, %r336;
	// end inline asm
	add.s32 	%r342, %r311, 4;
	setp.gt.s32 	%p76, %r342, %r335;
	mov.b32 	%f337, %r322;
	add.f32 	%f338, %f336, %f337;
	selp.f32 	%f339, %f336, %f338, %p76;
	mov.b32 	%r328, %f339;
	mov.b32 	%r329, 8;
	// begin inline asm
	shfl.sync.down.b32 %r327, %r328, %r329, %r335, %r336;
	// end inline asm
	add.s32 	%r343, %r311, 8;
	setp.gt.s32 	%p77, %r343, %r335;
	mov.b32 	%f340, %r327;
	add.f32 	%f341, %f339, %f340;
	selp.f32 	%f342, %f339, %f341, %p77;
	mov.b32 	%r333, %f342;
	mov.b32 	%r334, 16;
	// begin inline asm
	shfl.sync.down.b32 %r332, %r333, %r334, %r335, %r336;
	// end inline asm
	add.s32 	%r344, %r311, 16;
	setp.gt.s32 	%p78, %r344, %r335;
	mov.b32 	%f343, %r332;
	add.f32 	%f344, %f342, %f343;
	selp.f32 	%f418, %f342, %f344, %p78;
	setp.ne.s32 	%p79, %r311, 0;
	@%p79 bra 	$L__BB6_20;
	shr.u32 	%r345, %r1, 3;
	and.b32  	%r346, %r345, 124;
	mov.u32 	%r347, _ZZN3cub18CUB_300001_SM_10006detail6reduce28DeviceReduceSingleTileKernelINS2_10policy_hubIfyN4cuda3std3__44plusIfEEE10Policy1000EPfSC_iS9_ffNS7_10__identityEEEvT0_T1_T2_T3_T4_T6_E12temp_storage;
	add.s32 	%r348, %r347, %r346;
	st.shared.f32 	[%r348+8], %f418;
$L__BB6_20:
	bar.sync 	0;
	setp.ne.s32 	%p80, %r1, 0;
	@%p80 bra 	$L__BB6_72;
	setp.gt.s32 	%p81, %r67, 32;
	ld.shared.f32 	%f345, [_ZZN3cub18CUB_300001_SM_10006detail6reduce28DeviceReduceSingleTileKernelINS2_10policy_hubIfyN4cuda3std3__44plusIfEEE10Policy1000EPfSC_iS9_ffNS7_10__identityEEEvT0_T1_T2_T3_T4_T6_E12temp_storage+12];
	add.f32 	%f346, %f418, %f345;
	selp.f32 	%f347, %f346, %f418, %p81;
	setp.gt.s32 	%p82, %r67, 64;
	ld.shared.f32 	%f348, [_ZZN3cub18CUB_300001_SM_10006detail6reduce28DeviceReduceSingleTileKernelINS2_10policy_hubIfyN4cuda3std3__44plusIfEEE10Policy1000EPfSC_iS9_ffNS7_10__identityEEEvT0_T1_T2_T3_T4_T6_E12temp_storage+16];
	add.f32 	%f349, %f348, %f347;
	selp.f32 	%f350, %f349, %f347, %p82;
	setp.gt.s32 	%p83, %r67, 96;
	ld.shared.f32 	%f351, [_ZZN3cub18CUB_300001_SM_10006detail6reduce28DeviceReduceSingleTileKernelINS2_10policy_hubIfyN4cuda3std3__44plusIfEEE10Policy1000EPfSC_iS9_ffNS7_10__identityEEEvT0_T1_T2_T3_T4_T6_E12temp_storage+20];
	add.f32 	%f352, %f351, %f350;
	selp.f32 	%f353, %f352, %f350, %p83;
	setp.gt.s32 	%p84, %r67, 128;
	ld.shared.f32 	%f354, [_ZZN3cub18CUB_300001_SM_10006detail6reduce28DeviceReduceSingleTileKernelINS2_10policy_hubIfyN4cuda3std3__44plusIfEEE10Policy1000EPfSC_iS9_ffNS7_10__identityEEEvT0_T1_T2_T3_T4_T6_E12temp_storage+24];
	add.f32 	%f355, %f354, %f353;
	selp.f32 	%f356, %f355, %f353, %p84;
	setp.gt.s32 	%p85, %r67, 160;
	ld.shared.f32 	%f357, [_ZZN3cub18CUB_300001_SM_10006detail6reduce28DeviceReduceSingleTileKernelINS2_10policy_hubIfyN4cuda3std3__44plusIfEEE10Policy1000EPfSC_iS9_ffNS7_10__identityEEEvT0_T1_T2_T3_T4_T6_E12temp_storage+28];
	add.f32 	%f358, %f357, %f356;
	selp.f32 	%f359, %f358, %f356, %p85;
	setp.gt.s32 	%p86, %r67, 192;
	ld.shared.f32 	%f360, [_ZZN3cub18CUB_300001_SM_10006detail6reduce28DeviceReduceSingleTileKernelINS2_10policy_hubIfyN4cuda3std3__44plusIfEEE10Policy1000EPfSC_iS9_ffNS7_10__identityEEEvT0_T1_T2_T3_T4_T6_E12temp_storage+32];
	add.f32 	%f361, %f360, %f359;
	selp.f32 	%f362, %f361, %f359, %p86;
	setp.gt.s32 	%p87, %r67, 224;
	ld.shared.f32 	%f363, [_ZZN3cub18CUB_300001_SM_10006detail6reduce28DeviceReduceSingleTileKernelINS2_10policy_hubIfyN4cuda3std3__44plusIfEEE10Policy1000EPfSC_iS9_ffNS7_10__identityEEEvT0_T1_T2_T3_T4_T6_E12temp_storage+36];
	add.f32 	%f364, %f363, %f362;
	selp.f32 	%f418, %f364, %f362, %p87;
	bra.uni 	$L__BB6_72;
$L__BB6_22:
	mov.u32 	%r13, %tid.x;
	shl.b32 	%r224, %r13, 2;
	mul.wide.u32 	%rd86, %r224, 4;
	add.s64 	%rd76, %rd16, %rd86;
	// begin inline asm
	ld.global.nc.v2.u64 {%rd74, %rd75}, [%rd76];
	// end inline asm
	mov.b64 	{%r225, %r226}, %rd75;
	mov.b64 	{%r227, %r228}, %rd74;
	mov.b32 	%f225, %r228;
	mov.b32 	%f226, %r227;
	mov.b32 	%f227, %r226;
	mov.b32 	%f228, %r225;
	add.s64 	%rd79, %rd76, 4096;
	// begin inline asm
	ld.global.nc.v2.u64 {%rd77, %rd78}, [%rd79];
	// end inline asm
	mov.b64 	{%r229, %r230}, %rd78;
	mov.b64 	{%r231, %r232}, %rd77;
	mov.b32 	%f229, %r232;
	mov.b32 	%f230, %r231;
	mov.b32 	%f231, %r230;
	mov.b32 	%f232, %r229;
	add.s64 	%rd82, %rd76, 8192;
	// begin inline asm
	ld.global.nc.v2.u64 {%rd80, %rd81}, [%rd82];
	// end inline asm
	mov.b64 	{%r233, %r234}, %rd81;
	mov.b64 	{%r235, %r236}, %rd80;
	mov.b32 	%f233, %r236;
	mov.b32 	%f234, %r235;
	mov.b32 	%f235, %r234;
	mov.b32 	%f236, %r233;
	add.s64 	%rd85, %rd76, 12288;
	// begin inline asm
	ld.global.nc.v2.u64 {%rd83, %rd84}, [%rd85];
	// end inline asm
	mov.b64 	{%r237, %r238}, %rd84;
	mov.b64 	{%r239, %r240}, %rd83;
	mov.b32 	%f237, %r240;
	mov.b32 	%f238, %r239;
	mov.b32 	%f239, %r238;
	mov.b32 	%f240, %r237;
	add.f32 	%f241, %f226, %f225;
	add.f32 	%f242, %f228, %f227;
	add.f32 	%f243, %f230, %f229;
	add.f32 	%f244, %f232, %f231;
	add.f32 	%f245, %f234, %f233;
	add.f32 	%f246, %f236, %f235;
	add.f32 	%f247, %f238, %f237;
	add.f32 	%f248, %f240, %f239;
	add.f32 	%f249, %f241, %f242;
	add.f32 	%f250, %f243, %f244;
	add.f32 	%f251, %f245, %f246;
	add.f32 	%f252, %f247, %f248;
	add.f32 	%f253, %f249, %f250;
	add.f32 	%f254, %f251, %f252;
	add.f32 	%f404, %f253, %f254;
	setp.lt.u32 	%p50, %r67, 8192;
	mov.b32 	%r387, 4096;
	@%p50 bra 	$L__BB6_26;
	add.s32 	%r14, %r67, -4096;
	mov.b32 	%r387, 4096;
$L__BB6_24:
	mul.wide.s32 	%rd99, %r387, 4;
	add.s64 	%rd89, %rd76, %rd99;
	// begin inline asm
	ld.global.nc.v2.u64 {%rd87, %rd88}, [%rd89];
	// end inline asm
	mov.b64 	{%r242, %r243}, %rd88;
	mov.b64 	{%r244, %r245}, %rd87;
	mov.b32 	%f255, %r245;
	mov.b32 	%f256, %r244;
	mov.b32 	%f257, %r243;
	mov.b32 	%f258, %r242;
	add.s64 	%rd92, %rd89, 4096;
	// begin inline asm
	ld.global.nc.v2.u64 {%rd90, %rd91}, [%rd92];
	// end inline asm
	mov.b64 	{%r246, %r247}, %rd91;
	mov.b64 	{%r248, %r249}, %rd90;
	mov.b32 	%f259, %r249;
	mov.b32 	%f260, %r248;
	mov.b32 	%f261, %r247;
	mov.b32 	%f262, %r246;
	add.s64 	%rd95, %rd89, 8192;
	// begin inline asm
	ld.global.nc.v2.u64 {%rd93, %rd94}, [%rd95];
	// end inline asm
	mov.b64 	{%r250, %r251}, %rd94;
	mov.b64 	{%r252, %r253}, %rd93;
	mov.b32 	%f263, %r253;
	mov.b32 	%f264, %r252;
	mov.b32 	%f265, %r251;
	mov.b32 	%f266, %r250;
	add.s64 	%rd98, %rd89, 12288;
	// begin inline asm
	ld.global.nc.v2.u64 {%rd96, %rd97}, [%rd98];
	// end inline asm
	mov.b64 	{%r254, %r255}, %rd97;
	mov.b64 	{%r256, %r257}, %rd96;
	mov.b32 	%f267, %r257;
	mov.b32 	%f268, %r256;
	mov.b32 	%f269, %r255;
	mov.b32 	%f270, %r254;
	add.f32 	%f271, %f404, %f256;
	add.f32 	%f272, %f255, %f258;
	add.f32 	%f273, %f257, %f260;
	add.f32 	%f274, %f259, %f262;
	add.f32 	%f275, %f261, %f264;
	add.f32 	%f276, %f263, %f266;
	add.f32 	%f277, %f265, %f268;
	add.f32 	%f278, %f267, %f270;
	add.f32 	%f279, %f271, %f272;
	add.f32 	%f280, %f273, %f274;
	add.f32 	%f281, %f275, %f276;
	add.f32 	%f282, %f277, %f278;
	add.f32 	%f283, %f279, %f280;
	add.f32 	%f284, %f281, %f282;
	add.f32 	%f285, %f283, %f284;
	add.f32 	%f404, %f285, %f269;
	sub.s32 	%r258, %r67, %r387;
	setp.lt.s32 	%p51, %r258, 4096;
	@%p51 bra 	$L__BB6_34;
	add.s32 	%r387, %r387, 4096;
	setp.le.s32 	%p52, %r387, %r14;
	@%p52 bra 	$L__BB6_24;
$L__BB6_26:
	setp.le.s32 	%p53, %r67, %r387;
	@%p53 bra 	$L__BB6_34;
	sub.s32 	%r18, %r67, %r387;
	setp.ge.s32 	%p54, %r13, %r18;
	@%p54 bra 	$L__BB6_34;
	not.b32 	%r259, %r13;
	add.s32 	%r260, %r67, %r259;
	sub.s32 	%r19, %r260, %r387;
	and.b32  	%r261, %r19, 768;
	setp.eq.s32 	%p55, %r261, 768;
	mov.u32 	%r391, %r13;
	@%p55 bra 	$L__BB6_31;
	add.s32 	%r389, %r13, %r387;
	shr.u32 	%r262, %r19, 8;
	add.s32 	%r263, %r262, 1;
	and.b32  	%r264, %r263, 3;
	neg.s32 	%r388, %r264;
	mov.u32 	%r391, %r13;
$L__BB6_30:
	.pragma "nounroll";
	mul.wide.u32 	%rd101, %r389, 4;
	add.s64 	%rd100, %rd16, %rd101;
	// begin inline asm
	ld.global.nc.u32 %r265, [%rd100];
	// end inline asm
	mov.b32 	%f287, %r265;
	add.f32 	%f404, %f404, %f287;
	add.s32 	%r391, %r391, 256;
	add.s32 	%r389, %r389, 256;
	add.s32 	%r388, %r388, 1;
	setp.ne.s32 	%p56, %r388, 0;
	@%p56 bra 	$L__BB6_30;
$L__BB6_31:
	setp.lt.u32 	%p57, %r19, 768;
	@%p57 bra 	$L__BB6_34;
	cvt.u64.u32 	%rd102, %r391;
	cvt.u64.u32 	%rd103, %r387;
	add.s64 	%rd104, %rd102, %rd103;
	shl.b64 	%rd105, %rd104, 2;
	add.s64 	%rd106, %rd105, %rd16;
	add.s64 	%rd122, %rd106, 2048;
	add.s32 	%r392, %r391, %r387;
$L__BB6_33:
	mul.wide.u32 	%rd111, %r392, 4;
	add.s64 	%rd107, %rd16, %rd111;
	// begin inline asm
	ld.global.nc.u32 %r266, [%rd107];
	// end inline asm
	mov.b32 	%f288, %r266;
	add.f32 	%f289, %f404, %f288;
	add.s64 	%rd108, %rd122, -1024;
	// begin inline asm
	ld.global.nc.u32 %r267, [%rd108];
	// end inline asm
	mov.b32 	%f290, %r267;
	add.f32 	%f291, %f289, %f290;
	// begin inline asm
	ld.global.nc.u32 %r268, [%rd122];
	// end inline asm
	mov.b32 	%f292, %r268;
	add.f32 	%f293, %f291, %f292;
	add.s64 	%rd110, %rd122, 1024;
	// begin inline asm
	ld.global.nc.u32 %r269, [%rd110];
	// end inline asm
	mov.b32 	%f294, %r269;
	add.f32 	%f404, %f293, %f294;
	add.s32 	%r391, %r391, 1024;
	add.s64 	%rd122, %rd122, 4096;
	add.s32 	%r392, %r392, 1024;
	setp.lt.s32 	%p58, %r391, %r18;
	@%p58 bra 	$L__BB6_33;
$L__BB6_34:
	// begin inline asm
	mov.u32 %r270, %laneid;
	// end inline asm
	mov.b32 	%r272, %f404;
	mov.b32 	%r273, 1;
	mov.b32 	%r294, 31;
	mov.b32 	%r295, -1;
	// begin inline asm
	shfl.sync.down.b32 %r271, %r272, %r273, %r294, %r295;
	// end inline asm
	setp.gt.s32 	%p59, %r270, 30;
	mov.b32 	%f295, %r271;
	add.f32 	%f296, %f404, %f295;
	selp.f32 	%f297, %f404, %f296, %p59;
	mov.b32 	%r277, %f297;
	mov.b32 	%r278, 2;
	// begin inline asm
	shfl.sync.down.b32 %r276, %r277, %r278, %r294, %r295;
	// end inline asm
	setp.gt.s32 	%p60, %r270, 29;
	mov.b32 	%f298, %r276;
	add.f32 	%f299, %f297, %f298;
	selp.f32 	%f300, %f297, %f299, %p60;
	mov.b32 	%r282, %f300;
	mov.b32 	%r283, 4;
	// begin inline asm
	shfl.sync.down.b32 %r281, %r282, %r283, %r294, %r295;
	// end inline asm
	setp.gt.s32 	%p61, %r270, 27;
	mov.b32 	%f301, %r281;
	add.f32 	%f302, %f300, %f301;
	selp.f32 	%f303, %f300, %f302, %p61;
	mov.b32 	%r287, %f303;
	mov.b32 	%r288, 8;
	// begin inline asm
	shfl.sync.down.b32 %r286, %r287, %r288, %r294, %r295;
	// end inline asm
	setp.gt.s32 	%p62, %r270, 23;
	mov.b32 	%f304, %r286;
	add.f32 	%f305, %f303, %f304;
	selp.f32 	%f306, %f303, %f305, %p62;
	mov.b32 	%r292, %f306;
	mov.b32 	%r293, 16;
	// begin inline asm
	shfl.sync.down.b32 %r291, %r292, %r293, %r294, %r295;
	// end inline asm
	setp.gt.s32 	%p63, %r270, 15;
	mov.b32 	%f307, %r291;
	add.f32 	%f26, %f306, %f307;
	selp.f32 	%f418, %f306, %f26, %p63;
	setp.ne.s32 	%p64, %r270, 0;
	@%p64 bra 	$L__BB6_36;
	shr.u32 	%r296, %r13, 3;
	and.b32  	%r297, %r296, 124;
	mov.u32 	%r298, _ZZN3cub18CUB_300001_SM_10006detail6reduce28DeviceReduceSingleTileKernelINS2_10policy_hubIfyN4cuda3std3__44plusIfEEE10Policy1000EPfSC_iS9_ffNS7_10__identityEEEvT0_T1_T2_T3_T4_T6_E12temp_storage;
	add.s32 	%r299, %r298, %r297;
	st.shared.f32 	[%r299+8], %f26;
$L__BB6_36:
	bar.sync 	0;
	setp.ne.s32 	%p65, %r13, 0;
	@%p65 bra 	$L__BB6_72;
	ld.shared.f32 	%f308, [_ZZN3cub18CUB_300001_SM_10006detail6reduce28DeviceReduceSingleTileKernelINS2_10policy_hubIfyN4cuda3std3__44plusIfEEE10Policy1000EPfSC_iS9_ffNS7_10__identityEEEvT0_T1_T2_T3_T4_T6_E12temp_storage+12];
	add.f32 	%f309, %f418, %f308;
	ld.shared.f32 	%f310, [_ZZN3cub18CUB_300001_SM_10006detail6reduce28DeviceReduceSingleTileKernelINS2_10policy_hubIfyN4cuda3std3__44plusIfEEE10Policy1000EPfSC_iS9_ffNS7_10__identityEEEvT0_T1_T2_T3_T4_T6_E12temp_storage+16];
	add.f32 	%f311, %f309, %f310;
	ld.shared.f32 	%f312, [_ZZN3cub18CUB_300001_SM_10006detail6reduce28DeviceReduceSingleTileKernelINS2_10policy_hubIfyN4cuda3std3__44plusIfEEE10Policy1000EPfSC_iS9_ffNS7_10__identityEEEvT0_T1_T2_T3_T4_T6_E12temp_storage+20];
	add.f32 	%f313, %f311, %f312;
	ld.shared.f32 	%f314, [_ZZN3cub18CUB_300001_SM_10006detail6reduce28DeviceReduceSingleTileKernelINS2_10policy_hubIfyN4cuda3std3__44plusIfEEE10Policy1000EPfSC_iS9_ffNS7_10__identityEEEvT0_T1_T2_T3_T4_T6_E12temp_storage+24];
	add.f32 	%f315, %f313, %f314;
	ld.shared.f32 	%f316, [_ZZN3cub18CUB_300001_SM_10006detail6reduce28DeviceReduceSingleTileKernelINS2_10policy_hubIfyN4cuda3std3__44plusIfEEE10Policy1000EPfSC_iS9_ffNS7_10__identityEEEvT0_T1_T2_T3_T4_T6_E12temp_storage+28];
	add.f32 	%f317, %f315, %f316;
	ld.shared.f32 	%f318, [_ZZN3cub18CUB_300001_SM_10006detail6reduce28DeviceReduceSingleTileKernelINS2_10policy_hubIfyN4cuda3std3__44plusIfEEE10Policy1000EPfSC_iS9_ffNS7_10__identityEEEvT0_T1_T2_T3_T4_T6_E12temp_storage+32];
	add.f32 	%f319, %f317, %f318;
	ld.shared.f32 	%f320, [_ZZN3cub18CUB_300001_SM_10006detail6reduce28DeviceReduceSingleTileKernelINS2_10policy_hubIfyN4cuda3std3__44plusIfEEE10Policy1000EPfSC_iS9_ffNS7_10__identityEEEvT0_T1_T2_T3_T4_T6_E12temp_storage+36];
	add.f32 	%f418, %f319, %f320;
	bra.uni 	$L__BB6_72;
$L__BB6_38:
	setp.gt.s32 	%p3, %r67, 4095;
	@%p3 bra 	$L__BB6_56;
	mov.u32 	%r34, %tid.x;
	setp.ge.s32 	%p20, %r34, %r67;
	mov.f32 	%f410, 0f00000000;
	mov.u32 	%r397, %r34;
	@%p20 bra 	$L__BB6_41;
	mul.wide.u32 	%rd66, %r34, 4;
	add.s64 	%rd65, %rd16, %rd66;
	// begin inline asm
	ld.global.nc.u32 %r144, [%rd65];
	// end inline asm
	mov.b32 	%f410, %r144;
	add.s32 	%r397, %r34, 256;
$L__BB6_41:
	setp.ge.s32 	%p21, %r397, %r67;
	@%p21 bra 	$L__BB6_47;
	not.b32 	%r145, %r397;
	add.s32 	%r37, %r67, %r145;
	and.b32  	%r146, %r37, 768;
	setp.eq.s32 	%p22, %r146, 768;
	@%p22 bra 	$L__BB6_45;
	mul.wide.u32 	%rd67, %r397, 4;
	add.s64 	%rd123, %rd16, %rd67;
	shr.u32 	%r147, %r37, 8;
	add.s32 	%r148, %r147, 1;
	and.b32  	%r149, %r148, 3;
	neg.s32 	%r395, %r149;
$L__BB6_44:
	.pragma "nounroll";
	// begin inline asm
	ld.global.nc.u32 %r150, [%rd123];
	// end inline asm
	mov.b32 	%f157, %r150;
	add.f32 	%f410, %f410, %f157;
	add.s32 	%r397, %r397, 256;
	add.s64 	%rd123, %rd123, 1024;
	add.s32 	%r395, %r395, 1;
	setp.ne.s32 	%p23, %r395, 0;
	@%p23 bra 	$L__BB6_44;
$L__BB6_45:
	setp.lt.u32 	%p24, %r37, 768;
	@%p24 bra 	$L__BB6_47;
$L__BB6_46:
	mul.wide.s32 	%rd73, %r397, 4;
	add.s64 	%rd69, %rd16, %rd73;
	// begin inline asm
	ld.global.nc.u32 %r151, [%rd69];
	// end inline asm
	mov.b32 	%f158, %r151;
	add.f32 	%f159, %f410, %f158;
	add.s64 	%rd70, %rd69, 1024;
	// begin inline asm
	ld.global.nc.u32 %r152, [%rd70];
	// end inline asm
	mov.b32 	%f160, %r152;
	add.f32 	%f161, %f159, %f160;
	add.s64 	%rd71, %rd69, 2048;
	// begin inline asm
	ld.global.nc.u32 %r153, [%rd71];
	// end inline asm
	mov.b32 	%f162, %r153;
	add.f32 	%f163, %f161, %f162;
	add.s64 	%rd72, %rd69, 3072;
	// begin inline asm
	ld.global.nc.u32 %r154, [%rd72];
	// end inline asm
	mov.b32 	%f164, %r154;
	add.f32 	%f410, %f163, %f164;
	add.s32 	%r397, %r397, 1024;
	setp.lt.s32 	%p25, %r397, %r67;
	@%p25 bra 	$L__BB6_46;
$L__BB6_47:
	setp.lt.s32 	%p26, %r67, 256;
	@%p26 bra 	$L__BB6_52;
	// begin inline asm
	mov.u32 %r193, %laneid;
	// end inline asm
	mov.b32 	%r195, %f410;
	mov.b32 	%r196, 1;
	mov.b32 	%r217, 31;
	mov.b32 	%r218, -1;
	// begin inline asm
	shfl.sync.down.b32 %r194, %r195, %r196, %r217, %r218;
	// end inline asm
	setp.gt.s32 	%p42, %r193, 30;
	mov.b32 	%f199, %r194;
	add.f32 	%f200, %f410, %f199;
	selp.f32 	%f201, %f410, %f200, %p42;
	mov.b32 	%r200, %f201;
	mov.b32 	%r201, 2;
	// begin inline asm
	shfl.sync.down.b32 %r199, %r200, %r201, %r217, %r218;
	// end inline asm
	setp.gt.s32 	%p43, %r193, 29;
	mov.b32 	%f202, %r199;
	add.f32 	%f203, %f201, %f202;
	selp.f32 	%f204, %f201, %f203, %p43;
	mov.b32 	%r205, %f204;
	mov.b32 	%r206, 4;
	// begin inline asm
	shfl.sync.down.b32 %r204, %r205, %r206, %r217, %r218;
	// end inline asm
	setp.gt.s32 	%p44, %r193, 27;
	mov.b32 	%f205, %r204;
	add.f32 	%f206, %f204, %f205;
	selp.f32 	%f207, %f204, %f206, %p44;
	mov.b32 	%r210, %f207;
	mov.b32 	%r211, 8;
	// begin inline asm
	shfl.sync.down.b32 %r209, %r210, %r211, %r217, %r218;
	// end inline asm
	setp.gt.s32 	%p45, %r193, 23;
	mov.b32 	%f208, %r209;
	add.f32 	%f209, %f207, %f208;
	selp.f32 	%f210, %f207, %f209, %p45;
	mov.b32 	%r215, %f210;
	mov.b32 	%r216, 16;
	// begin inline asm
	shfl.sync.down.b32 %r214, %r215, %r216, %r217, %r218;
	// end inline asm
	setp.gt.s32 	%p46, %r193, 15;
	mov.b32 	%f211, %r214;
	add.f32 	%f38, %f210, %f211;
	selp.f32 	%f418, %f210, %f38, %p46;
	setp.ne.s32 	%p47, %r193, 0;
	@%p47 bra 	$L__BB6_50;
	shr.u32 	%r219, %r34, 3;
	and.b32  	%r220, %r219, 124;
	mov.u32 	%r221, _ZZN3cub18CUB_300001_SM_10006detail6reduce28DeviceReduceSingleTileKernelINS2_10policy_hubIfyN4cuda3std3__44plusIfEEE10Policy1000EPfSC_iS9_ffNS7_10__identityEEEvT0_T1_T2_T3_T4_T6_E12temp_storage;
	add.s32 	%r222, %r221, %r220;
	st.shared.f32 	[%r222+8], %f38;
$L__BB6_50:
	bar.sync 	0;
	setp.ne.s32 	%p48, %r34, 0;
	@%p48 bra 	$L__BB6_72;
	ld.shared.f32 	%f212, [_ZZN3cub18CUB_300001_SM_10006detail6reduce28DeviceReduceSingleTileKernelINS2_10policy_hubIfyN4cuda3std3__44plusIfEEE10Policy1000EPfSC_iS9_ffNS7_10__identityEEEvT0_T1_T2_T3_T4_T6_E12temp_storage+12];
	add.f32 	%f213, %f418, %f212;
	ld.shared.f32 	%f214, [_ZZN3cub18CUB_300001_SM_10006detail6reduce28DeviceReduceSingleTileKernelINS2_10policy_hubIfyN4cuda3std3__44plusIfEEE10Policy1000EPfSC_iS9_ffNS7_10__identityEEEvT0_T1_T2_T3_T4_T6_E12temp_storage+16];
	add.f32 	%f215, %f213, %f214;
	ld.shared.f32 	%f216, [_ZZN3cub18CUB_300001_SM_10006detail6reduce28DeviceReduceSingleTileKernelINS2_10policy_hubIfyN4cuda3std3__44plusIfEEE10Policy1000EPfSC_iS9_ffNS7_10__identityEEEvT0_T1_T2_T3_T4_T6_E12temp_storage+20];
	add.f32 	%f217, %f215, %f216;
	ld.shared.f32 	%f218, [_ZZN3cub18CUB_300001_SM_10006detail6reduce28DeviceReduceSingleTileKernelINS2_10policy_hubIfyN4cuda3std3__44plusIfEEE10Policy1000EPfSC_iS9_ffNS7_10__identityEEEvT0_T1_T2_T3_T4_T6_E12temp_storage+24];
	add.f32 	%f219, %f217, %f218;
	ld.shared.f32 	%f220, [_ZZN3cub18CUB_300001_SM_10006detail6reduce28DeviceReduceSingleTileKernelINS2_10policy_hubIfyN4cuda3std3__44plusIfEEE10Policy1000EPfSC_iS9_ffNS7_10__identityEEEvT0_T1_T2_T3_T4_T6_E12temp_storage+28];
	add.f32 	%f221, %f219, %f220;
	ld.shared.f32 	%f222, [_ZZN3cub18CUB_300001_SM_10006detail6reduce28DeviceReduceSingleTileKernelINS2_10policy_hubIfyN4cuda3std3__44plusIfEEE10Policy1000EPfSC_iS9_ffNS7_10__identityEEEvT0_T1_T2_T3_T4_T6_E12temp_storage+32];
	add.f32 	%f223, %f221, %f222;
	ld.shared.f32 	%f224, [_ZZN3cub18CUB_300001_SM_10006detail6reduce28DeviceReduceSingleTileKernelINS2_10policy_hubIfyN4cuda3std3__44plusIfEEE10Policy1000EPfSC_iS9_ffNS7_10__identityEEEvT0_T1_T2_T3_T4_T6_E12temp_storage+36];
	add.f32 	%f418, %f223, %f224;
	bra.uni 	$L__BB6_72;
$L__BB6_52:
	// begin inline asm
	mov.u32 %r155, %laneid;
	// end inline asm
	and.b32  	%r181, %r34, 992;
	add.s32 	%r182, %r181, 32;
	setp.gt.s32 	%p27, %r182, %r67;
	not.b32 	%r183, %r181;
	add.s32 	%r184, %r67, %r183;
	selp.b32 	%r179, %r184, 31, %p27;
	mov.b32 	%r157, %f410;
	mov.b32 	%r158, 1;
	mov.b32 	%r180, -1;
	// begin inline asm
	shfl.sync.down.b32 %r156, %r157, %r158, %r179, %r180;
	// end inline asm
	setp.lt.s32 	%p28, %r155, %r179;
	mov.b32 	%f165, %r156;
	add.f32 	%f166, %f410, %f165;
	selp.f32 	%f167, %f166, %f410, %p28;
	mov.b32 	%r162, %f167;
	mov.b32 	%r163, 2;
	// begin inline asm
	shfl.sync.down.b32 %r161, %r162, %r163, %r179, %r180;
	// end inline asm
	add.s32 	%r185, %r155, 2;
	setp.gt.s32 	%p29, %r185, %r179;
	mov.b32 	%f168, %r161;
	add.f32 	%f169, %f167, %f168;
	selp.f32 	%f170, %f167, %f169, %p29;
	mov.b32 	%r167, %f170;
	mov.b32 	%r168, 4;
	// begin inline asm
	shfl.sync.down.b32 %r166, %r167, %r168, %r179, %r180;
	// end inline asm
	add.s32 	%r186, %r155, 4;
	setp.gt.s32 	%p30, %r186, %r179;
	mov.b32 	%f171, %r166;
	add.f32 	%f172, %f170, %f171;
	selp.f32 	%f173, %f170, %f172, %p30;
	mov.b32 	%r172, %f173;
	mov.b32 	%r173, 8;
	// begin inline asm
	shfl.sync.down.b32 %r171, %r172, %r173, %r179, %r180;
	// end inline asm
	add.s32 	%r187, %r155, 8;
	setp.gt.s32 	%p31, %r187, %r179;
	mov.b32 	%f174, %r171;
	add.f32 	%f175, %f173, %f174;
	selp.f32 	%f176, %f173, %f175, %p31;
	mov.b32 	%r177, %f176;
	mov.b32 	%r178, 16;
	// begin inline asm
	shfl.sync.down.b32 %r176, %r177, %r178, %r179, %r180;
	// end inline asm
	add.s32 	%r188, %r155, 16;
	setp.gt.s32 	%p32, %r188, %r179;
	mov.b32 	%f177, %r176;
	add.f32 	%f178, %f176, %f177;
	selp.f32 	%f418, %f176, %f178, %p32;
	setp.ne.s32 	%p33, %r155, 0;
	@%p33 bra 	$L__BB6_54;
	shr.u32 	%r189, %r34, 3;
	and.b32  	%r190, %r189, 124;
	mov.u32 	%r191, _ZZN3cub18CUB_300001_SM_10006detail6reduce28DeviceReduceSingleTileKernelINS2_10policy_hubIfyN4cuda3std3__44plusIfEEE10Policy1000EPfSC_iS9_ffNS7_10__identityEEEvT0_T1_T2_T3_T4_T6_E12temp_storage;
	add.s32 	%r192, %r191, %r190;
	st.shared.f32 	[%r192+8], %f418;
$L__BB6_54:
	bar.sync 	0;
	setp.ne.s32 	%p34, %r34, 0;
	@%p34 bra 	$L__BB6_72;
	setp.gt.s32 	%p35, %r67, 32;
	ld.shared.f32 	%f179, [_ZZN3cub18CUB_300001_SM_10006detail6reduce28DeviceReduceSingleTileKernelINS2_10policy_hubIfyN4cuda3std3__44plusIfEEE10Policy1000EPfSC_iS9_ffNS7_10__identityEEEvT0_T1_T2_T3_T4_T6_E12temp_storage+12];
	add.f32 	%f180, %f418, %f179;
	selp.f32 	%f181, %f180, %f418, %p35;
	setp.gt.s32 	%p36, %r67, 64;
	ld.shared.f32 	%f182, [_ZZN3cub18CUB_300001_SM_10006detail6reduce28DeviceReduceSingleTileKernelINS2_10policy_hubIfyN4cuda3std3__44plusIfEEE10Policy1000EPfSC_iS9_ffNS7_10__identityEEEvT0_T1_T2_T3_T4_T6_E12temp_storage+16];
	add.f32 	%f183, %f182, %f181;
	selp.f32 	%f184, %f183, %f181, %p36;
	setp.gt.s32 	%p37, %r67, 96;
	ld.shared.f32 	%f185, [_ZZN3cub18CUB_300001_SM_10006detail6reduce28DeviceReduceSingleTileKernelINS2_10policy_hubIfyN4cuda3std3__44plusIfEEE10Policy1000EPfSC_iS9_ffNS7_10__identityEEEvT0_T1_T2_T3_T4_T6_E12temp_storage+20];
	add.f32 	%f186, %f185, %f184;
	selp.f32 	%f187, %f186, %f184, %p37;
	setp.gt.s32 	%p38, %r67, 128;
	ld.shared.f32 	%f188, [_ZZN3cub18CUB_300001_SM_10006detail6reduce28DeviceReduceSingleTileKernelINS2_10policy_hubIfyN4cuda3std3__44plusIfEEE10Policy1000EPfSC_iS9_ffNS7_10__identityEEEvT0_T1_T2_T3_T4_T6_E12temp_storage+24];
	add.f32 	%f189, %f188, %f187;
	selp.f32 	%f190, %f189, %f187, %p38;
	setp.gt.s32 	%p39, %r67, 160;
	ld.shared.f32 	%f191, [_ZZN3cub18CUB_300001_SM_10006detail6reduce28DeviceReduceSingleTileKernelINS2_10policy_hubIfyN4cuda3std3__44plusIfEEE10Policy1000EPfSC_iS9_ffNS7_10__identityEEEvT0_T1_T2_T3_T4_T6_E12temp_storage+28];
	add.f32 	%f192, %f191, %f190;
	selp.f32 	%f193, %f192, %f190, %p39;
	setp.gt.s32 	%p40, %r67, 192;
	ld.shared.f32 	%f194, [_ZZN3cub18CUB_300001_SM_10006detail6reduce28DeviceReduceSingleTileKernelINS2_10policy_hubIfyN4cuda3std3__44plusIfEEE10Policy1000EPfSC_iS9_ffNS7_10__identityEEEvT0_T1_T2_T3_T4_T6_E12temp_storage+32];
	add.f32 	%f195, %f194, %f193;
	selp.f32 	%f196, %f195, %f193, %p40;
	setp.gt.s32 	%p41, %r67, 224;
	ld.shared.f32 	%f197, [_ZZN3cub18CUB_300001_SM_10006detail6reduce28DeviceReduceSingleTileKernelINS2_10policy_hubIfyN4cuda3std3__44plusIfEEE10Policy1000EPfSC_iS9_ffNS7_10__identityEEEvT0_T1_T2_T3_T4_T6_E12temp_storage+36];
	add.f32 	%f198, %f197, %f196;
	selp.f32 	%f418, %f198, %f196, %p41;
	bra.uni 	$L__BB6_72;
$L__BB6_56:
	mov.u32 	%r46, %tid.x;
	mul.wide.u32 	%rd35, %r46, 4;
	add.s64 	%rd19, %rd16, %rd35;
	// begin inline asm
	ld.global.nc.u32 %r68, [%rd19];
	// end inline asm
	mov.b32 	%f59, %r68;
	add.s64 	%rd20, %rd19, 1024;
	// begin inline asm
	ld.global.nc.u32 %r69, [%rd20];
	// end inline asm
	mov.b32 	%f60, %r69;
	add.s64 	%rd21, %rd19, 2048;
	// begin inline asm
	ld.global.nc.u32 %r70, [%rd21];
	// end inline asm
	mov.b32 	%f61, %r70;
	add.s64 	%rd22, %rd19, 3072;
	// begin inline asm
	ld.global.nc.u32 %r71, [%rd22];
	// end inline asm
	mov.b32 	%f62, %r71;
	add.s64 	%rd23, %rd19, 4096;
	// begin inline asm
	ld.global.nc.u32 %r72, [%rd23];
	// end inline asm
	mov.b32 	%f63, %r72;
	add.s64 	%rd24, %rd19, 5120;
	// begin inline asm
	ld.global.nc.u32 %r73, [%rd24];
	// end inline asm
	mov.b32 	%f64, %r73;
	add.s64 	%rd25, %rd19, 6144;
	// begin inline asm
	ld.global.nc.u32 %r74, [%rd25];
	// end inline asm
	mov.b32 	%f65, %r74;
	add.s64 	%rd26, %rd19, 7168;
	// begin inline asm
	ld.global.nc.u32 %r75, [%rd26];
	// end inline asm
	mov.b32 	%f66, %r75;
	add.s64 	%rd27, %rd19, 8192;
	// begin inline asm
	ld.global.nc.u32 %r76, [%rd27];
	// end inline asm
	mov.b32 	%f67, %r76;
	add.s64 	%rd28, %rd19, 9216;
	// begin inline asm
	ld.global.nc.u32 %r77, [%rd28];
	// end inline asm
	mov.b32 	%f68, %r77;
	add.s64 	%rd29, %rd19, 10240;
	// begin inline asm
	ld.global.nc.u32 %r78, [%rd29];
	// end inline asm
	mov.b32 	%f69, %r78;
	add.s64 	%rd30, %rd19, 11264;
	// begin inline asm
	ld.global.nc.u32 %r79, [%rd30];
	// end inline asm
	mov.b32 	%f70, %r79;
	add.s64 	%rd31, %rd19, 12288;
	// begin inline asm
	ld.global.nc.u32 %r80, [%rd31];
	// end inline asm
	mov.b32 	%f71, %r80;
	add.s64 	%rd32, %rd19, 13312;
	// begin inline asm
	ld.global.nc.u32 %r81, [%rd32];
	// end inline asm
	mov.b32 	%f72, %r81;
	add.s64 	%rd33, %rd19, 14336;
	// begin inline asm
	ld.global.nc.u32 %r82, [%rd33];
	// end inline asm
	mov.b32 	%f73, %r82;
	add.s64 	%rd34, %rd19, 15360;
	// begin inline asm
	ld.global.nc.u32 %r83, [%rd34];
	// end inline asm
	mov.b32 	%f74, %r83;
	add.f32 	%f75, %f59, %f60;
	add.f32 	%f76, %f61, %f62;
	add.f32 	%f77, %f63, %f64;
	add.f32 	%f78, %f65, %f66;
	add.f32 	%f79, %f67, %f68;
	add.f32 	%f80, %f69, %f70;
	add.f32 	%f81, %f71, %f72;
	add.f32 	%f82, %f73, %f74;
	add.f32 	%f83, %f75, %f76;
	add.f32 	%f84, %f77, %f78;
	add.f32 	%f85, %f79, %f80;
	add.f32 	%f86, %f81, %f82;
	add.f32 	%f87, %f83, %f84;
	add.f32 	%f88, %f85, %f86;
	add.f32 	%f417, %f87, %f88;
	setp.lt.u32 	%p4, %r67, 8192;
	mov.b32 	%r400, 4096;
	@%p4 bra 	$L__BB6_60;
	add.s32 	%r47, %r67, -4096;
	mov.b32 	%r400, 4096;
$L__BB6_58:
	mul.wide.s32 	%rd52, %r400, 4;
	add.s64 	%rd36, %rd19, %rd52;
	// begin inline asm
	ld.global.nc.u32 %r86, [%rd36];
	// end inline asm
	mov.b32 	%f89, %r86;
	add.s64 	%rd37, %rd36, 1024;
	// begin inline asm
	ld.global.nc.u32 %r87, [%rd37];
	// end inline asm
	mov.b32 	%f90, %r87;
	add.s64 	%rd38, %rd36, 2048;
	// begin inline asm
	ld.global.nc.u32 %r88, [%rd38];
	// end inline asm
	mov.b32 	%f91, %r88;
	add.s64 	%rd39, %rd36, 3072;
	// begin inline asm
	ld.global.nc.u32 %r89, [%rd39];
	// end inline asm
	mov.b32 	%f92, %r89;
	add.s64 	%rd40, %rd36, 4096;
	// begin inline asm
	ld.global.nc.u32 %r90, [%rd40];
	// end inline asm
	mov.b32 	%f93, %r90;
	add.s64 	%rd41, %rd36, 5120;
	// begin inline asm
	ld.global.nc.u32 %r91, [%rd41];
	// end inline asm
	mov.b32 	%f94, %r91;
	add.s64 	%rd42, %rd36, 6144;
	// begin inline asm
	ld.global.nc.u32 %r92, [%rd42];
	// end inline asm
	mov.b32 	%f95, %r92;
	add.s64 	%rd43, %rd36, 7168;
	// begin inline asm
	ld.global.nc.u32 %r93, [%rd43];
	// end inline asm
	mov.b32 	%f96, %r93;
	add.s64 	%rd44, %rd36, 8192;
	// begin inline asm
	ld.global.nc.u32 %r94, [%rd44];
	// end inline asm
	mov.b32 	%f97, %r94;
	add.s64 	%rd45, %rd36, 9216;
	// begin inline asm
	ld.global.nc.u32 %r95, [%rd45];
	// end inline asm
	mov.b32 	%f98, %r95;
	add.s64 	%rd46, %rd36, 10240;
	// begin inline asm
	ld.global.nc.u32 %r96, [%rd46];
	// end inline asm
	mov.b32 	%f99, %r96;
	add.s64 	%rd47, %rd36, 11264;
	// begin inline asm
	ld.global.nc.u32 %r97, [%rd47];
	// end inline asm
	mov.b32 	%f100, %r97;
	add.s64 	%rd48, %rd36, 12288;
	// begin inline asm
	ld.global.nc.u32 %r98, [%rd48];
	// end inline asm
	mov.b32 	%f101, %r98;
	add.s64 	%rd49, %rd36, 13312;
	// begin inline asm
	ld.global.nc.u32 %r99, [%rd49];
	// end inline asm
	mov.b32 	%f102, %r99;
	add.s64 	%rd50, %rd36, 14336;
	// begin inline asm
	ld.global.nc.u32 %r100, [%rd50];
	// end inline asm
	mov.b32 	%f103, %r100;
	add.s64 	%rd51, %rd36, 15360;
	// begin inline asm
	ld.global.nc.u32 %r101, [%rd51];
	// end inline asm
	mov.b32 	%f104, %r101;
	add.f32 	%f105, %f417, %f89;
	add.f32 	%f106, %f90, %f91;
	add.f32 	%f107, %f92, %f93;
	add.f32 	%f108, %f94, %f95;
	add.f32 	%f109, %f96, %f97;
	add.f32 	%f110, %f98, %f99;
	add.f32 	%f111, %f100, %f101;
	add.f32 	%f112, %f102, %f103;
	add.f32 	%f113, %f105, %f106;
	add.f32 	%f114, %f107, %f108;
	add.f32 	%f115, %f109, %f110;
	add.f32 	%f116, %f111, %f112;
	add.f32 	%f117, %f113, %f114;
	add.f32 	%f118, %f115, %f116;
	add.f32 	%f119, %f117, %f118;
	add.f32 	%f417, %f119, %f104;
	sub.s32 	%r102, %r67, %r400;
	setp.lt.s32 	%p5, %r102, 4096;
	@%p5 bra 	$L__BB6_68;
	add.s32 	%r400, %r400, 4096;
	setp.le.s32 	%p6, %r400, %r47;
	@%p6 bra 	$L__BB6_58;
$L__BB6_60:
	setp.le.s32 	%p7, %r67, %r400;
	@%p7 bra 	$L__BB6_68;
	sub.s32 	%r51, %r67, %r400;
	setp.ge.s32 	%p8, %r46, %r51;
	@%p8 bra 	$L__BB6_68;
	not.b32 	%r103, %r46;
	add.s32 	%r104, %r67, %r103;
	sub.s32 	%r52, %r104, %r400;
	and.b32  	%r105, %r52, 768;
	setp.eq.s32 	%p9, %r105, 768;
	mov.u32 	%r404, %r46;
	@%p9 bra 	$L__BB6_65;
	add.s32 	%r402, %r46, %r400;
	shr.u32 	%r106, %r52, 8;
	add.s32 	%r107, %r106, 1;
	and.b32  	%r108, %r107, 3;
	neg.s32 	%r401, %r108;
	mov.u32 	%r404, %r46;
$L__BB6_64:
	.pragma "nounroll";
	mul.wide.u32 	%rd54, %r402, 4;
	add.s64 	%rd53, %rd16, %rd54;
	// begin inline asm
	ld.global.nc.u32 %r109, [%rd53];
	// end inline asm
	mov.b32 	%f121, %r109;
	add.f32 	%f417, %f417, %f121;
	add.s32 	%r404, %r404, 256;
	add.s32 	%r402, %r402, 256;
	add.s32 	%r401, %r401, 1;
	setp.ne.s32 	%p10, %r401, 0;
	@%p10 bra 	$L__BB6_64;
$L__BB6_65:
	setp.lt.u32 	%p11, %r52, 768;
	@%p11 bra 	$L__BB6_68;
	cvt.u64.u32 	%rd55, %r404;
	cvt.u64.u32 	%rd56, %r400;
	add.s64 	%rd57, %rd55, %rd56;
	shl.b64 	%rd58, %rd57, 2;
	add.s64 	%rd59, %rd58, %rd16;
	add.s64 	%rd124, %rd59, 2048;
	add.s32 	%r405, %r404, %r400;
$L__BB6_67:
	mul.wide.u32 	%rd64, %r405, 4;
	add.s64 	%rd60, %rd16, %rd64;
	// begin inline asm
	ld.global.nc.u32 %r110, [%rd60];
	// end inline asm
	mov.b32 	%f122, %r110;
	add.f32 	%f123, %f417, %f122;
	add.s64 	%rd61, %rd124, -1024;
	// begin inline asm
	ld.global.nc.u32 %r111, [%rd61];
	// end inline asm
	mov.b32 	%f124, %r111;
	add.f32 	%f125, %f123, %f124;
	// begin inline asm
	ld.global.nc.u32 %r112, [%rd124];
	// end inline asm
	mov.b32 	%f126, %r112;
	add.f32 	%f127, %f125, %f126;
	add.s64 	%rd63, %rd124, 1024;
	// begin inline asm
	ld.global.nc.u32 %r113, [%rd63];
	// end inline asm
	mov.b32 	%f128, %r113;
	add.f32 	%f417, %f127, %f128;
	add.s32 	%r404, %r404, 1024;
	add.s64 	%rd124, %rd124, 4096;
	add.s32 	%r405, %r405, 1024;
	setp.lt.s32 	%p12, %r404, %r51;
	@%p12 bra 	$L__BB6_67;
$L__BB6_68:
	// begin inline asm
	mov.u32 %r114, %laneid;
	// end inline asm
	mov.b32 	%r116, %f417;
	mov.b32 	%r117, 1;
	mov.b32 	%r138, 31;
	mov.b32 	%r139, -1;
	// begin inline asm
	shfl.sync.down.b32 %r115, %r116, %r117, %r138, %r139;
	// end inline asm
	setp.gt.s32 	%p13, %r114, 30;
	mov.b32 	%f129, %r115;
	add.f32 	%f130, %f417, %f129;
	selp.f32 	%f131, %f417, %f130, %p13;
	mov.b32 	%r121, %f131;
	mov.b32 	%r122, 2;
	// begin inline asm
	shfl.sync.down.b32 %r120, %r121, %r122, %r138, %r139;
	// end inline asm
	setp.gt.s32 	%p14, %r114, 29;
	mov.b32 	%f132, %r120;
	add.f32 	%f133, %f131, %f132;
	selp.f32 	%f134, %f131, %f133, %p14;
	mov.b32 	%r126, %f134;
	mov.b32 	%r127, 4;
	// begin inline asm
	shfl.sync.down.b32 %r125, %r126, %r127, %r138, %r139;
	// end inline asm
	setp.gt.s32 	%p15, %r114, 27;
	mov.b32 	%f135, %r125;
	add.f32 	%f136, %f134, %f135;
	selp.f32 	%f137, %f134, %f136, %p15;
	mov.b32 	%r131, %f137;
	mov.b32 	%r132, 8;
	// begin inline asm
	shfl.sync.down.b32 %r130, %r131, %r132, %r138, %r139;
	// end inline asm
	setp.gt.s32 	%p16, %r114, 23;
	mov.b32 	%f138, %r130;
	add.f32 	%f139, %f137, %f138;
	selp.f32 	%f140, %f137, %f139, %p16;
	mov.b32 	%r136, %f140;
	mov.b32 	%r137, 16;
	// begin inline asm
	shfl.sync.down.b32 %r135, %r136, %r137, %r138, %r139;
	// end inline asm
	setp.gt.s32 	%p17, %r114, 15;
	mov.b32 	%f141, %r135;
	add.f32 	%f54, %f140, %f141;
	selp.f32 	%f418, %f140, %f54, %p17;
	setp.ne.s32 	%p18, %r114, 0;
	@%p18 bra 	$L__BB6_70;
	shr.u32 	%r140, %r46, 3;
	and.b32  	%r141, %r140, 124;
	mov.u32 	%r142, _ZZN3cub18CUB_300001_SM_10006detail6reduce28DeviceReduceSingleTileKernelINS2_10policy_hubIfyN4cuda3std3__44plusIfEEE10Policy1000EPfSC_iS9_ffNS7_10__identityEEEvT0_T1_T2_T3_T4_T6_E12temp_storage;
	add.s32 	%r143, %r142, %r141;
	st.shared.f32 	[%r143+8], %f54;
$L__BB6_70:
	bar.sync 	0;
	setp.ne.s32 	%p19, %r46, 0;
	@%p19 bra 	$L__BB6_72;
	ld.shared.f32 	%f142, [_ZZN3cub18CUB_300001_SM_10006detail6reduce28DeviceReduceSingleTileKernelINS2_10policy_hubIfyN4cuda3std3__44plusIfEEE10Policy1000EPfSC_iS9_ffNS7_10__identityEEEvT0_T1_T2_T3_T4_T6_E12temp_storage+12];
	add.f32 	%f143, %f418, %f142;
	ld.shared.f32 	%f144, [_ZZN3cub18CUB_300001_SM_10006detail6reduce28DeviceReduceSingleTileKernelINS2_10policy_hubIfyN4cuda3std3__44plusIfEEE10Policy1000EPfSC_iS9_ffNS7_10__identityEEEvT0_T1_T2_T3_T4_T6_E12temp_storage+16];
	add.f32 	%f145, %f143, %f144;
	ld.shared.f32 	%f146, [_ZZN3cub18CUB_300001_SM_10006detail6reduce28DeviceReduceSingleTileKernelINS2_10policy_hubIfyN4cuda3std3__44plusIfEEE10Policy1000EPfSC_iS9_ffNS7_10__identityEEEvT0_T1_T2_T3_T4_T6_E12temp_storage+20];
	add.f32 	%f147, %f145, %f146;
	ld.shared.f32 	%f148, [_ZZN3cub18CUB_300001_SM_10006detail6reduce28DeviceReduceSingleTileKernelINS2_10policy_hubIfyN4cuda3std3__44plusIfEEE10Policy1000EPfSC_iS9_ffNS7_10__identityEEEvT0_T1_T2_T3_T4_T6_E12temp_storage+24];
	add.f32 	%f149, %f147, %f148;
	ld.shared.f32 	%f150, [_ZZN3cub18CUB_300001_SM_10006detail6reduce28DeviceReduceSingleTileKernelINS2_10policy_hubIfyN4cuda3std3__44plusIfEEE10Policy1000EPfSC_iS9_ffNS7_10__identityEEEvT0_T1_T2_T3_T4_T6_E12temp_storage+28];
	add.f32 	%f151, %f149, %f150;
	ld.shared.f32 	%f152, [_ZZN3cub18CUB_300001_SM_10006detail6reduce28DeviceReduceSingleTileKernelINS2_10policy_hubIfyN4cuda3std3__44plusIfEEE10Policy1000EPfSC_iS9_ffNS7_10__identityEEEvT0_T1_T2_T3_T4_T6_E12temp_storage+32];
	add.f32 	%f153, %f151, %f152;
	ld.shared.f32 	%f154, [_ZZN3cub18CUB_300001_SM_10006detail6reduce28DeviceReduceSingleTileKernelINS2_10policy_hubIfyN4cuda3std3__44plusIfEEE10Policy1000EPfSC_iS9_ffNS7_10__identityEEEvT0_T1_T2_T3_T4_T6_E12temp_storage+36];
	add.f32 	%f418, %f153, %f154;
$L__BB6_72:
	mov.u32 	%r379, %tid.x;
	setp.ne.s32 	%p95, %r379, 0;
	@%p95 bra 	$L__BB6_74;
	add.f32 	%f391, %f58, %f418;
	st.global.f32 	[%rd1], %f391;
$L__BB6_74:
	ret;

}


// ===== COMPILED SASS (sm_100) =====

	.target	sm_100

	.elftype	@"ET_EXEC"


//--------------------- .note.nv.tkinfo           --------------------------
	.section	.note.nv.tkinfo,"",@"SHT_NOTE"
	.sectionflags	@"SHF_NOTE_NV_TKINFO"
	.tkinfo
        /*0018*/ 	.word	0x00000002
        /*0030*/ 	.string	""
        /*0030*/ 	.string	"ptxas"
        /*0030*/ 	.string	"Cuda compilation tools, release 13.0, V13.0.88"
        /*0030*/ 	.string	"Build cuda_13.0.r13.0/compiler.36424714_0"
        /*0030*/ 	.string	"-arch sm_100 -m 64 "



//--------------------- .note.nv.cuinfo           --------------------------
	.section	.note.nv.cuinfo,"",@"SHT_NOTE"
	.sectionflags	@"SHF_NOTE_NV_CUINFO"
        /*0018*/ 	.short	0x0002
        /*001a*/ 	.short	0x0064
        /*001c*/ 	.short	0x0082
	.zero		2


//--------------------- .nv.info                  --------------------------
	.section	.nv.info,"",@"SHT_CUDA_INFO"
	.align	4


	//----- nvinfo : EIATTR_REGCOUNT
	.align		4
        /*0000*/ 	.byte	0x04, 0x2f
        /*0002*/ 	.short	(.L_44 - .L_43)
	.align		4
.L_43:
        /*0004*/ 	.word	index@(_ZN3cub18CUB_300001_SM_10006detail11EmptyKernelIvEEvv)
        /*0008*/ 	.word	0x00000004


	//----- nvinfo : EIATTR_FRAME_SIZE
	.align		4
.L_44:
        /*000c*/ 	.byte	0x04, 0x11
        /*000e*/ 	.short	(.L_46 - .L_45)
	.align		4
.L_45:
        /*0010*/ 	.word	index@(_ZN3cub18CUB_300001_SM_10006detail11EmptyKernelIvEEvv)
        /*0014*/ 	.word	0x00000000


	//----- nvinfo : EIATTR_REGCOUNT
	.align		4
.L_46:
        /*0018*/ 	.byte	0x04, 0x2f
        /*001a*/ 	.short	(.L_48 - .L_47)
	.align		4
.L_47:
        /*001c*/ 	.word	index@(_ZN3cub18CUB_300001_SM_10006detail6reduce28DeviceReduceSingleTileKernelINS2_10policy_hubIfjN4cuda3std3__44plusIfEEE10Policy1000EN6thrust24THRUST_300001_SM_1000_NS10device_ptrIfEEPfjS9_ffNS7_10__identityEEEvT0_T1_T2_T3_T4_T6_)
        /*0020*/ 	.word	0x00000020


	//----- nvinfo : EIATTR_FRAME_SIZE
	.align		4
.L_48:
        /*0024*/ 	.byte	0x04, 0x11
        /*0026*/ 	.short	(.L_50 - .L_49)
	.align		4
.L_49:
        /*0028*/ 	.word	index@(_ZN3cub18CUB_300001_SM_10006detail6reduce28DeviceReduceSingleTileKernelINS2_10policy_hubIfjN4cuda3std3__44plusIfEEE10Policy1000EN6thrust24THRUST_300001_SM_1000_NS10device_ptrIfEEPfjS9_ffNS7_10__identityEEEvT0_T1_T2_T3_T4_T6_)
        /*002c*/ 	.word	0x00000000


	//----- nvinfo : EIATTR_REGCOUNT
	.align		4
.L_50:
        /*0030*/ 	.byte	0x04, 0x2f
        /*0032*/ 	.short	(.L_52 - .L_51)
	.align		4
.L_51:
        /*0034*/ 	.word	index@(_ZN3cub18CUB_300001_SM_10006detail6reduce18DeviceReduceKernelINS2_10policy_hubIfjN4cuda3std3__44plusIfEEE10Policy1000EN6thrust24THRUST_300001_SM_1000_NS10device_ptrIfEEjS9_fNS7_10__identityEEEvT0_PT3_T1_NS0_13GridEvenShareISK_EET2_T4_)
        /*0038*/ 	.word	0x00000020


	//----- nvinfo : EIATTR_FRAME_SIZE
	.align		4
.L_52:
        /*003c*/ 	.byte	0x04, 0x11
        /*003e*/ 	.short	(.L_54 - .L_53)
	.align		4
.L_53:
        /*0040*/ 	.word	index@(_ZN3cub18CUB_300001_SM_10006detail6reduce18DeviceReduceKernelINS2_10policy_hubIfjN4cuda3std3__44plusIfEEE10Policy1000EN6thrust24THRUST_300001_SM_1000_NS10device_ptrIfEEjS9_fNS7_10__identityEEEvT0_PT3_T1_NS0_13GridEvenShareISK_EET2_T4_)
        /*0044*/ 	.word	0x00000000


	//----- nvinfo : EIATTR_REGCOUNT
	.align		4
.L_54:
        /*0048*/ 	.byte	0x04, 0x2f
        /*004a*/ 	.short	(.L_56 - .L_55)
	.align		4
.L_55:
        /*004c*/ 	.word	index@(_ZN3cub18CUB_300001_SM_10006detail6reduce28DeviceReduceSingleTileKernelINS2_10policy_hubIfjN4cuda3std3__44plusIfEEE10Policy1000EPfSC_iS9_ffNS7_10__identityEEEvT0_T1_T2_T3_T4_T6_)
        /*0050*/ 	.word	0x0000001e


	//----- nvinfo : EIATTR_FRAME_SIZE
	.align		4
.L_56:
        /*0054*/ 	.byte	0x04, 0x11
        /*0056*/ 	.short	(.L_58 - .L_57)
	.align		4
.L_57:
        /*0058*/ 	.word	index@(_ZN3cub18CUB_300001_SM_10006detail6reduce28DeviceReduceSingleTileKernelINS2_10policy_hubIfjN4cuda3std3__44plusIfEEE10Policy1000EPfSC_iS9_ffNS7_10__identityEEEvT0_T1_T2_T3_T4_T6_)
        /*005c*/ 	.word	0x00000000


	//----- nvinfo : EIATTR_REGCOUNT
	.align		4
.L_58:
        /*0060*/ 	.byte	0x04, 0x2f
        /*0062*/ 	.short	(.L_60 - .L_59)
	.align		4
.L_59:
        /*0064*/ 	.word	index@(_ZN3cub18CUB_300001_SM_10006detail6reduce28DeviceReduceSingleTileKernelINS2_10policy_hubIfyN4cuda3std3__44plusIfEEE10Policy1000EN6thrust24THRUST_300001_SM_1000_NS10device_ptrIfEEPfyS9_ffNS7_10__identityEEEvT0_T1_T2_T3_T4_T6_)
        /*0068*/ 	.word	0x00000020


	//----- nvinfo : EIATTR_FRAME_SIZE
	.align		4
.L_60:
        /*006c*/ 	.byte	0x04, 0x11
        /*006e*/ 	.short	(.L_62 - .L_61)
	.align		4
.L_61:
        /*0070*/ 	.word	index@(_ZN3cub18CUB_300001_SM_10006detail6reduce28DeviceReduceSingleTileKernelINS2_10policy_hubIfyN4cuda3std3__44plusIfEEE10Policy1000EN6thrust24THRUST_300001_SM_1000_NS10device_ptrIfEEPfyS9_ffNS7_10__identityEEEvT0_T1_T2_T3_T4_T6_)
        /*0074*/ 	.word	0x00000000


	//----- nvinfo : EIATTR_REGCOUNT
	.align		4
.L_62:
        /*0078*/ 	.byte	0x04, 0x2f
        /*007a*/ 	.short	(.L_64 - .L_63)
	.align		4
.L_63:
        /*007c*/ 	.word	index@(_ZN3cub18CUB_300001_SM_10006detail6reduce18DeviceReduceKernelINS2_10policy_hubIfyN4cuda3std3__44plusIfEEE10Policy1000EN6thrust24THRUST_300001_SM_1000_NS10device_ptrIfEEyS9_fNS7_10__identityEEEvT0_PT3_T1_NS0_13GridEvenShareISK_EET2_T4_)
        /*0080*/ 	.word	0x0000001e


	//----- nvinfo : EIATTR_FRAME_SIZE
	.align		4
.L_64:
        /*0084*/ 	.byte	0x04, 0x11
        /*0086*/ 	.short	(.L_66 - .L_65)
	.align		4
.L_65:
        /*0088*/ 	.word	index@(_ZN3cub18CUB_300001_SM_10006detail6reduce18DeviceReduceKernelINS2_10policy_hubIfyN4cuda3std3__44plusIfEEE10Policy1000EN6thrust24THRUST_300001_SM_1000_NS10device_ptrIfEEyS9_fNS7_10__identityEEEvT0_PT3_T1_NS0_13GridEvenShareISK_EET2_T4_)
        /*008c*/ 	.word	0x00000000


	//----- nvinfo : EIATTR_REGCOUNT
	.align		4
.L_66:
        /*0090*/ 	.byte	0x04, 0x2f
        /*0092*/ 	.short	(.L_68 - .L_67)
	.align		4
.L_67:
        /*0094*/ 	.word	index@(_ZN3cub18CUB_300001_SM_10006detail6reduce28DeviceReduceSingleTileKernelINS2_10policy_hubIfyN4cuda3std3__44plusIfEEE10Policy1000EPfSC_iS9_ffNS7_10__identityEEEvT0_T1_T2_T3_T4_T6_)
        /*0098*/ 	.word	0x0000001e


	//----- nvinfo : EIATTR_FRAME_SIZE
	.align		4
.L_68:
        /*009c*/ 	.byte	0x04, 0x11
        /*009e*/ 	.short	(.L_70 - .L_69)
	.align		4
.L_69:
        /*00a0*/ 	.word	index@(_ZN3cub18CUB_300001_SM_10006detail6reduce28DeviceReduceSingleTileKernelINS2_10policy_hubIfyN4cuda3std3__44plusIfEEE10Policy1000EPfSC_iS9_ffNS7_10__identityEEEvT0_T1_T2_T3_T4_T6_)
        /*00a4*/ 	.word	0x00000000


	//----- nvinfo : EIATTR_MIN_STACK_SIZE
	.align		4
.L_70:
        /*00a8*/ 	.byte	0x04, 0x12
        /*00aa*/ 	.short	(.L_72 - .L_71)
	.align		4
.L_71:
        /*00ac*/ 	.word	index@(_ZN3cub18CUB_300001_SM_10006detail6reduce28DeviceReduceSingleTileKernelINS2_10policy_hubIfyN4cuda3std3__44plusIfEEE10Policy1000EPfSC_iS9_ffNS7_10__identityEEEvT0_T1_T2_T3_T4_T6_)
        /*00b0*/ 	.word	0x00000000


	//----- nvinfo : EIATTR_MIN_STACK_SIZE
	.align		4
.L_72:
        /*00b4*/ 	.byte	0x04, 0x12
        /*00b6*/ 	.short	(.L_74 - .L_73)
	.align		4
.L_73:
        /*00b8*/ 	.word	index@(_ZN3cub18CUB_300001_SM_10006detail6reduce18DeviceReduceKernelINS2_10policy_hubIfyN4cuda3std3__44plusIfEEE10Policy1000EN6thrust24THRUST_300001_SM_1000_NS10device_ptrIfEEyS9_fNS7_10__identityEEEvT0_PT3_T1_NS0_13GridEvenShareISK_EET2_T4_)
        /*00bc*/ 	.word	0x00000000


	//----- nvinfo : EIATTR_MIN_STACK_SIZE
	.align		4
.L_74:
        /*00c0*/ 	.byte	0x04, 0x12
        /*00c2*/ 	.short	(.L_76 - .L_75)
	.align		4
.L_75:
        /*00c4*/ 	.word	index@(_ZN3cub18CUB_300001_SM_10006detail6reduce28DeviceReduceSingleTileKernelINS2_10policy_hubIfyN4cuda3std3__44plusIfEEE10Policy1000EN6thrust24THRUST_300001_SM_1000_NS10device_ptrIfEEPfyS9_ffNS7_10__identityEEEvT0_T1_T2_T3_T4_T6_)
        /*00c8*/ 	.word	0x00000000


	//----- nvinfo : EIATTR_MIN_STACK_SIZE
	.align		4
.L_76:
        /*00cc*/ 	.byte	0x04, 0x12
        /*00ce*/ 	.short	(.L_78 - .L_77)
	.align		4
.L_77:
        /*00d0*/ 	.word	index@(_ZN3cub18CUB_300001_SM_10006detail6reduce28DeviceReduceSingleTileKernelINS2_10policy_hubIfjN4cuda3std3__44plusIfEEE10Policy1000EPfSC_iS9_ffNS7_10__identityEEEvT0_T1_T2_T3_T4_T6_)
        /*00d4*/ 	.word	0x00000000


	//----- nvinfo : EIATTR_MIN_STACK_SIZE
	.align		4
.L_78:
        /*00d8*/ 	.byte	0x04, 0x12
        /*00da*/ 	.short	(.L_80 - .L_79)
	.align		4
.L_79:
        /*00dc*/ 	.word	index@(_ZN3cub18CUB_300001_SM_10006detail6reduce18DeviceReduceKernelINS2_10policy_hubIfjN4cuda3std3__44plusIfEEE10Policy1000EN6thrust24THRUST_300001_SM_1000_NS10device_ptrIfEEjS9_fNS7_10__identityEEEvT0_PT3_T1_NS0_13GridEvenShareISK_EET2_T4_)
        /*00e0*/ 	.word	0x00000000


	//----- nvinfo : EIATTR_MIN_STACK_SIZE
	.align		4
.L_80:
        /*00e4*/ 	.byte	0x04, 0x12
        /*00e6*/ 	.short	(.L_82 - .L_81)
	.align		4
.L_81:
        /*00e8*/ 	.word	index@(_ZN3cub18CUB_300001_SM_10006detail6reduce28DeviceReduceSingleTileKernelINS2_10policy_hubIfjN4cuda3std3__44plusIfEEE10Policy1000EN6thrust24THRUST_300001_SM_1000_NS10device_ptrIfEEPfjS9_ffNS7_10__identityEEEvT0_T1_T2_T3_T4_T6_)
        /*00ec*/ 	.word	0x00000000


	//----- nvinfo : EIATTR_MIN_STACK_SIZE
	.align		4
.L_82:
        /*00f0*/ 	.byte	0x04, 0x12
        /*00f2*/ 	.short	(.L_84 - .L_83)
	.align		4
.L_83:
        /*00f4*/ 	.word	index@(_ZN3cub18CUB_300001_SM_10006detail11EmptyKernelIvEEvv)
        /*00f8*/ 	.word	0x00000000
.L_84:


//--------------------- .nv.compat                --------------------------
	.section	.nv.compat,"",@"SHT_CUDA_COMPAT_INFO"
	.align	4
        /*0000*/ 	.byte	0x02, 0x09, 0x00, 0x00, 0x02, 0x02, 0x01, 0x00, 0x02, 0x05, 0x05, 0x00, 0x03, 0x07, 0x01, 0x01
        /*0010*/ 	.byte	0x02, 0x03, 0x00, 0x00, 0x02, 0x06, 0x01, 0x00, 0x04, 0x0b, 0x08, 0x00, 0x09, 0x00, 0x00, 0x00
        /*0020*/ 	.byte	0x00, 0x00, 0x00, 0x00


//--------------------- .nv.info._ZN3cub18CUB_300001_SM_10006detail6reduce28DeviceReduceSingleTileKernelINS2_10policy_hubIfyN4cuda3std3__44plusIfEEE10Policy1000EPfSC_iS9_ffNS7_10__identityEEEvT0_T1_T2_T3_T4_T6_ --------------------------
	.section	.nv.info._ZN3cub18CUB_300001_SM_10006detail6reduce28DeviceReduceSingleTileKernelINS2_10policy_hubIfyN4cuda3std3__44plusIfEEE10Policy1000EPfSC_iS9_ffNS7_10__identityEEEvT0_T1_T2_T3_T4_T6_,"",@"SHT_CUDA_INFO"
	.sectionflags	@""
	.align	4


	//----- nvinfo : EIATTR_CUDA_API_VERSION
	.align		4
        /*0000*/ 	.byte	0x04, 0x37
        /*0002*/ 	.short	(.L_86 - .L_85)
.L_85:
        /*0004*/ 	.word	0x00000082


	//----- nvinfo : EIATTR_KPARAM_INFO
	.align		4
.L_86:
        /*0008*/ 	.byte	0x04, 0x17
        /*000a*/ 	.short	(.L_88 - .L_87)
.L_87:
        /*000c*/ 	.word	0x00000000
        /*0010*/ 	.short	0x0005
        /*0012*/ 	.short	0x001c
        /*0014*/ 	.byte	0x00, 0xf0, 0x05, 0x00


	//----- nvinfo : EIATTR_KPARAM_INFO
	.align		4
.L_88:
        /*0018*/ 	.byte	0x04, 0x17
        /*001a*/ 	.short	(.L_90 - .L_89)
.L_89:
        /*001c*/ 	.word	0x00000000
        /*0020*/ 	.short	0x0004
        /*0022*/ 	.short	0x0018
        /*0024*/ 	.byte	0x00, 0xf0, 0x11, 0x00


	//----- nvinfo : EIATTR_KPARAM_INFO
	.align		4
.L_90:
        /*0028*/ 	.byte	0x04, 0x17
        /*002a*/ 	.short	(.L_92 - .L_91)
.L_91:
        /*002c*/ 	.word	0x00000000
        /*0030*/ 	.short	0x0003
        /*0032*/ 	.short	0x0014
        /*0034*/ 	.byte	0x00, 0xf0, 0x05, 0x00


	//----- nvinfo : EIATTR_KPARAM_INFO
	.align		4
.L_92:
        /*0038*/ 	.byte	0x04, 0x17
        /*003a*/ 	.short	(.L_94 - .L_93)
.L_93:
        /*003c*/ 	.word	0x00000000
        /*0040*/ 	.short	0x0002
        /*0042*/ 	.short	0x0010
        /*0044*/ 	.byte	0x00, 0xf0, 0x11, 0x00


	//----- nvinfo : EIATTR_KPARAM_INFO
	.align		4
.L_94:
        /*0048*/ 	.byte	0x04, 0x17
        /*004a*/ 	.short	(.L_96 - .L_95)
.L_95:
        /*004c*/ 	.word	0x00000000
        /*0050*/ 	.short	0x0001
        /*0052*/ 	.short	0x0008
        /*0054*/ 	.byte	0x00, 0xf5, 0x21, 0x00


	//----- nvinfo : EIATTR_KPARAM_INFO
	.align		4
.L_96:
        /*0058*/ 	.byte	0x04, 0x17
        /*005a*/ 	.short	(.L_98 - .L_97)
.L_97:
        /*005c*/ 	.word	0x00000000
        /*0060*/ 	.short	0x0000
        /*0062*/ 	.short	0x0000
        /*0064*/ 	.byte	0x00, 0xf5, 0x21, 0x00


	//----- nvinfo : EIATTR_SPARSE_MMA_MASK
	.align		4
.L_98:
        /*0068*/ 	.byte	0x03, 0x50
        /*006a*/ 	.short	0x0000


	//----- nvinfo : EIATTR_MAXREG_COUNT
	.align		4
        /*006c*/ 	.byte	0x03, 0x1b
        /*006e*/ 	.short	0x00ff


	//----- nvinfo : EIATTR_NUM_BARRIERS
	.align		4
        /*0070*/ 	.byte	0x02, 0x4c
        /*0072*/ 	.byte	0x01
	.zero		1


	//----- nvinfo : EIATTR_MERCURY_ISA_VERSION
	.align		4
        /*0074*/ 	.byte	0x03, 0x5f
        /*0076*/ 	.short	0x0101


	//----- nvinfo : EIATTR_COOP_GROUP_MASK_REGIDS
	.align		4
        /*0078*/ 	.byte	0x04, 0x29
        /*007a*/ 	.short	(.L_100 - .L_99)


	//   ....[0]....
.L_99:
        /*007c*/ 	.word	0xffffffff


	//   ....[1]....
        /*0080*/ 	.word	0xffffffff


	//   ....[2]....
        /*0084*/ 	.word	0xffffffff


	//   ....[3]....
        /*0088*/ 	.word	0xffffffff


	//   ....[4]....
        /*008c*/ 	.word	0xffffffff


	//   ....[5]....
        /*0090*/ 	.word	0xffffffff


	//   ....[6]....
        /*0094*/ 	.word	0xffffffff


	//   ....[7]....
        /*0098*/ 	.word	0xffffffff


	//   ....[8]....
        /*009c*/ 	.word	0xffffffff


	//   ....[9]....
        /*00a0*/ 	.word	0xffffffff


	//   ....[10]....
        /*00a4*/ 	.word	0xffffffff


	//   ....[11]....
        /*00a8*/ 	.word	0xffffffff


	//   ....[12]....
        /*00ac*/ 	.word	0xffffffff


	//   ....[13]....
        /*00b0*/ 	.word	0xffffffff


	//   ....[14]....
        /*00b4*/ 	.word	0xffffffff


	//   ....[15]....
        /*00b8*/ 	.word	0xffffffff


	//   ....[16]....
        /*00bc*/ 	.word	0xffffffff


	//   ....[17]....
        /*00c0*/ 	.word	0xffffffff


	//   ....[18]....
        /*00c4*/ 	.word	0xffffffff


	//   ....[19]....
        /*00c8*/ 	.word	0xffffffff


	//   ....[20]....
        /*00cc*/ 	.word	0xffffffff


	//   ....[21]....
        /*00d0*/ 	.word	0xffffffff


	//   ....[22]....
        /*00d4*/ 	.word	0xffffffff


	//   ....[23]....
        /*00d8*/ 	.word	0xffffffff


	//   ....[24]....
        /*00dc*/ 	.word	0xffffffff


	//   ....[25]....
        /*00e0*/ 	.word	0xffffffff


	//   ....[26]....
        /*00e4*/ 	.word	0xffffffff


	//   ....[27]....
        /*00e8*/ 	.word	0xffffffff


	//   ....[28]....
        /*00ec*/ 	.word	0xffffffff


	//   ....[29]....
        /*00f0*/ 	.word	0xffffffff


	//----- nvinfo : EIATTR_COOP_GROUP_INSTR_OFFSETS
	.align		4
.L_100:
        /*00f4*/ 	.byte	0x04, 0x28
        /*00f6*/ 	.short	(.L_102 - .L_101)


	//   ....[0]....
.L_101:
        /*00f8*/ 	.word	0x00000980


	//   ....[1]....
        /*00fc*/ 	.word	0x000009e0


	//   ....[2]....
        /*0100*/ 	.word	0x00000a50


	//   ....[3]....
        /*0104*/ 	.word	0x00000aa0


	//   ....[4]....
        /*0108*/ 	.word	0x00000ad0


	//   ....[5]....
        /*010c*/ 	.word	0x00000c90


	//   ....[6]....
        /*0110*/ 	.word	0x00000d20


	//   ....[7]....
        /*0114*/ 	.word	0x00000d60


	//   ....[8]....
        /*0118*/ 	.word	0x00000db0


	//   ....[9]....
        /*011c*/ 	.word	0x00000df0


	//   ....[10]....
        /*0120*/ 	.word	0x00001c00


	//   ....[11]....
        /*0124*/ 	.word	0x00001c80


	//   ....[12]....
        /*0128*/ 	.word	0x00001cd0


	//   ....[13]....
        /*012c*/ 	.word	0x00001d10


	//   ....[14]....
        /*0130*/ 	.word	0x00001d40


	//   ....[15]....
        /*0134*/ 	.word	0x00002700


	//   ....[16]....
        /*0138*/ 	.word	0x00002760


	//   ....[17]....
        /*013c*/ 	.word	0x000027d0


	//   ....[18]....
        /*0140*/ 	.word	0x00002820


	//   ....[19]....
        /*0144*/ 	.word	0x00002850


	//   ....[20]....
        /*0148*/ 	.word	0x00002a10


	//   ....[21]....
        /*014c*/ 	.word	0x00002a90


	//   ....[22]....
        /*0150*/ 	.word	0x00002ad0


	//   ....[23]....
        /*0154*/ 	.word	0x00002b10


	//   ....[24]....
        /*0158*/ 	.word	0x00002b70


	//   ....[25]....
        /*015c*/ 	.word	0x00003b00


	//   ....[26]....
        /*0160*/ 	.word	0x00003b80


	//   ....[27]....
        /*0164*/ 	.word	0x00003bd0


	//   ....[28]....
        /*0168*/ 	.word	0x00003c10


	//   ....[29]....
        /*016c*/ 	.word	0x00003c40


	//----- nvinfo : EIATTR_VRC_CTA_INIT_COUNT
	.align		4
.L_102:
        /*0170*/ 	.byte	0x02, 0x4a
	.zero		1
	.zero		1


	//----- nvinfo : EIATTR_EXIT_INSTR_OFFSETS
	.align		4
        /*0174*/ 	.byte	0x04, 0x1c
        /*0176*/ 	.short	(.L_104 - .L_103)


	//   ....[0]....
.L_103:
        /*0178*/ 	.word	0x00000080


	//   ....[1]....
        /*017c*/ 	.word	0x000000c0


	//   ....[2]....
        /*0180*/ 	.word	0x00003d90


	//   ....[3]....
        /*0184*/ 	.word	0x00003de0


	//----- nvinfo : EIATTR_MAX_THREADS
	.align		4
.L_104:
        /*0188*/ 	.byte	0x04, 0x05
        /*018a*/ 	.short	(.L_106 - .L_105)
.L_105:
        /*018c*/ 	.word	0x00000100
        /*0190*/ 	.word	0x00000001
        /*0194*/ 	.word	0x00000001


	//----- nvinfo : EIATTR_CRS_STACK_SIZE
	.align		4
.L_106:
        /*0198*/ 	.byte	0x04, 0x1e
        /*019a*/ 	.short	(.L_108 - .L_107)
.L_107:
        /*019c*/ 	.word	0x00000000


	//----- nvinfo : EIATTR_CBANK_PARAM_SIZE
	.align		4
.L_108:
        /*01a0*/ 	.byte	0x03, 0x19
        /*01a2*/ 	.short	0x001d


	//----- nvinfo : EIATTR_PARAM_CBANK
	.align		4
        /*01a4*/ 	.byte	0x04, 0x0a
        /*01a6*/ 	.short	(.L_110 - .L_109)
	.align		4
.L_109:
        /*01a8*/ 	.word	index@(.nv.constant0._ZN3cub18CUB_300001_SM_10006detail6reduce28DeviceReduceSingleTileKernelINS2_10policy_hubIfyN4cuda3std3__44plusIfEEE10Policy1000EPfSC_iS9_ffNS7_10__identityEEEvT0_T1_T2_T3_T4_T6_)
        /*01ac*/ 	.short	0x0380
        /*01ae*/ 	.short	0x001d


	//----- nvinfo : EIATTR_SW_WAR
	.align		4
.L_110:
        /*01b0*/ 	.byte	0x04, 0x36
        /*01b2*/ 	.short	(.L_112 - .L_111)
.L_111:
        /*01b4*/ 	.word	0x00000008
.L_112:


//--------------------- .nv.info._ZN3cub18CUB_300001_SM_10006detail6reduce18DeviceReduceKernelINS2_10policy_hubIfyN4cuda3std3__44plusIfEEE10Policy1000EN6thrust24THRUST_300001_SM_1000_NS10device_ptrIfEEyS9_fNS7_10__identityEEEvT0_PT3_T1_NS0_13GridEvenShareISK_EET2_T4_ --------------------------
	.section	.nv.info._ZN3cub18CUB_300001_SM_10006detail6reduce18DeviceReduceKernelINS2_10policy_hubIfyN4cuda3std3__44plusIfEEE10Policy1000EN6thrust24THRUST_300001_SM_1000_NS10device_ptrIfEEyS9_fNS7_10__identityEEEvT0_PT3_T1_NS0_13GridEvenShareISK_EET2_T4_,"",@"SHT_CUDA_INFO"
	.sectionflags	@""
	.align	4


	//----- nvinfo : EIATTR_CUDA_API_VERSION
	.align		4
        /*0000*/ 	.byte	0x04, 0x37
        /*0002*/ 	.short	(.L_114 - .L_113)
.L_113:
        /*0004*/ 	.word	0x00000082


	//----- nvinfo : EIATTR_KPARAM_INFO
	.align		4
.L_114:
        /*0008*/ 	.byte	0x04, 0x17
        /*000a*/ 	.short	(.L_116 - .L_115)
.L_115:
        /*000c*/ 	.word	0x00000000
        /*0010*/ 	.short	0x0005
        /*0012*/ 	.short	0x0061
        /*0014*/ 	.byte	0x00, 0xf0, 0x05, 0x00


	//----- nvinfo : EIATTR_KPARAM_INFO
	.align		4
.L_116:
        /*0018*/ 	.byte	0x04, 0x17
        /*001a*/ 	.short	(.L_118 - .L_117)
.L_117:
        /*001c*/ 	.word	0x00000000
        /*0020*/ 	.short	0x0004
        /*0022*/ 	.short	0x0060
        /*0024*/ 	.byte	0x00, 0xf0, 0x05, 0x00


	//----- nvinfo : EIATTR_KPARAM_INFO
	.align		4
.L_118:
        /*0028*/ 	.byte	0x04, 0x17
        /*002a*/ 	.short	(.L_120 - .L_119)
.L_119:
        /*002c*/ 	.word	0x00000000
        /*0030*/ 	.short	0x0003
        /*0032*/ 	.short	0x0018
        /*0034*/ 	.byte	0x00, 0xf0, 0x21, 0x01


	//----- nvinfo : EIATTR_KPARAM_INFO
	.align		4
.L_120:
        /*0038*/ 	.byte	0x04, 0x17
        /*003a*/ 	.short	(.L_122 - .L_121)
.L_121:
        /*003c*/ 	.word	0x00000000
        /*0040*/ 	.short	0x0002
        /*0042*/ 	.short	0x0010
        /*0044*/ 	.byte	0x00, 0xf0, 0x21, 0x00


	//----- nvinfo : EIATTR_KPARAM_INFO
	.align		4
.L_122:
        /*0048*/ 	.byte	0x04, 0x17
        /*004a*/ 	.short	(.L_124 - .L_123)
.L_123:
        /*004c*/ 	.word	0x00000000
        /*0050*/ 	.short	0x0001
        /*0052*/ 	.short	0x0008
        /*0054*/ 	.byte	0x00, 0xf5, 0x21, 0x00


	//----- nvinfo : EIATTR_KPARAM_INFO
	.align		4
.L_124:
        /*0058*/ 	.byte	0x04, 0x17
        /*005a*/ 	.short	(.L_126 - .L_125)
.L_125:
        /*005c*/ 	.word	0x00000000
        /*0060*/ 	.short	0x0000
        /*0062*/ 	.short	0x0000
        /*0064*/ 	.byte	0x00, 0xf0, 0x21, 0x00


	//----- nvinfo : EIATTR_SPARSE_MMA_MASK
	.align		4
.L_126:
        /*0068*/ 	.byte	0x03, 0x50
        /*006a*/ 	.short	0x0000


	//----- nvinfo : EIATTR_MAXREG_COUNT
	.align		4
        /*006c*/ 	.byte	0x03, 0x1b
        /*006e*/ 	.short	0x00ff


	//----- nvinfo : EIATTR_NUM_BARRIERS
	.align		4
        /*0070*/ 	.byte	0x02, 0x4c
        /*0072*/ 	.byte	0x01
	.zero		1


	//----- nvinfo : EIATTR_MERCURY_ISA_VERSION
	.align		4
        /*0074*/ 	.byte	0x03, 0x5f
        /*0076*/ 	.short	0x0101


	//----- nvinfo : EIATTR_COOP_GROUP_MASK_REGIDS
	.align		4
        /*0078*/ 	.byte	0x04, 0x29
        /*007a*/ 	.short	(.L_128 - .L_127)


	//   ....[0]....
.L_127:
        /*007c*/ 	.word	0xffffffff


	//   ....[1]....
        /*0080*/ 	.word	0xffffffff


	//   ....[2]....
        /*0084*/ 	.word	0xffffffff


	//   ....[3]....
        /*0088*/ 	.word	0xffffffff


	//   ....[4]....
        /*008c*/ 	.word	0xffffffff


	//   ....[5]....
        /*0090*/ 	.word	0xffffffff


	//   ....[6]....
        /*0094*/ 	.word	0xffffffff


	//   ....[7]....
        /*0098*/ 	.word	0xffffffff


	//   ....[8]....
        /*009c*/ 	.word	0xffffffff


	//   ....[9]....
        /*00a0*/ 	.word	0xffffffff


	//   ....[10]....
        /*00a4*/ 	.word	0xffffffff


	//   ....[11]....
        /*00a8*/ 	.word	0xffffffff


	//   ....[12]....
        /*00ac*/ 	.word	0xffffffff


	//   ....[13]....
        /*00b0*/ 	.word	0xffffffff


	//   ....[14]....
        /*00b4*/ 	.word	0xffffffff


	//----- nvinfo : EIATTR_COOP_GROUP_INSTR_OFFSETS
	.align		4
.L_128:
        /*00b8*/ 	.byte	0x04, 0x28
        /*00ba*/ 	.short	(.L_130 - .L_129)


	//   ....[0]....
.L_129:
        /*00bc*/ 	.word	0x000009c0


	//   ....[1]....
        /*00c0*/ 	.word	0x00000a20


	//   ....[2]....
        /*00c4*/ 	.word	0x00000a90


	//   ....[3]....
        /*00c8*/ 	.word	0x00000ae0


	//   ....[4]....
        /*00cc*/ 	.word	0x00000b10


	//   ....[5]....
        /*00d0*/ 	.word	0x00000cd0


	//   ....[6]....
        /*00d4*/ 	.word	0x00000d60


	//   ....[7]....
        /*00d8*/ 	.word	0x00000dd0


	//   ....[8]....
        /*00dc*/ 	.word	0x00000e20


	//   ....[9]....
        /*00e0*/ 	.word	0x00000e50


	//   ....[10]....
        /*00e4*/ 	.word	0x00002030


	//   ....[11]....
        /*00e8*/ 	.word	0x000020c0


	//   ....[12]....
        /*00ec*/ 	.word	0x00002110


	//   ....[13]....
        /*00f0*/ 	.word	0x00002150


	//   ....[14]....
        /*00f4*/ 	.word	0x00002180


	//----- nvinfo : EIATTR_VRC_CTA_INIT_COUNT
	.align		4
.L_130:
        /*00f8*/ 	.byte	0x02, 0x4a
	.zero		1
	.zero		1


	//----- nvinfo : EIATTR_EXIT_INSTR_OFFSETS
	.align		4
        /*00fc*/ 	.byte	0x04, 0x1c
        /*00fe*/ 	.short	(.L_132 - .L_131)


	//   ....[0]....
.L_131:
        /*0100*/ 	.word	0x000022d0


	//   ....[1]....
        /*0104*/ 	.word	0x00002330


	//----- nvinfo : EIATTR_MAX_THREADS
	.align		4
.L_132:
        /*0108*/ 	.byte	0x04, 0x05
        /*010a*/ 	.short	(.L_134 - .L_133)
.L_133:
        /*010c*/ 	.word	0x00000100
        /*0110*/ 	.word	0x00000001
        /*0114*/ 	.word	0x00000001


	//----- nvinfo : EIATTR_CRS_STACK_SIZE
	.align		4
.L_134:
        /*0118*/ 	.byte	0x04, 0x1e
        /*011a*/ 	.short	(.L_136 - .L_135)
.L_135:
        /*011c*/ 	.word	0x00000000


	//----- nvinfo : EIATTR_CBANK_PARAM_SIZE
	.align		4
.L_136:
        /*0120*/ 	.byte	0x03, 0x19
        /*0122*/ 	.short	0x0062


	//----- nvinfo : EIATTR_PARAM_CBANK
	.align		4
        /*0124*/ 	.byte	0x04, 0x0a
        /*0126*/ 	.short	(.L_138 - .L_137)
	.align		4
.L_137:
        /*0128*/ 	.word	index@(.nv.constant0._ZN3cub18CUB_300001_SM_10006detail6reduce18DeviceReduceKernelINS2_10policy_hubIfyN4cuda3std3__44plusIfEEE10Policy1000EN6thrust24THRUST_300001_SM_1000_NS10device_ptrIfEEyS9_fNS7_10__identityEEEvT0_PT3_T1_NS0_13GridEvenShareISK_EET2_T4_)
        /*012c*/ 	.short	0x0380
        /*012e*/ 	.short	0x0062


	//----- nvinfo : EIATTR_SW_WAR
	.align		4
.L_138:
        /*0130*/ 	.byte	0x04, 0x36
        /*0132*/ 	.short	(.L_140 - .L_139)
.L_139:
        /*0134*/ 	.word	0x00000008
.L_140:


//--------------------- .nv.info._ZN3cub18CUB_300001_SM_10006detail6reduce28DeviceReduceSingleTileKernelINS2_10policy_hubIfyN4cuda3std3__44plusIfEEE10Policy1000EN6thrust24THRUST_300001_SM_1000_NS10device_ptrIfEEPfyS9_ffNS7_10__identityEEEvT0_T1_T2_T3_T4_T6_ --------------------------
	.section	.nv.info._ZN3cub18CUB_300001_SM_10006detail6reduce28DeviceReduceSingleTileKernelINS2_10policy_hubIfyN4cuda3std3__44plusIfEEE10Policy1000EN6thrust24THRUST_300001_SM_1000_NS10device_ptrIfEEPfyS9_ffNS7_10__identityEEEvT0_T1_T2_T3_T4_T6_,"",@"SHT_CUDA_INFO"
	.sectionflags	@""
	.align	4


	//----- nvinfo : EIATTR_CUDA_API_VERSION
	.align		4
        /*0000*/ 	.byte	0x04, 0x37
        /*0002*/ 	.short	(.L_142 - .L_141)
.L_141:
        /*0004*/ 	.word	0x00000082


	//----- nvinfo : EIATTR_KPARAM_INFO
	.align		4
.L_142:
        /*0008*/ 	.byte	0x04, 0x17
        /*000a*/ 	.short	(.L_144 - .L_143)
.L_143:
        /*000c*/ 	.word	0x00000000
        /*0010*/ 	.short	0x0005
        /*0012*/ 	.short	0x0020
        /*0014*/ 	.byte	0x00, 0xf0, 0x05, 0x00


	//----- nvinfo : EIATTR_KPARAM_INFO
	.align		4
.L_144:
        /*0018*/ 	.byte	0x04, 0x17
        /*001a*/ 	.short	(.L_146 - .L_145)
.L_145:
        /*001c*/ 	.word	0x00000000
        /*0020*/ 	.short	0x0004
        /*0022*/ 	.short	0x001c
        /*0024*/ 	.byte	0x00, 0xf0, 0x11, 0x00


	//----- nvinfo : EIATTR_KPARAM_INFO
	.align		4
.L_146:
        /*0028*/ 	.byte	0x04, 0x17
        /*002a*/ 	.short	(.L_148 - .L_147)
.L_147:
        /*002c*/ 	.word	0x00000000
        /*0030*/ 	.short	0x0003
        /*0032*/ 	.short	0x0018
        /*0034*/ 	.byte	0x00, 0xf0, 0x05, 0x00


	//----- nvinfo : EIATTR_KPARAM_INFO
	.align		4
.L_148:
        /*0038*/ 	.byte	0x04, 0x17
        /*003a*/ 	.short	(.L_150 - .L_149)
.L_149:
        /*003c*/ 	.word	0x00000000
        /*0040*/ 	.short	0x0002
        /*0042*/ 	.short	0x0010
        /*0044*/ 	.byte	0x00, 0xf0, 0x21, 0x00


	//----- nvinfo : EIATTR_KPARAM_INFO
	.align		4
.L_150:
        /*0048*/ 	.byte	0x04, 0x17
        /*004a*/ 	.short	(.L_152 - .L_151)
.L_151:
        /*004c*/ 	.word	0x00000000
        /*0050*/ 	.short	0x0001
        /*0052*/ 	.short	0x0008
        /*0054*/ 	.byte	0x00, 0xf5, 0x21, 0x00


	//----- nvinfo : EIATTR_KPARAM_INFO
	.align		4
.L_152:
        /*0058*/ 	.byte	0x04, 0x17
        /*005a*/ 	.short	(.L_154 - .L_153)
.L_153:
        /*005c*/ 	.word	0x00000000
        /*0060*/ 	.short	0x0000
        /*0062*/ 	.short	0x0000
        /*0064*/ 	.byte	0x00, 0xf0, 0x21, 0x00


	//----- nvinfo : EIATTR_SPARSE_MMA_MASK
	.align		4
.L_154:
        /*0068*/ 	.byte	0x03, 0x50
        /*006a*/ 	.short	0x0000


	//----- nvinfo : EIATTR_MAXREG_COUNT
	.align		4
        /*006c*/ 	.byte	0x03, 0x1b
        /*006e*/ 	.short	0x00ff


	//----- nvinfo : EIATTR_NUM_BARRIERS
	.align		4
        /*0070*/ 	.byte	0x02, 0x4c
        /*0072*/ 	.byte	0x01
	.zero		1


	//----- nvinfo : EIATTR_MERCURY_ISA_VERSION
	.align		4
        /*0074*/ 	.byte	0x03, 0x5f
        /*0076*/ 	.short	0x0101


	//----- nvinfo : EIATTR_COOP_GROUP_MASK_REGIDS
	.align		4
        /*0078*/ 	.byte	0x04, 0x29
        /*007a*/ 	.short	(.L_156 - .L_155)


	//   ....[0]....
.L_155:
        /*007c*/ 	.word	0xffffffff


	//   ....[1]....
        /*0080*/ 	.word	0xffffffff


	//   ....[2]....
        /*0084*/ 	.word	0xffffffff


	//   ....[3]....
        /*0088*/ 	.word	0xffffffff


	//   ....[4]....
        /*008c*/ 	.word	0xffffffff


	//   ....[5]....
        /*0090*/ 	.word	0xffffffff


	//   ....[6]....
        /*0094*/ 	.word	0xffffffff


	//   ....[7]....
        /*0098*/ 	.word	0xffffffff


	//   ....[8]....
        /*009c*/ 	.word	0xffffffff


	//   ....[9]....
        /*00a0*/ 	.word	0xffffffff


	//   ....[10]....
        /*00a4*/ 	.word	0xffffffff


	//   ....[11]....
        /*00a8*/ 	.word	0xffffffff


	//   ....[12]....
        /*00ac*/ 	.word	0xffffffff


	//   ....[13]....
        /*00b0*/ 	.word	0xffffffff


	//   ....[14]....
        /*00b4*/ 	.word	0xffffffff


	//----- nvinfo : EIATTR_COOP_GROUP_INSTR_OFFSETS
	.align		4
.L_156:
        /*00b8*/ 	.byte	0x04, 0x28
        /*00ba*/ 	.short	(.L_158 - .L_157)


	//   ....[0]....
.L_157:
        /*00bc*/ 	.word	0x00000930


	//   ....[1]....
        /*00c0*/ 	.word	0x00000990


	//   ....[2]....
        /*00c4*/ 	.word	0x00000a00


	//   ....[3]....
        /*00c8*/ 	.word	0x00000a50


	//   ....[4]....
        /*00cc*/ 	.word	0x00000a80


	//   ....[5]....
        /*00d0*/ 	.word	0x00000c40


	//   ....[6]....
        /*00d4*/ 	.word	0x00000cd0


	//   ....[7]....
        /*00d8*/ 	.word	0x00000d20


	//   ....[8]....
        /*00dc*/ 	.word	0x00000d60


	//   ....[9]....
        /*00e0*/ 	.word	0x00000da0


	//   ....[10]....
        /*00e4*/ 	.word	0x00001dc0


	//   ....[11]....
        /*00e8*/ 	.word	0x00001e40


	//   ....[12]....
        /*00ec*/ 	.word	0x00001e90


	//   ....[13]....
        /*00f0*/ 	.word	0x00001ed0


	//   ....[14]....
        /*00f4*/ 	.word	0x00001f00


	//----- nvinfo : EIATTR_VRC_CTA_INIT_COUNT
	.align		4
.L_158:
        /*00f8*/ 	.byte	0x02, 0x4a
	.zero		1
	.zero		1


	//----- nvinfo : EIATTR_EXIT_INSTR_OFFSETS
	.align		4
        /*00fc*/ 	.byte	0x04, 0x1c
        /*00fe*/ 	.short	(.L_160 - .L_159)


	//   ....[0]....
.L_159:
        /*0100*/ 	.word	0x000000a0


	//   ....[1]....
        /*0104*/ 	.word	0x000000e0


	//   ....[2]....
        /*0108*/ 	.word	0x00002040


	//   ....[3]....
        /*010c*/ 	.word	0x00002090


	//----- nvinfo : EIATTR_MAX_THREADS
	.align		4
.L_160:
        /*0110*/ 	.byte	0x04, 0x05
        /*0112*/ 	.short	(.L_162 - .L_161)
.L_161:
        /*0114*/ 	.word	0x00000100
        /*0118*/ 	.word	0x00000001
        /*011c*/ 	.word	0x00000001


	//----- nvinfo : EIATTR_CRS_STACK_SIZE
	.align		4
.L_162:
        /*0120*/ 	.byte	0x04, 0x1e
        /*0122*/ 	.short	(.L_164 - .L_163)
.L_163:
        /*0124*/ 	.word	0x00000000


	//----- nvinfo : EIATTR_CBANK_PARAM_SIZE
	.align		4
.L_164:
        /*0128*/ 	.byte	0x03, 0x19
        /*012a*/ 	.short	0x0021


	//----- nvinfo : EIATTR_PARAM_CBANK
	.align		4
        /*012c*/ 	.byte	0x04, 0x0a
        /*012e*/ 	.short	(.L_166 - .L_165)
	.align		4
.L_165:
        /*0130*/ 	.word	index@(.nv.constant0._ZN3cub18CUB_300001_SM_10006detail6reduce28DeviceReduceSingleTileKernelINS2_10policy_hubIfyN4cuda3std3__44plusIfEEE10Policy1000EN6thrust24THRUST_300001_SM_1000_NS10device_ptrIfEEPfyS9_ffNS7_10__identityEEEvT0_T1_T2_T3_T4_T6_)
        /*0134*/ 	.short	0x0380
        /*0136*/ 	.short	0x0021


	//----- nvinfo : EIATTR_SW_WAR
	.align		4
.L_166:
        /*0138*/ 	.byte	0x04, 0x36
        /*013a*/ 	.short	(.L_168 - .L_167)
.L_167:
        /*013c*/ 	.word	0x00000008
.L_168:


//--------------------- .nv.info._ZN3cub18CUB_300001_SM_10006detail6reduce28DeviceReduceSingleTileKernelINS2_10policy_hubIfjN4cuda3std3__44plusIfEEE10Policy1000EPfSC_iS9_ffNS7_10__identityEEEvT0_T1_T2_T3_T4_T6_ --------------------------
	.section	.nv.info._ZN3cub18CUB_300001_SM_10006detail6reduce28DeviceReduceSingleTileKernelINS2_10policy_hubIfjN4cuda3std3__44plusIfEEE10Policy1000EPfSC_iS9_ffNS7_10__identityEEEvT0_T1_T2_T3_T4_T6_,"",@"SHT_CUDA_INFO"
	.sectionflags	@""
	.align	4


	//----- nvinfo : EIATTR_CUDA_API_VERSION
	.align		4
        /*0000*/ 	.byte	0x04, 0x37
        /*0002*/ 	.short	(.L_170 - .L_169)
.L_169:
        /*0004*/ 	.word	0x00000082


	//----- nvinfo : EIATTR_KPARAM_INFO
	.align		4
.L_170:
        /*0008*/ 	.byte	0x04, 0x17
        /*000a*/ 	.short	(.L_172 - .L_171)
.L_171:
        /*000c*/ 	.word	0x00000000
        /*0010*/ 	.short	0x0005
        /*0012*/ 	.short	0x001c
        /*0014*/ 	.byte	0x00, 0xf0, 0x05, 0x00


	//----- nvinfo : EIATTR_KPARAM_INFO
	.align		4
.L_172:
        /*0018*/ 	.byte	0x04, 0x17
        /*001a*/ 	.short	(.L_174 - .L_173)
.L_173:
        /*001c*/ 	.word	0x00000000
        /*0020*/ 	.short	0x0004
        /*0022*/ 	.short	0x0018
        /*0024*/ 	.byte	0x00, 0xf0, 0x11, 0x00


	//----- nvinfo : EIATTR_KPARAM_INFO
	.align		4
.L_174:
        /*0028*/ 	.byte	0x04, 0x17
        /*002a*/ 	.short	(.L_176 - .L_175)
.L_175:
        /*002c*/ 	.word	0x00000000
        /*0030*/ 	.short	0x0003
        /*0032*/ 	.short	0x0014
        /*0034*/ 	.byte	0x00, 0xf0, 0x05, 0x00


	//----- nvinfo : EIATTR_KPARAM_INFO
	.align		4
.L_176:
        /*0038*/ 	.byte	0x04, 0x17
        /*003a*/ 	.short	(.L_178 - .L_177)
.L_177:
        /*003c*/ 	.word	0x00000000
        /*0040*/ 	.short	0x0002
        /*0042*/ 	.short	0x0010
        /*0044*/ 	.byte	0x00, 0xf0, 0x11, 0x00


	//----- nvinfo : EIATTR_KPARAM_INFO
	.align		4
.L_178:
        /*0048*/ 	.byte	0x04, 0x17
        /*004a*/ 	.short	(.L_180 - .L_179)
.L_179:
        /*004c*/ 	.word	0x00000000
        /*0050*/ 	.short	0x0001
        /*0052*/ 	.short	0x0008
        /*0054*/ 	.byte	0x00, 0xf5, 0x21, 0x00


	//----- nvinfo : EIATTR_KPARAM_INFO
	.align		4
.L_180:
        /*0058*/ 	.byte	0x04, 0x17
        /*005a*/ 	.short	(.L_182 - .L_181)
.L_181:
        /*005c*/ 	.word	0x00000000
        /*0060*/ 	.short	0x0000
        /*0062*/ 	.short	0x0000
        /*0064*/ 	.byte	0x00, 0xf5, 0x21, 0x00


	//----- nvinfo : EIATTR_SPARSE_MMA_MASK
	.align		4
.L_182:
        /*0068*/ 	.byte	0x03, 0x50
        /*006a*/ 	.short	0x0000


	//----- nvinfo : EIATTR_MAXREG_COUNT
	.align		4
        /*006c*/ 	.byte	0x03, 0x1b
        /*006e*/ 	.short	0x0080


	//----- nvinfo : EIATTR_NUM_BARRIERS
	.align		4
        /*0070*/ 	.byte	0x02, 0x4c
        /*0072*/ 	.byte	0x01
	.zero		1


	//----- nvinfo : EIATTR_MERCURY_ISA_VERSION
	.align		4
        /*0074*/ 	.byte	0x03, 0x5f
        /*0076*/ 	.short	0x0101


	//----- nvinfo : EIATTR_UNUSED_LOAD_BYTE_OFFSET
	.align		4
        /*0078*/ 	.byte	0x04, 0x44
        /*007a*/ 	.short	(.L_184 - .L_183)


	//   ....[0]....
.L_183:
        /*007c*/ 	.word	0x00000b70
        /*0080*/ 	.word	0x0000fff0


	//   ....[1]....
        /*0084*/ 	.word	0x00000f80
        /*0088*/ 	.word	0x0000fff0


	//   ....[2]....
        /*008c*/ 	.word	0x00002010
        /*0090*/ 	.word	0x0000fff0


	//   ....[3]....
        /*0094*/ 	.word	0x00002bb0
        /*0098*/ 	.word	0x0000fff0


	//   ....[4]....
        /*009c*/ 	.word	0x00002fc0
        /*00a0*/ 	.word	0x0000fff0


	//   ....[5]....
        /*00a4*/ 	.word	0x00004140
        /*00a8*/ 	.word	0x0000fff0


	//----- nvinfo : EIATTR_COOP_GROUP_MASK_REGIDS
	.align		4
.L_184:
        /*00ac*/ 	.byte	0x04, 0x29
        /*00ae*/ 	.short	(.L_186 - .L_185)


	//   ....[0]....
.L_185:
        /*00b0*/ 	.word	0xffffffff


	//   ....[1]....
        /*00b4*/ 	.word	0xffffffff


	//   ....[2]....
        /*00b8*/ 	.word	0xffffffff


	//   ....[3]....
        /*00bc*/ 	.word	0xffffffff


	//   ....[4]....
        /*00c0*/ 	.word	0xffffffff


	//   ....[5]....
        /*00c4*/ 	.word	0xffffffff


	//   ....[6]....
        /*00c8*/ 	.word	0xffffffff


	//   ....[7]....
        /*00cc*/ 	.word	0xffffffff


	//   ....[8]....
        /*00d0*/ 	.word	0xffffffff


	//   ....[9]....
        /*00d4*/ 	.word	0xffffffff


	//   ....[10]....
        /*00d8*/ 	.word	0xffffffff


	//   ....[11]....
        /*00dc*/ 	.word	0xffffffff


	//   ....[12]....
        /*00e0*/ 	.word	0xffffffff


	//   ....[13]....
        /*00e4*/ 	.word	0xffffffff


	//   ....[14]....
        /*00e8*/ 	.word	0xffffffff


	//   ....[15]....
        /*00ec*/ 	.word	0xffffffff


	//   ....[16]....
        /*00f0*/ 	.word	0xffffffff


	//   ....[17]....
        /*00f4*/ 	.word	0xffffffff


	//   ....[18]....
        /*00f8*/ 	.word	0xffffffff


	//   ....[19]....
        /*00fc*/ 	.word	0xffffffff


	//   ....[20]....
        /*0100*/ 	.word	0xffffffff


	//   ....[21]....
        /*0104*/ 	.word	0xffffffff


	//   ....[22]....
        /*0108*/ 	.word	0xffffffff


	//   ....[23]....
        /*010c*/ 	.word	0xffffffff


	//   ....[24]....
        /*0110*/ 	.word	0xffffffff


	//   ....[25]....
        /*0114*/ 	.word	0xffffffff


	//   ....[26]....
        /*0118*/ 	.word	0xffffffff


	//   ....[27]....
        /*011c*/ 	.word	0xffffffff


	//   ....[28]....
        /*0120*/ 	.word	0xffffffff


	//   ....[29]....
        /*0124*/ 	.word	0xffffffff


	//----- nvinfo : EIATTR_COOP_GROUP_INSTR_OFFSETS
	.align		4
.L_186:
        /*0128*/ 	.byte	0x04, 0x28
        /*012a*/ 	.short	(.L_188 - .L_187)


	//   ....[0]....
.L_187:
        /*012c*/ 	.word	0x00000980


	//   ....[1]....
        /*0130*/ 	.word	0x000009e0


	//   ....[2]....
        /*0134*/ 	.word	0x00000a50


	//   ....[3]....
        /*0138*/ 	.word	0x00000aa0


	//   ....[4]....
        /*013c*/ 	.word	0x00000ad0


	//   ....[5]....
        /*0140*/ 	.word	0x00000d20


	//   ....[6]....
        /*0144*/ 	.word	0x00000db0


	//   ....[7]....
        /*0148*/ 	.word	0x00000df0


	//   ....[8]....
        /*014c*/ 	.word	0x00000e40


	//   ....[9]....
        /*0150*/ 	.word	0x00000e80


	//   ....[10]....
        /*0154*/ 	.word	0x00001e30


	//   ....[11]....
        /*0158*/ 	.word	0x00001eb0


	//   ....[12]....
        /*015c*/ 	.word	0x00001f00


	//   ....[13]....
        /*0160*/ 	.word	0x00001f40


	//   ....[14]....
        /*0164*/ 	.word	0x00001f70


	//   ....[15]....
        /*0168*/ 	.word	0x000029c0


	//   ....[16]....
        /*016c*/ 	.word	0x00002a20


	//   ....[17]....
        /*0170*/ 	.word	0x00002a90


	//   ....[18]....
        /*0174*/ 	.word	0x00002ae0


	//   ....[19]....
        /*0178*/ 	.word	0x00002b10


	//   ....[20]....
        /*017c*/ 	.word	0x00002d60


	//   ....[21]....
        /*0180*/ 	.word	0x00002de0


	//   ....[22]....
        /*0184*/ 	.word	0x00002e20


	//   ....[23]....
        /*0188*/ 	.word	0x00002e60


	//   ....[24]....
        /*018c*/ 	.word	0x00002ec0


	//   ....[25]....
        /*0190*/ 	.word	0x00003f60


	//   ....[26]....
        /*0194*/ 	.word	0x00003fe0


	//   ....[27]....
        /*0198*/ 	.word	0x00004030


	//   ....[28]....
        /*019c*/ 	.word	0x00004070


	//   ....[29]....
        /*01a0*/ 	.word	0x000040a0


	//----- nvinfo : EIATTR_VRC_CTA_INIT_COUNT
	.align		4
.L_188:
        /*01a4*/ 	.byte	0x02, 0x4a
	.zero		1
	.zero		1


	//----- nvinfo : EIATTR_EXIT_INSTR_OFFSETS
	.align		4
        /*01a8*/ 	.byte	0x04, 0x1c
        /*01aa*/ 	.short	(.L_190 - .L_189)


	//   ....[0]....
.L_189:
        /*01ac*/ 	.word	0x00000080


	//   ....[1]....
        /*01b0*/ 	.word	0x000000c0


	//   ....[2]....
        /*01b4*/ 	.word	0x00004280


	//   ....[3]....
        /*01b8*/ 	.word	0x000042d0


	//----- nvinfo : EIATTR_MAX_THREADS
	.align		4
.L_190:
        /*01bc*/ 	.byte	0x04, 0x05
        /*01be*/ 	.short	(.L_192 - .L_191)
.L_191:
        /*01c0*/ 	.word	0x00000200
        /*01c4*/ 	.word	0x00000001
        /*01c8*/ 	.word	0x00000001


	//----- nvinfo : EIATTR_CRS_STACK_SIZE
	.align		4
.L_192:
        /*01cc*/ 	.byte	0x04, 0x1e
        /*01ce*/ 	.short	(.L_194 - .L_193)
.L_193:
        /*01d0*/ 	.word	0x00000000


	//----- nvinfo : EIATTR_CBANK_PARAM_SIZE
	.align		4
.L_194:
        /*01d4*/ 	.byte	0x03, 0x19
        /*01d6*/ 	.short	0x001d


	//----- nvinfo : EIATTR_PARAM_CBANK
	.align		4
        /*01d8*/ 	.byte	0x04, 0x0a
        /*01da*/ 	.short	(.L_196 - .L_195)
	.align		4
.L_195:
        /*01dc*/ 	.word	index@(.nv.constant0._ZN3cub18CUB_300001_SM_10006detail6reduce28DeviceReduceSingleTileKernelINS2_10policy_hubIfjN4cuda3std3__44plusIfEEE10Policy1000EPfSC_iS9_ffNS7_10__identityEEEvT0_T1_T2_T3_T4_T6_)
        /*01e0*/ 	.short	0x0380
        /*01e2*/ 	.short	0x001d


	//----- nvinfo : EIATTR_SW_WAR
	.align		4
.L_196:
        /*01e4*/ 	.byte	0x04, 0x36
        /*01e6*/ 	.short	(.L_198 - .L_197)
.L_197:
        /*01e8*/ 	.word	0x00000008
.L_198:


//--------------------- .nv.info._ZN3cub18CUB_300001_SM_10006detail6reduce18DeviceReduceKernelINS2_10policy_hubIfjN4cuda3std3__44plusIfEEE10Policy1000EN6thrust24THRUST_300001_SM_1000_NS10device_ptrIfEEjS9_fNS7_10__identityEEEvT0_PT3_T1_NS0_13GridEvenShareISK_EET2_T4_ --------------------------
	.section	.nv.info._ZN3cub18CUB_300001_SM_10006detail6reduce18DeviceReduceKernelINS2_10policy_hubIfjN4cuda3std3__44plusIfEEE10Policy1000EN6thrust24THRUST_300001_SM_1000_NS10device_ptrIfEEjS9_fNS7_10__identityEEEvT0_PT3_T1_NS0_13GridEvenShareISK_EET2_T4_,"",@"SHT_CUDA_INFO"
	.sectionflags	@""
	.align	4


	//----- nvinfo : EIATTR_CUDA_API_VERSION
	.align		4
        /*0000*/ 	.byte	0x04, 0x37
        /*0002*/ 	.short	(.L_200 - .L_199)
.L_199:
        /*0004*/ 	.word	0x00000082


	//----- nvinfo : EIATTR_KPARAM_INFO
	.align		4
.L_200:
        /*0008*/ 	.byte	0x04, 0x17
        /*000a*/ 	.short	(.L_202 - .L_201)
.L_201:
        /*000c*/ 	.word	0x00000000
        /*0010*/ 	.short	0x0005
        /*0012*/ 	.short	0x003d
        /*0014*/ 	.byte	0x00, 0xf0, 0x05, 0x00


	//----- nvinfo : EIATTR_KPARAM_INFO
	.align		4
.L_202:
        /*0018*/ 	.byte	0x04, 0x17
        /*001a*/ 	.short	(.L_204 - .L_203)
.L_203:
        /*001c*/ 	.word	0x00000000
        /*0020*/ 	.short	0x0004
        /*0022*/ 	.short	0x003c
        /*0024*/ 	.byte	0x00, 0xf0, 0x05, 0x00


	//----- nvinfo : EIATTR_KPARAM_INFO
	.align		4
.L_204:
        /*0028*/ 	.byte	0x04, 0x17
        /*002a*/ 	.short	(.L_206 - .L_205)
.L_205:
        /*002c*/ 	.word	0x00000000
        /*0030*/ 	.short	0x0003
        /*0032*/ 	.short	0x0014
        /*0034*/ 	.byte	0x00, 0xf0, 0xa1, 0x00


	//----- nvinfo : EIATTR_KPARAM_INFO
	.align		4
.L_206:
        /*0038*/ 	.byte	0x04, 0x17
        /*003a*/ 	.short	(.L_208 - .L_207)
.L_207:
        /*003c*/ 	.word	0x00000000
        /*0040*/ 	.short	0x0002
        /*0042*/ 	.short	0x0010
        /*0044*/ 	.byte	0x00, 0xf0, 0x11, 0x00


	//----- nvinfo : EIATTR_KPARAM_INFO
	.align		4
.L_208:
        /*0048*/ 	.byte	0x04, 0x17
        /*004a*/ 	.short	(.L_210 - .L_209)
.L_209:
        /*004c*/ 	.word	0x00000000
        /*0050*/ 	.short	0x0001
        /*0052*/ 	.short	0x0008
        /*0054*/ 	.byte	0x00, 0xf5, 0x21, 0x00


	//----- nvinfo : EIATTR_KPARAM_INFO
	.align		4
.L_210:
        /*0058*/ 	.byte	0x04, 0x17
        /*005a*/ 	.short	(.L_212 - .L_211)
.L_211:
        /*005c*/ 	.word	0x00000000
        /*0060*/ 	.short	0x0000
        /*0062*/ 	.short	0x0000
        /*0064*/ 	.byte	0x00, 0xf0, 0x21, 0x00


	//----- nvinfo : EIATTR_SPARSE_MMA_MASK
	.align		4
.L_212:
        /*0068*/ 	.byte	0x03, 0x50
        /*006a*/ 	.short	0x0000


	//----- nvinfo : EIATTR_MAXREG_COUNT
	.align		4
        /*006c*/ 	.byte	0x03, 0x1b
        /*006e*/ 	.short	0x0080


	//----- nvinfo : EIATTR_NUM_BARRIERS
	.align		4
        /*0070*/ 	.byte	0x02, 0x4c
        /*0072*/ 	.byte	0x01
	.zero		1


	//----- nvinfo : EIATTR_MERCURY_ISA_VERSION
	.align		4
        /*0074*/ 	.byte	0x03, 0x5f
        /*0076*/ 	.short	0x0101


	//----- nvinfo : EIATTR_UNUSED_LOAD_BYTE_OFFSET
	.align		4
        /*0078*/ 	.byte	0x04, 0x44
        /*007a*/ 	.short	(.L_214 - .L_213)


	//   ....[0]....
.L_213:
        /*007c*/ 	.word	0x00000de0
        /*0080*/ 	.word	0x0000fff0


	//   ....[1]....
        /*0084*/ 	.word	0x000011f0
        /*0088*/ 	.word	0x0000fff0


	//   ....[2]....
        /*008c*/ 	.word	0x000026b0
        /*0090*/ 	.word	0x0000fff0


	//----- nvinfo : EIATTR_COOP_GROUP_MASK_REGIDS
	.align		4
.L_214:
        /*0094*/ 	.byte	0x04, 0x29
        /*0096*/ 	.short	(.L_216 - .L_215)


	//   ....[0]....
.L_215:
        /*0098*/ 	.word	0xffffffff


	//   ....[1]....
        /*009c*/ 	.word	0xffffffff


	//   ....[2]....
        /*00a0*/ 	.word	0xffffffff


	//   ....[3]....
        /*00a4*/ 	.word	0xffffffff


	//   ....[4]....
        /*00a8*/ 	.word	0xffffffff


	//   ....[5]....
        /*00ac*/ 	.word	0xffffffff


	//   ....[6]....
        /*00b0*/ 	.word	0xffffffff


	//   ....[7]....
        /*00b4*/ 	.word	0xffffffff


	//   ....[8]....
        /*00b8*/ 	.word	0xffffffff


	//   ....[9]....
        /*00bc*/ 	.word	0xffffffff


	//   ....[10]....
        /*00c0*/ 	.word	0xffffffff


	//   ....[11]....
        /*00c4*/ 	.word	0xffffffff


	//   ....[12]....
        /*00c8*/ 	.word	0xffffffff


	//   ....[13]....
        /*00cc*/ 	.word	0xffffffff


	//   ....[14]....
        /*00d0*/ 	.word	0xffffffff


	//----- nvinfo : EIATTR_COOP_GROUP_INSTR_OFFSETS
	.align		4
.L_216:
        /*00d4*/ 	.byte	0x04, 0x28
        /*00d6*/ 	.short	(.L_218 - .L_217)


	//   ....[0]....
.L_217:
        /*00d8*/ 	.word	0x00000bf0


	//   ....[1]....
        /*00dc*/ 	.word	0x00000c50


	//   ....[2]....
        /*00e0*/ 	.word	0x00000cc0


	//   ....[3]....
        /*00e4*/ 	.word	0x00000d10


	//   ....[4]....
        /*00e8*/ 	.word	0x00000d40


	//   ....[5]....
        /*00ec*/ 	.word	0x00000f90


	//   ....[6]....
        /*00f0*/ 	.word	0x00001020


	//   ....[7]....
        /*00f4*/ 	.word	0x00001070


	//   ....[8]....
        /*00f8*/ 	.word	0x000010b0


	//   ....[9]....
        /*00fc*/ 	.word	0x000010f0


	//   ....[10]....
        /*0100*/ 	.word	0x000024c0


	//   ....[11]....
        /*0104*/ 	.word	0x00002550


	//   ....[12]....
        /*0108*/ 	.word	0x000025a0


	//   ....[13]....
        /*010c*/ 	.word	0x000025e0


	//   ....[14]....
        /*0110*/ 	.word	0x00002610


	//----- nvinfo : EIATTR_VRC_CTA_INIT_COUNT
	.align		4
.L_218:
        /*0114*/ 	.byte	0x02, 0x4a
	.zero		1
	.zero		1


	//----- nvinfo : EIATTR_EXIT_INSTR_OFFSETS
	.align		4
        /*0118*/ 	.byte	0x04, 0x1c
        /*011a*/ 	.short	(.L_220 - .L_219)


	//   ....[0]....
.L_219:
        /*011c*/ 	.word	0x000027f0


	//   ....[1]....
        /*0120*/ 	.word	0x00002830


	//----- nvinfo : EIATTR_MAX_THREADS
	.align		4
.L_220:
        /*0124*/ 	.byte	0x04, 0x05
        /*0126*/ 	.short	(.L_222 - .L_221)
.L_221:
        /*0128*/ 	.word	0x00000200
        /*012c*/ 	.word	0x00000001
        /*0130*/ 	.word	0x00000001


	//----- nvinfo : EIATTR_CRS_STACK_SIZE
	.align		4
.L_222:
        /*0134*/ 	.byte	0x04, 0x1e
        /*0136*/ 	.short	(.L_224 - .L_223)
.L_223:
        /*0138*/ 	.word	0x00000000


	//----- nvinfo : EIATTR_CBANK_PARAM_SIZE
	.align		4
.L_224:
        /*013c*/ 	.byte	0x03, 0x19
        /*013e*/ 	.short	0x003e


	//----- nvinfo : EIATTR_PARAM_CBANK
	.align		4
        /*0140*/ 	.byte	0x04, 0x0a
        /*0142*/ 	.short	(.L_226 - .L_225)
	.align		4
.L_225:
        /*0144*/ 	.word	index@(.nv.constant0._ZN3cub18CUB_300001_SM_10006detail6reduce18DeviceReduceKernelINS2_10policy_hubIfjN4cuda3std3__44plusIfEEE10Policy1000EN6thrust24THRUST_300001_SM_1000_NS10device_ptrIfEEjS9_fNS7_10__identityEEEvT0_PT3_T1_NS0_13GridEvenShareISK_EET2_T4_)
        /*0148*/ 	.short	0x0380
        /*014a*/ 	.short	0x003e


	//----- nvinfo : EIATTR_SW_WAR
	.align		4
.L_226:
        /*014c*/ 	.byte	0x04, 0x36
        /*014e*/ 	.short	(.L_228 - .L_227)
.L_227:
        /*0150*/ 	.word	0x00000008
.L_228:


//--------------------- .nv.info._ZN3cub18CUB_300001_SM_10006detail6reduce28DeviceReduceSingleTileKernelINS2_10policy_hubIfjN4cuda3std3__44plusIfEEE10Policy1000EN6thrust24THRUST_300001_SM_1000_NS10device_ptrIfEEPfjS9_ffNS7_10__identityEEEvT0_T1_T2_T3_T4_T6_ --------------------------
	.section	.nv.info._ZN3cub18CUB_300001_SM_10006detail6reduce28DeviceReduceSingleTileKernelINS2_10policy_hubIfjN4cuda3std3__44plusIfEEE10Policy1000EN6thrust24THRUST_300001_SM_1000_NS10device_ptrIfEEPfjS9_ffNS7_10__identityEEEvT0_T1_T2_T3_T4_T6_,"",@"SHT_CUDA_INFO"
	.sectionflags	@""
	.align	4


	//----- nvinfo : EIATTR_CUDA_API_VERSION
	.align		4
        /*0000*/ 	.byte	0x04, 0x37
        /*0002*/ 	.short	(.L_230 - .L_229)
.L_229:
        /*0004*/ 	.word	0x00000082


	//----- nvinfo : EIATTR_KPARAM_INFO
	.align		4
.L_230:
        /*0008*/ 	.byte	0x04, 0x17
        /*000a*/ 	.short	(.L_232 - .L_231)
.L_231:
        /*000c*/ 	.word	0x00000000
        /*0010*/ 	.short	0x0005
        /*0012*/ 	.short	0x001c
        /*0014*/ 	.byte	0x00, 0xf0, 0x05, 0x00


	//----- nvinfo : EIATTR_KPARAM_INFO
	.align		4
.L_232:
        /*0018*/ 	.byte	0x04, 0x17
        /*001a*/ 	.short	(.L_234 - .L_233)
.L_233:
        /*001c*/ 	.word	0x00000000
        /*0020*/ 	.short	0x0004
        /*0022*/ 	.short	0x0018
        /*0024*/ 	.byte	0x00, 0xf0, 0x11, 0x00


	//----- nvinfo : EIATTR_KPARAM_INFO
	.align		4
.L_234:
        /*0028*/ 	.byte	0x04, 0x17
        /*002a*/ 	.short	(.L_236 - .L_235)
.L_235:
        /*002c*/ 	.word	0x00000000
        /*0030*/ 	.short	0x0003
        /*0032*/ 	.short	0x0014
        /*0034*/ 	.byte	0x00, 0xf0, 0x05, 0x00


	//----- nvinfo : EIATTR_KPARAM_INFO
	.align		4
.L_236:
        /*0038*/ 	.byte	0x04, 0x17
        /*003a*/ 	.short	(.L_238 - .L_237)
.L_237:
        /*003c*/ 	.word	0x00000000
        /*0040*/ 	.short	0x0002
        /*0042*/ 	.short	0x0010
        /*0044*/ 	.byte	0x00, 0xf0, 0x11, 0x00


	//----- nvinfo : EIATTR_KPARAM_INFO
	.align		4
.L_238:
        /*0048*/ 	.byte	0x04, 0x17
        /*004a*/ 	.short	(.L_240 - .L_239)
.L_239:
        /*004c*/ 	.word	0x00000000
        /*0050*/ 	.short	0x0001
        /*0052*/ 	.short	0x0008
        /*0054*/ 	.byte	0x00, 0xf5, 0x21, 0x00


	//----- nvinfo : EIATTR_KPARAM_INFO
	.align		4
.L_240:
        /*0058*/ 	.byte	0x04, 0x17
        /*005a*/ 	.short	(.L_242 - .L_241)
.L_241:
        /*005c*/ 	.word	0x00000000
        /*0060*/ 	.short	0x0000
        /*0062*/ 	.short	0x0000
        /*0064*/ 	.byte	0x00, 0xf0, 0x21, 0x00


	//----- nvinfo : EIATTR_SPARSE_MMA_MASK
	.align		4
.L_242:
        /*0068*/ 	.byte	0x03, 0x50
        /*006a*/ 	.short	0x0000


	//----- nvinfo : EIATTR_MAXREG_COUNT
	.align		4
        /*006c*/ 	.byte	0x03, 0x1b
        /*006e*/ 	.short	0x0080


	//----- nvinfo : EIATTR_NUM_BARRIERS
	.align		4
        /*0070*/ 	.byte	0x02, 0x4c
        /*0072*/ 	.byte	0x01
	.zero		1


	//----- nvinfo : EIATTR_MERCURY_ISA_VERSION
	.align		4
        /*0074*/ 	.byte	0x03, 0x5f
        /*0076*/ 	.short	0x0101


	//----- nvinfo : EIATTR_UNUSED_LOAD_BYTE_OFFSET
	.align		4
        /*0078*/ 	.byte	0x04, 0x44
        /*007a*/ 	.short	(.L_244 - .L_243)


	//   ....[0]....
.L_243:
        /*007c*/ 	.word	0x00000b00
        /*0080*/ 	.word	0x0000fff0


	//   ....[1]....
        /*0084*/ 	.word	0x00000f10
        /*0088*/ 	.word	0x0000fff0


	//   ....[2]....
        /*008c*/ 	.word	0x00002270
        /*0090*/ 	.word	0x0000fff0


	//----- nvinfo : EIATTR_COOP_GROUP_MASK_REGIDS
	.align		4
.L_244:
        /*0094*/ 	.byte	0x04, 0x29
        /*0096*/ 	.short	(.L_246 - .L_245)


	//   ....[0]....
.L_245:
        /*0098*/ 	.word	0xffffffff


	//   ....[1]....
        /*009c*/ 	.word	0xffffffff


	//   ....[2]....
        /*00a0*/ 	.word	0xffffffff


	//   ....[3]....
        /*00a4*/ 	.word	0xffffffff


	//   ....[4]....
        /*00a8*/ 	.word	0xffffffff


	//   ....[5]....
        /*00ac*/ 	.word	0xffffffff


	//   ....[6]....
        /*00b0*/ 	.word	0xffffffff


	//   ....[7]....
        /*00b4*/ 	.word	0xffffffff


	//   ....[8]....
        /*00b8*/ 	.word	0xffffffff


	//   ....[9]....
        /*00bc*/ 	.word	0xffffffff


	//   ....[10]....
        /*00c0*/ 	.word	0xffffffff


	//   ....[11]....
        /*00c4*/ 	.word	0xffffffff


	//   ....[12]....
        /*00c8*/ 	.word	0xffffffff


	//   ....[13]....
        /*00cc*/ 	.word	0xffffffff


	//   ....[14]....
        /*00d0*/ 	.word	0xffffffff


	//----- nvinfo : EIATTR_COOP_GROUP_INSTR_OFFSETS
	.align		4
.L_246:
        /*00d4*/ 	.byte	0x04, 0x28
        /*00d6*/ 	.short	(.L_248 - .L_247)


	//   ....[0]....
.L_247:
        /*00d8*/ 	.word	0x00000910


	//   ....[1]....
        /*00dc*/ 	.word	0x00000970


	//   ....[2]....
        /*00e0*/ 	.word	0x000009e0


	//   ....[3]....
        /*00e4*/ 	.word	0x00000a30


	//   ....[4]....
        /*00e8*/ 	.word	0x00000a60


	//   ....[5]....
        /*00ec*/ 	.word	0x00000cb0


	//   ....[6]....
        /*00f0*/ 	.word	0x00000d40


	//   ....[7]....
        /*00f4*/ 	.word	0x00000d80


	//   ....[8]....
        /*00f8*/ 	.word	0x00000dd0


	//   ....[9]....
        /*00fc*/ 	.word	0x00000e10


	//   ....[10]....
        /*0100*/ 	.word	0x00002090


	//   ....[11]....
        /*0104*/ 	.word	0x00002110


	//   ....[12]....
        /*0108*/ 	.word	0x00002160


	//   ....[13]....
        /*010c*/ 	.word	0x000021a0


	//   ....[14]....
        /*0110*/ 	.word	0x000021d0


	//----- nvinfo : EIATTR_VRC_CTA_INIT_COUNT
	.align		4
.L_248:
        /*0114*/ 	.byte	0x02, 0x4a
	.zero		1
	.zero		1


	//----- nvinfo : EIATTR_EXIT_INSTR_OFFSETS
	.align		4
        /*0118*/ 	.byte	0x04, 0x1c
        /*011a*/ 	.short	(.L_250 - .L_249)


	//   ....[0]....
.L_249:
        /*011c*/ 	.word	0x00000080


	//   ....[1]....
        /*0120*/ 	.word	0x000000c0


	//   ....[2]....
        /*0124*/ 	.word	0x000023b0


	//   ....[3]....
        /*0128*/ 	.word	0x00002400


	//----- nvinfo : EIATTR_MAX_THREADS
	.align		4
.L_250:
        /*012c*/ 	.byte	0x04, 0x05
        /*012e*/ 	.short	(.L_252 - .L_251)
.L_251:
        /*0130*/ 	.word	0x00000200
        /*0134*/ 	.word	0x00000001
        /*0138*/ 	.word	0x00000001


	//----- nvinfo : EIATTR_CRS_STACK_SIZE
	.align		4
.L_252:
        /*013c*/ 	.byte	0x04, 0x1e
        /*013e*/ 	.short	(.L_254 - .L_253)
.L_253:
        /*0140*/ 	.word	0x00000000


	//----- nvinfo : EIATTR_CBANK_PARAM_SIZE
	.align		4
.L_254:
        /*0144*/ 	.byte	0x03, 0x19
        /*0146*/ 	.short	0x001d


	//----- nvinfo : EIATTR_PARAM_CBANK
	.align		4
        /*0148*/ 	.byte	0x04, 0x0a
        /*014a*/ 	.short	(.L_256 - .L_255)
	.align		4
.L_255:
        /*014c*/ 	.word	index@(.nv.constant0._ZN3cub18CUB_300001_SM_10006detail6reduce28DeviceReduceSingleTileKernelINS2_10policy_hubIfjN4cuda3std3__44plusIfEEE10Policy1000EN6thrust24THRUST_300001_SM_1000_NS10device_ptrIfEEPfjS9_ffNS7_10__identityEEEvT0_T1_T2_T3_T4_T6_)
        /*0150*/ 	.short	0x0380
        /*0152*/ 	.short	0x001d


	//----- nvinfo : EIATTR_SW_WAR
	.align		4
.L_256:
        /*0154*/ 	.byte	0x04, 0x36
        /*0156*/ 	.short	(.L_258 - .L_257)
.L_257:
        /*0158*/ 	.word	0x00000008
.L_258:


//--------------------- .nv.info._ZN3cub18CUB_300001_SM_10006detail11EmptyKernelIvEEvv --------------------------
	.section	.nv.info._ZN3cub18CUB_300001_SM_10006detail11EmptyKernelIvEEvv,"",@"SHT_CUDA_INFO"
	.sectionflags	@""
	.align	4


	//----- nvinfo : EIATTR_CUDA_API_VERSION
	.align		4
        /*0000*/ 	.byte	0x04, 0x37
        /*0002*/ 	.short	(.L_260 - .L_259)
.L_259:
        /*0004*/ 	.word	0x00000082


	//----- nvinfo : EIATTR_SPARSE_MMA_MASK
	.align		4
.L_260:
        /*0008*/ 	.byte	0x03, 0x50
        /*000a*/ 	.short	0x0000


	//----- nvinfo : EIATTR_MAXREG_COUNT
	.align		4
        /*000c*/ 	.byte	0x03, 0x1b
        /*000e*/ 	.short	0x00ff


	//----- nvinfo : EIATTR_MERCURY_ISA_VERSION
	.align		4
        /*0010*/ 	.byte	0x03, 0x5f
        /*0012*/ 	.short	0x0101


	//----- nvinfo : EIATTR_VRC_CTA_INIT_COUNT
	.align		4
        /*0014*/ 	.byte	0x02, 0x4a
	.zero		1
	.zero		1


	//----- nvinfo : EIATTR_EXIT_INSTR_OFFSETS
	.align		4
        /*0018*/ 	.byte	0x04, 0x1c
        /*001a*/ 	.short	(.L_262 - .L_261)


	//   ....[0]....
.L_261:
        /*001c*/ 	.word	0x00000010


	//----- nvinfo : EIATTR_SW_WAR
	.align		4
.L_262:
        /*0020*/ 	.byte	0x04, 0x36
        /*0022*/ 	.short	(.L_264 - .L_263)
.L_263:
        /*0024*/ 	.word	0x00000008
.L_264:


//--------------------- .nv.callgraph             --------------------------
	.section	.nv.callgraph,"",@"SHT_CUDA_CALLGRAPH"
	.align	4
	.sectionentsize	8
	.align		4
        /*0000*/ 	.word	0x00000000
	.align		4
        /*0004*/ 	.word	0xffffffff
	.align		4
        /*0008*/ 	.word	0x00000000
	.align		4
        /*000c*/ 	.word	0xfffffffe
	.align		4
        /*0010*/ 	.word	0x00000000
	.align		4
        /*0014*/ 	.word	0xfffffffd
	.align		4
        /*0018*/ 	.word	0x00000000
	.align		4
        /*001c*/ 	.word	0xfffffffc


//--------------------- .nv.constant4             --------------------------
	.section	.nv.constant4,"a",@progbits
	.align	8
	.align		8
.nv.constant4:
        /*0000*/ 	.dword	_ZN34_INTERNAL_084f4a26_4_k_cu_3ee193924cuda3std3__45__cpo5beginE
	.align		8
        /*0008*/ 	.dword	_ZN34_INTERNAL_084f4a26_4_k_cu_3ee193924cuda3std3__45__cpo3endE
	.align		8
        /*0010*/ 	.dword	_ZN34_INTERNAL_084f4a26_4_k_cu_3ee193924cuda3std3__45__cpo6cbeginE
	.align		8
        /*0018*/ 	.dword	_ZN34_INTERNAL_084f4a26_4_k_cu_3ee193924cuda3std3__45__cpo4cendE
	.align		8
        /*0020*/ 	.dword	_ZN34_INTERNAL_084f4a26_4_k_cu_3ee193924cuda3std3__45__cpo6rbeginE
	.align		8
        /*0028*/ 	.dword	_ZN34_INTERNAL_084f4a26_4_k_cu_3ee193924cuda3std3__45__cpo4rendE
	.align		8
        /*0030*/ 	.dword	_ZN34_INTERNAL_084f4a26_4_k_cu_3ee193924cuda3std3__45__cpo7crbeginE
	.align		8
        /*0038*/ 	.dword	_ZN34_INTERNAL_084f4a26_4_k_cu_3ee193924cuda3std3__45__cpo5crendE
	.align		8
        /*0040*/ 	.dword	_ZN34_INTERNAL_084f4a26_4_k_cu_3ee193924cuda3std3__436_GLOBAL__N__084f4a26_4_k_cu_3ee193926ignoreE
	.align		8
        /*0048*/ 	.dword	_ZN34_INTERNAL_084f4a26_4_k_cu_3ee193924cuda3std3__419piecewise_constructE
	.align		8
        /*0050*/ 	.dword	_ZN34_INTERNAL_084f4a26_4_k_cu_3ee193924cuda3std3__48in_placeE
	.align		8
        /*0058*/ 	.dword	_ZN34_INTERNAL_084f4a26_4_k_cu_3ee193924cuda3std3__420unreachable_sentinelE
	.align		8
        /*0060*/ 	.dword	_ZN34_INTERNAL_084f4a26_4_k_cu_3ee193924cuda3std3__47nulloptE
	.align		8
        /*0068*/ 	.dword	_ZN34_INTERNAL_084f4a26_4_k_cu_3ee193924cuda3std3__48unexpectE
	.align		8
        /*0070*/ 	.dword	_ZN34_INTERNAL_084f4a26_4_k_cu_3ee193924cuda3std6ranges3__45__cpo4swapE
	.align		8
        /*0078*/ 	.dword	_ZN34_INTERNAL_084f4a26_4_k_cu_3ee193924cuda3std6ranges3__45__cpo9iter_moveE
	.align		8
        /*0080*/ 	.dword	_ZN34_INTERNAL_084f4a26_4_k_cu_3ee193924cuda3std6ranges3__45__cpo5beginE
	.align		8
        /*0088*/ 	.dword	_ZN34_INTERNAL_084f4a26_4_k_cu_3ee193924cuda3std6ranges3__45__cpo3endE
	.align		8
        /*0090*/ 	.dword	_ZN34_INTERNAL_084f4a26_4_k_cu_3ee193924cuda3std6ranges3__45__cpo6cbeginE
	.align		8
        /*0098*/ 	.dword	_ZN34_INTERNAL_084f4a26_4_k_cu_3ee193924cuda3std6ranges3__45__cpo4cendE
	.align		8
        /*00a0*/ 	.dword	_ZN34_INTERNAL_084f4a26_4_k_cu_3ee193924cuda3std6ranges3__45__cpo7advanceE
	.align		8
        /*00a8*/ 	.dword	_ZN34_INTERNAL_084f4a26_4_k_cu_3ee193924cuda3std6ranges3__45__cpo9iter_swapE
	.align		8
        /*00b0*/ 	.dword	_ZN34_INTERNAL_084f4a26_4_k_cu_3ee193924cuda3std6ranges3__45__cpo4nextE
	.align		8
        /*00b8*/ 	.dword	_ZN34_INTERNAL_084f4a26_4_k_cu_3ee193924cuda3std6ranges3__45__cpo4prevE
	.align		8
        /*00c0*/ 	.dword	_ZN34_INTERNAL_084f4a26_4_k_cu_3ee193924cuda3std6ranges3__45__cpo4dataE
	.align		8
        /*00c8*/ 	.dword	_ZN34_INTERNAL_084f4a26_4_k_cu_3ee193924cuda3std6ranges3__45__cpo5cdataE
	.align		8
        /*00d0*/ 	.dword	_ZN34_INTERNAL_084f4a26_4_k_cu_3ee193924cuda3std6ranges3__45__cpo4sizeE
	.align		8
        /*00d8*/ 	.dword	_ZN34_INTERNAL_084f4a26_4_k_cu_3ee193924cuda3std6ranges3__45__cpo5ssizeE
	.align		8
        /*00e0*/ 	.dword	_ZN34_INTERNAL_084f4a26_4_k_cu_3ee193924cuda3std6ranges3__45__cpo8distanceE
	.align		8
        /*00e8*/ 	.dword	_ZN34_INTERNAL_084f4a26_4_k_cu_3ee193926thrust24THRUST_300001_SM_1000_NS8cuda_cub3parE
	.align		8
        /*00f0*/ 	.dword	_ZN34_INTERNAL_084f4a26_4_k_cu_3ee193926thrust24THRUST_300001_SM_1000_NS8cuda_cub10par_nosyncE
	.align		8
        /*00f8*/ 	.dword	_ZN34_INTERNAL_084f4a26_4_k_cu_3ee193926thrust24THRUST_300001_SM_1000_NS6system6detail10sequential3seqE
	.align		8
        /*0100*/ 	.dword	_ZN34_INTERNAL_084f4a26_4_k_cu_3ee193926thrust24THRUST_300001_SM_1000_NS12placeholders2_1E
	.align		8
        /*0108*/ 	.dword	_ZN34_INTERNAL_084f4a26_4_k_cu_3ee193926thrust24THRUST_300001_SM_1000_NS12placeholders2_2E
	.align		8
        /*0110*/ 	.dword	_ZN34_INTERNAL_084f4a26_4_k_cu_3ee193926thrust24THRUST_300001_SM_1000_NS12placeholders2_3E
	.align		8
        /*0118*/ 	.dword	_ZN34_INTERNAL_084f4a26_4_k_cu_3ee193926thrust24THRUST_300001_SM_1000_NS12placeholders2_4E
	.align		8
        /*0120*/ 	.dword	_ZN34_INTERNAL_084f4a26_4_k_cu_3ee193926thrust24THRUST_300001_SM_1000_NS12placeholders2_5E
	.align		8
        /*0128*/ 	.dword	_ZN34_INTERNAL_084f4a26_4_k_cu_3ee193926thrust24THRUST_300001_SM_1000_NS12placeholders2_6E
	.align		8
        /*0130*/ 	.dword	_ZN34_INTERNAL_084f4a26_4_k_cu_3ee193926thrust24THRUST_300001_SM_1000_NS12placeholders2_7E
	.align		8
        /*0138*/ 	.dword	_ZN34_INTERNAL_084f4a26_4_k_cu_3ee193926thrust24THRUST_300001_SM_1000_NS12placeholders2_8E
	.align		8
        /*0140*/ 	.dword	_ZN34_INTERNAL_084f4a26_4_k_cu_3ee193926thrust24THRUST_300001_SM_1000_NS12placeholders2_9E
	.align		8
        /*0148*/ 	.dword	_ZN34_INTERNAL_084f4a26_4_k_cu_3ee193926thrust24THRUST_300001_SM_1000_NS12placeholders3_10E
	.align		8
        /*0150*/ 	.dword	_ZN34_INTERNAL_084f4a26_4_k_cu_3ee193926thrust24THRUST_300001_SM_1000_NS3seqE


//--------------------- .text._ZN3cub18CUB_300001_SM_10006detail6reduce28DeviceReduceSingleTileKernelINS2_10policy_hubIfyN4cuda3std3__44plusIfEEE10Policy1000EPfSC_iS9_ffNS7_10__identityEEEvT0_T1_T2_T3_T4_T6_ --------------------------
	.section	.text._ZN3cub18CUB_300001_SM_10006detail6reduce28DeviceReduceSingleTileKernelINS2_10policy_hubIfyN4cuda3std3__44plusIfEEE10Policy1000EPfSC_iS9_ffNS7_10__identityEEEvT0_T1_T2_T3_T4_T6_,"ax",@progbits
	.align	128
        .global         _ZN3cub18CUB_300001_SM_10006detail6reduce28DeviceReduceSingleTileKernelINS2_10policy_hubIfyN4cuda3std3__44plusIfEEE10Policy1000EPfSC_iS9_ffNS7_10__identityEEEvT0_T1_T2_T3_T4_T6_
        .type           _ZN3cub18CUB_300001_SM_10006detail6reduce28DeviceReduceSingleTileKernelINS2_10policy_hubIfyN4cuda3std3__44plusIfEEE10Policy1000EPfSC_iS9_ffNS7_10__identityEEEvT0_T1_T2_T3_T4_T6_,@function
        .size           _ZN3cub18CUB_300001_SM_10006detail6reduce28DeviceReduceSingleTileKernelINS2_10policy_hubIfyN4cuda3std3__44plusIfEEE10Policy1000EPfSC_iS9_ffNS7_10__identityEEEvT0_T1_T2_T3_T4_T6_,(.L_x_236 - _ZN3cub18CUB_300001_SM_10006detail6reduce28DeviceReduceSingleTileKernelINS2_10policy_hubIfyN4cuda3std3__44plusIfEEE10Policy1000EPfSC_iS9_ffNS7_10__identityEEEvT0_T1_T2_T3_T4_T6_)
        .other          _ZN3cub18CUB_300001_SM_10006detail6reduce28DeviceReduceSingleTileKernelINS2_10policy_hubIfyN4cuda3std3__44plusIfEEE10Policy1000EPfSC_iS9_ffNS7_10__identityEEEvT0_T1_T2_T3_T4_T6_,@"STO_CUDA_ENTRY STV_DEFAULT"
_ZN3cub18CUB_300001_SM_10006detail6reduce28DeviceReduceSingleTileKernelINS2_10policy_hubIfyN4cuda3std3__44plusIfEEE10Policy1000EPfSC_iS9_ffNS7_10__identityEEEvT0_T1_T2_T3_T4_T6_:
.text._ZN3cub18CUB_300001_SM_10006detail6reduce28DeviceReduceSingleTileKernelINS2_10policy_hubIfyN4cuda3std3__44plusIfEEE10Policy1000EPfSC_iS9_ffNS7_10__identityEEEvT0_T1_T2_T3_T4_T6_:
[----:B------:R-:W-:Y:S01]  /*0000*/  LDC R1, c[0x0][0x37c] ;  /* 0x0000df00ff017b82 */ /* 0x000fe20000000800 */
[----:B------:R-:W0:Y:S01]  /*0010*/  LDCU UR4, c[0x0][0x390] ;  /* 0x00007200ff0477ac */ /* 0x000e220008000800 */
[----:B------:R-:W1:Y:S01]  /*0020*/  LDCU.64 UR6, c[0x0][0x358] ;  /* 0x00006b00ff0677ac */ /* 0x000e620008000a00 */
[----:B0-----:R-:W-:-:S04]  /*0030*/  MOV R20, UR4 ;  /* 0x0000000400147c02 */ /* 0x001fc80008000f00 */
[----:B------:R-:W-:-:S13]  /*0040*/  ISETP.NE.AND P0, PT, R20, RZ, PT ;  /* 0x000000ff1400720c */ /* 0x000fda0003f05270 */
[----:B-1----:R-:W-:Y:S05]  /*0050*/  @P0 BRA `(.L_x_0) ;  /* 0x00000000001c0947 */ /* 0x002fea0003800000 */
[----:B------:R-:W0:Y:S02]  /*0060*/  S2R R0, SR_TID.X ;  /* 0x0000000000007919 */ /* 0x000e240000002100 */
[----:B0-----:R-:W-:-:S13]  /*0070*/  ISETP.NE.AND P0, PT, R0, RZ, PT ;  /* 0x000000ff0000720c */ /* 0x001fda0003f05270 */
[----:B------:R-:W-:Y:S05]  /*0080*/  @P0 EXIT ;  /* 0x000000000000094d */ /* 0x000fea0003800000 */
[----:B------:R-:W0:Y:S08]  /*0090*/  LDC R5, c[0x0][0x398] ;  /* 0x0000e600ff057b82 */ /* 0x000e300000000800 */
[----:B------:R-:W0:Y:S02]  /*00a0*/  LDC.64 R2, c[0x0][0x388] ;  /* 0x0000e200ff027b82 */ /* 0x000e240000000a00 */
[----:B0-----:R-:W-:Y:S01]  /*00b0*/  STG.E desc[UR6][R2.64], R5 ;  /* 0x0000000502007986 */ /* 0x001fe2000c101906 */
[----:B------:R-:W-:Y:S05]  /*00c0*/  EXIT ;  /* 0x000000000000794d */ /* 0x000fea0003800000 */
.L_x_0:
[----:B------:R-:W0:Y:S01]  /*00d0*/  LDCU UR4, c[0x0][0x380] ;  /* 0x00007000ff0477ac */ /* 0x000e220008000800 */
[----:B------:R-:W-:Y:S01]  /*00e0*/  BSSY.RECONVERGENT B0, `(.L_x_1) ;  /* 0x00003ca000007945 */ /* 0x000fe20003800200 */
[----:B0-----:R-:W-:-:S09]  /*00f0*/  ULOP3.LUT UP0, URZ, UR4, 0xf, URZ, 0xc0, !UPT ;  /* 0x0000000f04ff7892 */ /* 0x001fd2000f80c0ff */
[----:B------:R-:W-:Y:S05]  /*0100*/  BRA.U UP0, `(.L_x_2) ;  /* 0x0000001d00607547 */ /* 0x000fea000b800000 */
[----:B------:R-:W-:-:S13]  /*0110*/  ISETP.GT.AND P0, PT, R20, 0xfff, PT ;  /* 0x00000fff1400780c */ /* 0x000fda0003f04270 */
[----:B------:R-:W-:Y:S05]  /*0120*/  @P0 BRA `(.L_x_3) ;  /* 0x0000000c00a80947 */ /* 0x000fea0003800000 */
[----:B------:R-:W0:Y:S01]  /*0130*/  S2R R9, SR_TID.X ;  /* 0x0000000000097919 */ /* 0x000e220000002100 */
[----:B------:R-:W-:Y:S01]  /*0140*/  BSSY.RECONVERGENT B1, `(.L_x_4) ;  /* 0x0000009000017945 */ /* 0x000fe20003800200 */
[----:B------:R-:W-:Y:S01]  /*0150*/  HFMA2 R0, -RZ, RZ, 0, 0 ;  /* 0x00000000ff007431 */ /* 0x000fe200000001ff */
[----:B0-----:R-:W-:Y:S02]  /*0160*/  ISETP.GE.AND P0, PT, R9, R20, PT ;  /* 0x000000140900720c */ /* 0x001fe40003f06270 */
[----:B------:R-:W-:-:S11]  /*0170*/  MOV R11, R9 ;  /* 0x00000009000b7202 */ /* 0x000fd60000000f00 */
[----:B------:R-:W-:Y:S05]  /*0180*/  @P0 BRA `(.L_x_5) ;  /* 0x0000000000100947 */ /* 0x000fea0003800000 */
[----:B------:R-:W0:Y:S02]  /*0190*/  LDC.64 R2, c[0x0][0x380] ;  /* 0x0000e000ff027b82 */ /* 0x000e240000000a00 */
[----:B0-----:R-:W-:-:S05]  /*01a0*/  IMAD.WIDE.U32 R2, R9, 0x4, R2 ;  /* 0x0000000409027825 */ /* 0x001fca00078e0002 */
[----:B------:R0:W5:Y:S01]  /*01b0*/  LDG.E.CONSTANT R0, desc[UR6][R2.64] ;  /* 0x0000000602007981 */ /* 0x000162000c1e9900 */
[----:B------:R-:W-:-:S07]  /*01c0*/  IADD3 R11, PT, PT, R9, 0x100, RZ ;  /* 0x00000100090b7810 */ /* 0x000fce0007ffe0ff */
.L_x_5:
[----:B------:R-:W-:Y:S05]  /*01d0*/  BSYNC.RECONVERGENT B1 ;  /* 0x0000000000017941 */ /* 0x000fea0003800200 */
.L_x_4:
[----:B------:R-:W-:Y:S01]  /*01e0*/  ISETP.GE.AND P0, PT, R11, R20, PT ;  /* 0x000000140b00720c */ /* 0x000fe20003f06270 */
[----:B------:R-:W-:-:S12]  /*01f0*/  BSSY.RECONVERGENT B1, `(.L_x_6) ;  /* 0x0000074000017945 */ /* 0x000fd80003800200 */
[----:B------:R-:W-:Y:S05]  /*0200*/  @P0 BRA `(.L_x_7) ;  /* 0x0000000400c80947 */ /* 0x000fea0003800000 */
[----:B0-----:R-:W-:Y:S01]  /*0210*/  LOP3.LUT R3, RZ, R11, RZ, 0x33, !PT ;  /* 0x0000000bff037212 */ /* 0x001fe200078e33ff */
[----:B------:R-:W-:Y:S03]  /*0220*/  BSSY.RECONVERGENT B2, `(.L_x_8) ;  /* 0x0000015000027945 */ /* 0x000fe60003800200 */
[----:B------:R-:W-:-:S04]  /*0230*/  IADD3 R4, PT, PT, R3, R20, RZ ;  /* 0x0000001403047210 */ /* 0x000fc80007ffe0ff */
[C---:B------:R-:W-:Y:S02]  /*0240*/  LOP3.LUT R2, R4.reuse, 0x300, RZ, 0xc0, !PT ;  /* 0x0000030004027812 */ /* 0x040fe400078ec0ff */
[----:B------:R-:W-:Y:S02]  /*0250*/  ISETP.GE.U32.AND P1, PT, R4, 0x300, PT ;  /* 0x000003000400780c */ /* 0x000fe40003f26070 */
[----:B------:R-:W-:-:S13]  /*0260*/  ISETP.NE.AND P0, PT, R2, 0x300, PT ;  /* 0x000003000200780c */ /* 0x000fda0003f05270 */
[----:B------:R-:W-:Y:S05]  /*0270*/  @!P0 BRA `(.L_x_9) ;  /* 0x00000000003c8947 */ /* 0x000fea0003800000 */
[----:B------:R-:W0:Y:S01]  /*0280*/  LDC.64 R2, c[0x0][0x380] ;  /* 0x0000e000ff027b82 */ /* 0x000e220000000a00 */
[----:B------:R-:W-:-:S04]  /*0290*/  LEA.HI R4, R4, 0x1, RZ, 0x18 ;  /* 0x0000000104047811 */ /* 0x000fc800078fc0ff */
[----:B------:R-:W-:-:S04]  /*02a0*/  LOP3.LUT R4, R4, 0x3, RZ, 0xc0, !PT ;  /* 0x0000000304047812 */ /* 0x000fc800078ec0ff */
[----:B------:R-:W-:Y:S01]  /*02b0*/  IADD3 R4, PT, PT, -R4, RZ, RZ ;  /* 0x000000ff04047210 */ /* 0x000fe20007ffe1ff */
[----:B0-----:R-:W-:-:S05]  /*02c0*/  IMAD.WIDE.U32 R2, R11, 0x4, R2 ;  /* 0x000000040b027825 */ /* 0x001fca00078e0002 */
[----:B------:R-:W-:-:S07]  /*02d0*/  MOV R5, R3 ;  /* 0x0000000300057202 */ /* 0x000fce0000000f00 */
.L_x_10:
[----:B------:R-:W-:-:S06]  /*02e0*/  MOV R3, R5 ;  /* 0x0000000500037202 */ /* 0x000fcc0000000f00 */
[----:B------:R0:W2:Y:S01]  /*02f0*/  LDG.E.CONSTANT R3, desc[UR6][R2.64] ;  /* 0x0000000602037981 */ /* 0x0000a2000c1e9900 */
[----:B------:R-:W-:Y:S01]  /*0300*/  IADD3 R4, PT, PT, R4, 0x1, RZ ;  /* 0x0000000104047810 */ /* 0x000fe20007ffe0ff */
[----:B------:R-:W-:-:S03]  /*0310*/  VIADD R11, R11, 0x100 ;  /* 0x000001000b0b7836 */ /* 0x000fc60000000000 */
[----:B------:R-:W-:Y:S02]  /*0320*/  ISETP.NE.AND P0, PT, R4, RZ, PT ;  /* 0x000000ff0400720c */ /* 0x000fe40003f05270 */
[----:B0-----:R-:W-:-:S04]  /*0330*/  IADD3 R2, P2, PT, R2, 0x400, RZ ;  /* 0x0000040002027810 */ /* 0x001fc80007f5e0ff */
[----:B------:R-:W-:Y:S01]  /*0340*/  IADD3.X R5, PT, PT, RZ, R5, RZ, P2, !PT ;  /* 0x00000005ff057210 */ /* 0x000fe200017fe4ff */
[----:B--2--5:R-:W-:-:S06]  /*0350*/  FADD R0, R3, R0 ;  /* 0x0000000003007221 */ /* 0x024fcc0000000000 */
[----:B------:R-:W-:Y:S05]  /*0360*/  @P0 BRA `(.L_x_10) ;  /* 0xfffffffc00dc0947 */ /* 0x000fea000383ffff */
.L_x_9:
[----:B------:R-:W-:Y:S05]  /*0370*/  BSYNC.RECONVERGENT B2 ;  /* 0x0000000000027941 */ /* 0x000fea0003800200 */
.L_x_8:
[----:B------:R-:W-:Y:S05]  /*0380*/  @!P1 BRA `(.L_x_7) ;  /* 0x0000000400689947 */ /* 0x000fea0003800000 */
[----:B------:R-:W-:Y:S01]  /*0390*/  IADD3 R2, PT, PT, -R11, R20, RZ ;  /* 0x000000140b027210 */ /* 0x000fe20007ffe1ff */
[----:B------:R-:W-:Y:S01]  /*03a0*/  BSSY.RECONVERGENT B2, `(.L_x_11) ;  /* 0x0000031000027945 */ /* 0x000fe20003800200 */
[----:B------:R-:W-:Y:S02]  /*03b0*/  PLOP3.LUT P0, PT, PT, PT, PT, 0x80, 0x8 ;  /* 0x000000000008781c */ /* 0x000fe40003f0f070 */
[----:B------:R-:W-:-:S13]  /*03c0*/  ISETP.GT.AND P1, PT, R2, 0xc00, PT ;  /* 0x00000c000200780c */ /* 0x000fda0003f24270 */
[----:B------:R-:W-:Y:S05]  /*03d0*/  @!P1 BRA `(.L_x_12) ;  /* 0x0000000000b49947 */ /* 0x000fea0003800000 */
[----:B------:R-:W-:Y:S02]  /*03e0*/  PLOP3.LUT P0, PT, PT, PT, PT, 0x8, 0x80 ;  /* 0x000000000080781c */ /* 0x000fe40003f0e170 */
[----:B------:R-:W-:-:S11]  /*03f0*/  IADD3 R8, PT, PT, R20, -0xc00, RZ ;  /* 0xfffff40014087810 */ /* 0x000fd60007ffe0ff */
.L_x_13:
[----:B------:R-:W0:Y:S01]  /*0400*/  LDC.64 R6, c[0x0][0x380] ;  /* 0x0000e000ff067b82 */ /* 0x000e220000000a00 */
[C---:B------:R-:W-:Y:S01]  /*0410*/  IADD3 R5, PT, PT, R11.reuse, 0x400, RZ ;  /* 0x000004000b057810 */ /* 0x040fe20007ffe0ff */
[----:B0-----:R-:W-:-:S05]  /*0420*/  IMAD.WIDE R24, R11, 0x4, R6 ;  /* 0x000000040b187825 */ /* 0x001fca00078e0206 */
[----:B------:R-:W2:Y:S04]  /*0430*/  LDG.E.CONSTANT R13, desc[UR6][R24.64] ;  /* 0x00000006180d7981 */ /* 0x000ea8000c1e9900 */
[----:B------:R-:W3:Y:S01]  /*0440*/  LDG.E.CONSTANT R10, desc[UR6][R24.64+0x400] ;  /* 0x00040006180a7981 */ /* 0x000ee2000c1e9900 */
[----:B------:R-:W-:-:S03]  /*0450*/  IMAD.WIDE R4, R5, 0x4, R6 ;  /* 0x0000000405047825 */ /* 0x000fc600078e0206 */
[----:B------:R-:W4:Y:S04]  /*0460*/  LDG.E.CONSTANT R12, desc[UR6][R24.64+0x800] ;  /* 0x00080006180c7981 */ /* 0x000f28000c1e9900 */
[----:B------:R-:W4:Y:S04]  /*0470*/  LDG.E.CONSTANT R17, desc[UR6][R24.64+0xc00] ;  /* 0x000c000618117981 */ /* 0x000f28000c1e9900 */
[----:B------:R-:W4:Y:S01]  /*0480*/  LDG.E.CONSTANT R16, desc[UR6][R4.64] ;  /* 0x0000000604107981 */ /* 0x000f22000c1e9900 */
[----:B------:R-:W-:-:S03]  /*0490*/  IADD3 R3, PT, PT, R11, 0x800, RZ ;  /* 0x000008000b037810 */ /* 0x000fc60007ffe0ff */
[----:B------:R-:W4:Y:S04]  /*04a0*/  LDG.E.CONSTANT R15, desc[UR6][R4.64+0x400] ;  /* 0x00040006040f7981 */ /* 0x000f28000c1e9900 */
[----:B------:R-:W4:Y:S01]  /*04b0*/  LDG.E.CONSTANT R14, desc[UR6][R4.64+0x800] ;  /* 0x00080006040e7981 */ /* 0x000f22000c1e9900 */
[----:B------:R-:W-:-:S03]  /*04c0*/  IMAD.WIDE R2, R3, 0x4, R6 ;  /* 0x0000000403027825 */ /* 0x000fc600078e0206 */
[----:B------:R-:W4:Y:S04]  /*04d0*/  LDG.E.CONSTANT R22, desc[UR6][R4.64+0xc00] ;  /* 0x000c000604167981 */ /* 0x000f28000c1e9900 */
[----:B------:R-:W4:Y:S01]  /*04e0*/  LDG.E.CONSTANT R21, desc[UR6][R2.64] ;  /* 0x0000000602157981 */ /* 0x000f22000c1e9900 */
[----:B------:R-:W-:-:S03]  /*04f0*/  IADD3 R23, PT, PT, R11, 0xc00, RZ ;  /* 0x00000c000b177810 */ /* 0x000fc60007ffe0ff */
[----:B------:R-:W4:Y:S04]  /*0500*/  LDG.E.CONSTANT R19, desc[UR6][R2.64+0x400] ;  /* 0x0004000602137981 */ /* 0x000f28000c1e9900 */
[----:B------:R-:W4:Y:S01]  /*0510*/  LDG.E.CONSTANT R18, desc[UR6][R2.64+0x800] ;  /* 0x0008000602127981 */ /* 0x000f22000c1e9900 */
[----:B------:R-:W-:-:S03]  /*0520*/  IMAD.WIDE R6, R23, 0x4, R6 ;  /* 0x0000000417067825 */ /* 0x000fc600078e0206 */
[----:B------:R-:W4:Y:S04]  /*0530*/  LDG.E.CONSTANT R26, desc[UR6][R2.64+0xc00] ;  /* 0x000c0006021a7981 */ /* 0x000f28000c1e9900 */
[----:B------:R-:W4:Y:S04]  /*0540*/  LDG.E.CONSTANT R25, desc[UR6][R6.64] ;  /* 0x0000000606197981 */ /* 0x000f28000c1e9900 */
[----:B------:R-:W4:Y:S04]  /*0550*/  LDG.E.CONSTANT R23, desc[UR6][R6.64+0x400] ;  /* 0x0004000606177981 */ /* 0x000f28000c1e9900 */
[----:B------:R-:W4:Y:S04]  /*0560*/  LDG.E.CONSTANT R24, desc[UR6][R6.64+0x800] ;  /* 0x0008000606187981 */ /* 0x000f28000c1e9900 */
[----:B------:R-:W4:Y:S01]  /*0570*/  LDG.E.CONSTANT R27, desc[UR6][R6.64+0xc00] ;  /* 0x000c0006061b7981 */ /* 0x000f22000c1e9900 */
[----:B------:R-:W-:-:S04]  /*0580*/  IADD3 R11, PT, PT, R11, 0x1000, RZ ;  /* 0x000010000b0b7810 */ /* 0x000fc80007ffe0ff */
[----:B------:R-:W-:Y:S01]  /*0590*/  ISETP.GE.AND P1, PT, R11, R8, PT ;  /* 0x000000080b00720c */ /* 0x000fe20003f26270 */
[----:B--2--5:R-:W-:-:S04]  /*05a0*/  FADD R13, R13, R0 ;  /* 0x000000000d0d7221 */ /* 0x024fc80000000000 */
[----:B---3--:R-:W-:-:S04]  /*05b0*/  FADD R13, R13, R10 ;  /* 0x0000000a0d0d7221 */ /* 0x008fc80000000000 */
[----:B----4-:R-:W-:-:S04]  /*05c0*/  FADD R12, R13, R12 ;  /* 0x0000000c0d0c7221 */ /* 0x010fc80000000000 */
[----:B------:R-:W-:-:S04]  /*05d0*/  FADD R17, R12, R17 ;  /* 0x000000110c117221 */ /* 0x000fc80000000000 */
        /* <DEDUP_REMOVED lines=11> */
[----:B------:R-:W-:Y:S01]  /*0690*/  FADD R0, R24, R27 ;  /* 0x0000001b18007221 */ /* 0x000fe20000000000 */
[----:B------:R-:W-:Y:S06]  /*06a0*/  @!P1 BRA `(.L_x_13) ;  /* 0xfffffffc00549947 */ /* 0x000fec000383ffff */
.L_x_12:
[----:B------:R-:W-:Y:S05]  /*06b0*/  BSYNC.RECONVERGENT B2 ;  /* 0x0000000000027941 */ /* 0x000fea0003800200 */
.L_x_11:
[----:B------:R-:W-:Y:S01]  /*06c0*/  IADD3 R2, PT, PT, -R11, R20, RZ ;  /* 0x000000140b027210 */ /* 0x000fe20007ffe1ff */
[----:B------:R-:W-:Y:S03]  /*06d0*/  BSSY.RECONVERGENT B2, `(.L_x_14) ;  /* 0x0000019000027945 */ /* 0x000fe60003800200 */
[----:B------:R-:W-:-:S13]  /*06e0*/  ISETP.GT.AND P1, PT, R2, 0x400, PT ;  /* 0x000004000200780c */ /* 0x000fda0003f24270 */
[----:B------:R-:W-:Y:S05]  /*06f0*/  @!P1 BRA `(.L_x_15) ;  /* 0x0000000000589947 */ /* 0x000fea0003800000 */
[----:B------:R-:W0:Y:S01]  /*0700*/  LDC.64 R4, c[0x0][0x380] ;  /* 0x0000e000ff047b82 */ /* 0x000e220000000a00 */
[C---:B------:R-:W-:Y:S02]  /*0710*/  VIADD R15, R11.reuse, 0x400 ;  /* 0x000004000b0f7836 */ /* 0x040fe40000000000 */
[----:B0-----:R-:W-:-:S05]  /*0720*/  IMAD.WIDE R2, R11, 0x4, R4 ;  /* 0x000000040b027825 */ /* 0x001fca00078e0204 */
[----:B------:R-:W2:Y:S04]  /*0730*/  LDG.E.CONSTANT R7, desc[UR6][R2.64] ;  /* 0x0000000602077981 */ /* 0x000ea8000c1e9900 */
[----:B------:R-:W3:Y:S01]  /*0740*/  LDG.E.CONSTANT R6, desc[UR6][R2.64+0x400] ;  /* 0x0004000602067981 */ /* 0x000ee2000c1e9900 */
[----:B------:R-:W-:-:S03]  /*0750*/  IMAD.WIDE R4, R15, 0x4, R4 ;  /* 0x000000040f047825 */ /* 0x000fc600078e0204 */
[----:B------:R-:W4:Y:S04]  /*0760*/  LDG.E.CONSTANT R13, desc[UR6][R2.64+0x800] ;  /* 0x00080006020d7981 */ /* 0x000f28000c1e9900 */
[----:B------:R-:W4:Y:S04]  /*0770*/  LDG.E.CONSTANT R15, desc[UR6][R2.64+0xc00] ;  /* 0x000c0006020f7981 */ /* 0x000f28000c1e9900 */
[----:B------:R-:W4:Y:S04]  /*0780*/  LDG.E.CONSTANT R17, desc[UR6][R4.64] ;  /* 0x0000000604117981 */ /* 0x000f28000c1e9900 */
[----:B------:R-:W4:Y:S04]  /*0790*/  LDG.E.CONSTANT R19, desc[UR6][R4.64+0x400] ;  /* 0x0004000604137981 */ /* 0x000f28000c1e9900 */
[----:B------:R-:W4:Y:S04]  /*07a0*/  LDG.E.CONSTANT R21, desc[UR6][R4.64+0x800] ;  /* 0x0008000604157981 */ /* 0x000f28000c1e9900 */
[----:B------:R-:W4:Y:S01]  /*07b0*/  LDG.E.CONSTANT R23, desc[UR6][R4.64+0xc00] ;  /* 0x000c000604177981 */ /* 0x000f22000c1e9900 */
[----:B------:R-:W-:-:S02]  /*07c0*/  PLOP3.LUT P0, PT, PT, PT, PT, 0x8, 0x80 ;  /* 0x000000000080781c */ /* 0x000fc40003f0e170 */
[----:B------:R-:W-:Y:S01]  /*07d0*/  IADD3 R11, PT, PT, R11, 0x800, RZ ;  /* 0x000008000b0b7810 */ /* 0x000fe20007ffe0ff */
[----:B--2--5:R-:W-:-:S04]  /*07e0*/  FADD R7, R0, R7 ;  /* 0x0000000700077221 */ /* 0x024fc80000000000 */
[----:B---3--:R-:W-:-:S04]  /*07f0*/  FADD R6, R7, R6 ;  /* 0x0000000607067221 */ /* 0x008fc80000000000 */
[----:B----4-:R-:W-:-:S04]  /*0800*/  FADD R6, R6, R13 ;  /* 0x0000000d06067221 */ /* 0x010fc80000000000 */
[----:B------:R-:W-:-:S04]  /*0810*/  FADD R6, R6, R15 ;  /* 0x0000000f06067221 */ /* 0x000fc80000000000 */
[----:B------:R-:W-:-:S04]  /*0820*/  FADD R6, R6, R17 ;  /* 0x0000001106067221 */ /* 0x000fc80000000000 */
[----:B------:R-:W-:-:S04]  /*0830*/  FADD R6, R6, R19 ;  /* 0x0000001306067221 */ /* 0x000fc80000000000 */
[----:B------:R-:W-:-:S04]  /*0840*/  FADD R6, R6, R21 ;  /* 0x0000001506067221 */ /* 0x000fc80000000000 */
[----:B------:R-:W-:-:S07]  /*0850*/  FADD R0, R6, R23 ;  /* 0x0000001706007221 */ /* 0x000fce0000000000 */
.L_x_15:
[----:B------:R-:W-:Y:S05]  /*0860*/  BSYNC.RECONVERGENT B2 ;  /* 0x0000000000027941 */ /* 0x000fea0003800200 */
.L_x_14:
[----:B------:R-:W-:-:S13]  /*0870*/  ISETP.LT.OR P0, PT, R11, R20, P0 ;  /* 0x000000140b00720c */ /* 0x000fda0000701670 */
[----:B------:R-:W-:Y:S05]  /*0880*/  @!P0 BRA `(.L_x_7) ;  /* 0x0000000000288947 */ /* 0x000fea0003800000 */
[----:B------:R-:W0:Y:S02]  /*0890*/  LDC.64 R2, c[0x0][0x380] ;  /* 0x0000e000ff027b82 */ /* 0x000e240000000a00 */
[----:B0-----:R-:W-:-:S05]  /*08a0*/  IMAD.WIDE R2, R11, 0x4, R2 ;  /* 0x000000040b027825 */ /* 0x001fca00078e0202 */
[----:B------:R-:W2:Y:S04]  /*08b0*/  LDG.E.CONSTANT R5, desc[UR6][R2.64] ;  /* 0x0000000602057981 */ /* 0x000ea8000c1e9900 */
[----:B------:R-:W3:Y:S04]  /*08c0*/  LDG.E.CONSTANT R4, desc[UR6][R2.64+0x400] ;  /* 0x0004000602047981 */ /* 0x000ee8000c1e9900 */
[----:B------:R-:W4:Y:S04]  /*08d0*/  LDG.E.CONSTANT R7, desc[UR6][R2.64+0x800] ;  /* 0x0008000602077981 */ /* 0x000f28000c1e9900 */
[----:B------:R-:W4:Y:S01]  /*08e0*/  LDG.E.CONSTANT R11, desc[UR6][R2.64+0xc00] ;  /* 0x000c0006020b7981 */ /* 0x000f22000c1e9900 */
[----:B--2--5:R-:W-:-:S04]  /*08f0*/  FADD R5, R0, R5 ;  /* 0x0000000500057221 */ /* 0x024fc80000000000 */
[----:B---3--:R-:W-:-:S04]  /*0900*/  FADD R4, R5, R4 ;  /* 0x0000000405047221 */ /* 0x008fc80000000000 */
[----:B----4-:R-:W-:-:S04]  /*0910*/  FADD R4, R4, R7 ;  /* 0x0000000704047221 */ /* 0x010fc80000000000 */
[----:B------:R-:W-:-:S07]  /*0920*/  FADD R0, R4, R11 ;  /* 0x0000000b04007221 */ /* 0x000fce0000000000 */
.L_x_7:
[----:B------:R-:W-:Y:S05]  /*0930*/  BSYNC.RECONVERGENT B1 ;  /* 0x0000000000017941 */ /* 0x000fea0003800200 */
.L_x_6:
[----:B------:R-:W-:Y:S02]  /*0940*/  ISETP.GE.AND P0, PT, R20, 0x100, PT ;  /* 0x000001001400780c */ /* 0x000fe40003f06270 */
[----:B-----5:R-:W-:-:S11]  /*0950*/  MOV R7, R0 ;  /* 0x0000000000077202 */ /* 0x020fd60000000f00 */
[----:B------:R-:W-:Y:S05]  /*0960*/  @!P0 BRA `(.L_x_16) ;  /* 0x0000000000ac8947 */ /* 0x000fea0003800000 */
[----:B------:R-:W1:Y:S01]  /*0970*/  S2R R6, SR_LANEID ;  /* 0x0000000000067919 */ /* 0x000e620000000000 */
[----:B------:R-:W2:Y:S02]  /*0980*/  SHFL.DOWN PT, R0, R7, 0x1, 0x1f ;  /* 0x08201f0007007f89 */ /* 0x000ea400000e0000 */
[----:B--2---:R-:W-:Y:S01]  /*0990*/  FADD R0, R0, R7 ;  /* 0x0000000700007221 */ /* 0x004fe20000000000 */
[C---:B-1----:R-:W-:Y:S02]  /*09a0*/  ISETP.GT.AND P0, PT, R6.reuse, 0x1e, PT ;  /* 0x0000001e0600780c */ /* 0x042fe40003f04270 */
[C---:B------:R-:W-:Y:S02]  /*09b0*/  ISETP.NE.AND P1, PT, R6.reuse, RZ, PT ;  /* 0x000000ff0600720c */ /* 0x040fe40003f25270 */
[----:B------:R-:W-:Y:S02]  /*09c0*/  FSEL R0, R7, R0, P0 ;  /* 0x0000000007007208 */ /* 0x000fe40000000000 */
[----:B------:R-:W-:-:S03]  /*09d0*/  ISETP.GT.AND P0, PT, R6, 0x1d, PT ;  /* 0x0000001d0600780c */ /* 0x000fc60003f04270 */
[----:B0-----:R-:W0:Y:S06]  /*09e0*/  SHFL.DOWN PT, R3, R0, 0x2, 0x1f ;  /* 0x08401f0000037f89 */ /* 0x001e2c00000e0000 */
[----:B------:R-:W1:Y:S01]  /*09f0*/  @!P1 S2R R5, SR_CgaCtaId ;  /* 0x0000000000059919 */ /* 0x000e620000008800 */
[----:B------:R-:W-:Y:S02]  /*0a00*/  @!P1 MOV R4, 0x400 ;  /* 0x0000040000049802 */ /* 0x000fe40000000f00 */
[----:B------:R-:W-:-:S04]  /*0a10*/  @!P1 SHF.R.U32.HI R2, RZ, 0x3, R9 ;  /* 0x00000003ff029819 */ /* 0x000fc80000011609 */
[----:B------:R-:W-:Y:S01]  /*0a20*/  @!P1 LOP3.LUT R2, R2, 0x7c, RZ, 0xc0, !PT ;  /* 0x0000007c02029812 */ /* 0x000fe200078ec0ff */
[----:B0-----:R-:W-:Y:S01]  /*0a30*/  @!P0 FADD R0, R0, R3 ;  /* 0x0000000300008221 */ /* 0x001fe20000000000 */
[----:B------:R-:W-:-:S04]  /*0a40*/  ISETP.GT.AND P0, PT, R6, 0x1b, PT ;  /* 0x0000001b0600780c */ /* 0x000fc80003f04270 */
[----:B------:R-:W0:Y:S01]  /*0a50*/  SHFL.DOWN PT, R3, R0, 0x4, 0x1f ;  /* 0x08801f0000037f89 */ /* 0x000e2200000e0000 */
[----:B-1----:R-:W-:-:S04]  /*0a60*/  @!P1 LEA R5, R5, R4, 0x18 ;  /* 0x0000000405059211 */ /* 0x002fc800078ec0ff */
[----:B------:R-:W-:-:S04]  /*0a70*/  @!P1 IADD3 R2, PT, PT, R2, R5, RZ ;  /* 0x0000000502029210 */ /* 0x000fc80007ffe0ff */
[----:B0-----:R-:W-:Y:S01]  /*0a80*/  @!P0 FADD R0, R0, R3 ;  /* 0x0000000300008221 */ /* 0x001fe20000000000 */
[----:B------:R-:W-:-:S04]  /*0a90*/  ISETP.GT.AND P0, PT, R6, 0x17, PT ;  /* 0x000000170600780c */ /* 0x000fc80003f04270 */
[----:B------:R-:W0:Y:S09]  /*0aa0*/  SHFL.DOWN PT, R3, R0, 0x8, 0x1f ;  /* 0x09001f0000037f89 */ /* 0x000e3200000e0000 */
[----:B0-----:R-:W-:Y:S01]  /*0ab0*/  @!P0 FADD R0, R0, R3 ;  /* 0x0000000300008221 */ /* 0x001fe20000000000 */
[----:B------:R-:W-:-:S04]  /*0ac0*/  ISETP.NE.AND P0, PT, R9, RZ, PT ;  /* 0x000000ff0900720c */ /* 0x000fc80003f05270 */
[----:B------:R-:W0:Y:S02]  /*0ad0*/  SHFL.DOWN PT, R3, R0, 0x10, 0x1f ;  /* 0x0a001f0000037f89 */ /* 0x000e2400000e0000 */
[----:B0-----:R-:W-:-:S05]  /*0ae0*/  FADD R3, R0, R3 ;  /* 0x0000000300037221 */ /* 0x001fca0000000000 */
[----:B------:R0:W-:Y:S01]  /*0af0*/  @!P1 STS [R2+0x8], R3 ;  /* 0x0000080302009388 */ /* 0x0001e20000000800 */
[----:B------:R-:W-:Y:S01]  /*0b00*/  BAR.SYNC.DEFER_BLOCKING 0x0 ;  /* 0x0000000000007b1d */ /* 0x000fe20000010000 */
[----:B------:R-:W-:-:S04]  /*0b10*/  ISETP.GT.AND P1, PT, R6, 0xf, PT ;  /* 0x0000000f0600780c */ /* 0x000fc80003f24270 */
[----:B------:R-:W-:Y:S01]  /*0b20*/  FSEL R0, R0, R3, P1 ;  /* 0x0000000300007208 */ /* 0x000fe20000800000 */
[----:B------:R-:W-:Y:S08]  /*0b30*/  @P0 BRA `(.L_x_17) ;  /* 0x0000003000900947 */ /* 0x000ff00003800000 */
[----:B------:R-:W1:Y:S01]  /*0b40*/  S2UR UR5, SR_CgaCtaId ;  /* 0x00000000000579c3 */ /* 0x000e620000008800 */
[----:B------:R-:W-:Y:S02]  /*0b50*/  UMOV UR4, 0x400 ;  /* 0x0000040000047882 */ /* 0x000fe40000000000 */
[----:B-1----:R-:W-:-:S09]  /*0b60*/  ULEA UR4, UR5, UR4, 0x18 ;  /* 0x0000000405047291 */ /* 0x002fd2000f8ec0ff */
[----:B0-----:R-:W0:Y:S04]  /*0b70*/  LDS R3, [UR4+0xc] ;  /* 0x00000c04ff037984 */ /* 0x001e280008000800 */
[----:B------:R-:W1:Y:S04]  /*0b80*/  LDS.128 R4, [UR4+0x10] ;  /* 0x00001004ff047984 */ /* 0x000e680008000c00 */
[----:B------:R-:W2:Y:S01]  /*0b90*/  LDS.64 R8, [UR4+0x20] ;  /* 0x00002004ff087984 */ /* 0x000ea20008000a00 */
[----:B0-----:R-:W-:-:S04]  /*0ba0*/  FADD R3, R0, R3 ;  /* 0x0000000300037221 */ /* 0x001fc80000000000 */
[----:B-1----:R-:W-:-:S04]  /*0bb0*/  FADD R4, R3, R4 ;  /* 0x0000000403047221 */ /* 0x002fc80000000000 */
[----:B------:R-:W-:-:S04]  /*0bc0*/  FADD R5, R4, R5 ;  /* 0x0000000504057221 */ /* 0x000fc80000000000 */
[----:B------:R-:W-:-:S04]  /*0bd0*/  FADD R6, R5, R6 ;  /* 0x0000000605067221 */ /* 0x000fc80000000000 */
[----:B------:R-:W-:-:S04]  /*0be0*/  FADD R7, R6, R7 ;  /* 0x0000000706077221 */ /* 0x000fc80000000000 */
[----:B--2---:R-:W-:-:S04]  /*0bf0*/  FADD R8, R7, R8 ;  /* 0x0000000807087221 */ /* 0x004fc80000000000 */
[----:B------:R-:W-:Y:S01]  /*0c00*/  FADD R0, R8, R9 ;  /* 0x0000000908007221 */ /* 0x000fe20000000000 */
[----:B------:R-:W-:Y:S06]  /*0c10*/  BRA `(.L_x_17) ;  /* 0x0000003000587947 */ /* 0x000fec0003800000 */
.L_x_16:
[----:B------:R-:W1:Y:S01]  /*0c20*/  S2R R4, SR_LANEID ;  /* 0x0000000000047919 */ /* 0x000e620000000000 */
[----:B------:R-:W-:-:S04]  /*0c30*/  LOP3.LUT R0, R9, 0x3e0, RZ, 0xc0, !PT ;  /* 0x000003e009007812 */ /* 0x000fc800078ec0ff */
[----:B0-----:R-:W-:Y:S02]  /*0c40*/  IADD3 R3, PT, PT, R0, 0x20, RZ ;  /* 0x0000002000037810 */ /* 0x001fe40007ffe0ff */
[----:B------:R-:W-:Y:S02]  /*0c50*/  LOP3.LUT R5, RZ, R0, RZ, 0x33, !PT ;  /* 0x00000000ff057212 */ /* 0x000fe400078e33ff */
[-C--:B------:R-:W-:Y:S02]  /*0c60*/  ISETP.GT.AND P0, PT, R3, R20.reuse, PT ;  /* 0x000000140300720c */ /* 0x080fe40003f04270 */
[----:B------:R-:W-:-:S04]  /*0c70*/  IADD3 R5, PT, PT, R5, R20, RZ ;  /* 0x0000001405057210 */ /* 0x000fc80007ffe0ff */
[----:B------:R-:W-:-:S05]  /*0c80*/  SEL R5, R5, 0x1f, P0 ;  /* 0x0000001f05057807 */ /* 0x000fca0000000000 */
[----:B------:R-:W0:Y:S01]  /*0c90*/  SHFL.DOWN PT, R0, R7, 0x1, R5 ;  /* 0x0820000007007989 */ /* 0x000e2200000e0005 */
[C---:B-1----:R-:W-:Y:S02]  /*0ca0*/  ISETP.GE.AND P0, PT, R4.reuse, R5, PT ;  /* 0x000000050400720c */ /* 0x042fe40003f06270 */
[C---:B------:R-:W-:Y:S02]  /*0cb0*/  IADD3 R2, PT, PT, R4.reuse, 0x2, RZ ;  /* 0x0000000204027810 */ /* 0x040fe40007ffe0ff */
[----:B------:R-:W-:-:S09]  /*0cc0*/  ISETP.NE.AND P1, PT, R4, RZ, PT ;  /* 0x000000ff0400720c */ /* 0x000fd20003f25270 */
[----:B0-----:R-:W-:Y:S01]  /*0cd0*/  @!P0 FADD R7, R0, R7 ;  /* 0x0000000700078221 */ /* 0x001fe20000000000 */
[-C--:B------:R-:W-:Y:S02]  /*0ce0*/  ISETP.GT.AND P0, PT, R2, R5.reuse, PT ;  /* 0x000000050200720c */ /* 0x080fe40003f04270 */
[----:B------:R-:W-:Y:S01]  /*0cf0*/  IADD3 R2, PT, PT, R4, 0x4, RZ ;  /* 0x0000000404027810 */ /* 0x000fe20007ffe0ff */
[----:B------:R-:W0:Y:S01]  /*0d00*/  @!P1 S2R R6, SR_CgaCtaId ;  /* 0x0000000000069919 */ /* 0x000e220000008800 */
[----:B------:R-:W-:Y:S01]  /*0d10*/  @!P1 MOV R3, 0x400 ;  /* 0x0000040000039802 */ /* 0x000fe20000000f00 */
[----:B------:R-:W1:Y:S08]  /*0d20*/  SHFL.DOWN PT, R0, R7, 0x2, R5 ;  /* 0x0840000007007989 */ /* 0x000e7000000e0005 */
[----:B-1----:R-:W-:Y:S01]  /*0d30*/  @!P0 FADD R7, R7, R0 ;  /* 0x0000000007078221 */ /* 0x002fe20000000000 */
[----:B------:R-:W-:-:S02]  /*0d40*/  ISETP.GT.AND P0, PT, R2, R5, PT ;  /* 0x000000050200720c */ /* 0x000fc40003f04270 */
[----:B------:R-:W-:Y:S02]  /*0d50*/  IADD3 R2, PT, PT, R4, 0x8, RZ ;  /* 0x0000000804027810 */ /* 0x000fe40007ffe0ff */
[----:B------:R-:W1:Y:S01]  /*0d60*/  SHFL.DOWN PT, R0, R7, 0x4, R5 ;  /* 0x0880000007007989 */ /* 0x000e6200000e0005 */
[----:B0-----:R-:W-:-:S08]  /*0d70*/  @!P1 LEA R3, R6, R3, 0x18 ;  /* 0x0000000306039211 */ /* 0x001fd000078ec0ff */
[----:B-1----:R-:W-:Y:S01]  /*0d80*/  @!P0 FADD R7, R7, R0 ;  /* 0x0000000007078221 */ /* 0x002fe20000000000 */
[----:B------:R-:W-:Y:S01]  /*0d90*/  ISETP.GT.AND P0, PT, R2, R5, PT ;  /* 0x000000050200720c */ /* 0x000fe20003f04270 */
[----:B------:R-:W-:-:S03]  /*0da0*/  VIADD R2, R4, 0x10 ;  /* 0x0000001004027836 */ /* 0x000fc60000000000 */
[----:B------:R-:W0:Y:S09]  /*0db0*/  SHFL.DOWN PT, R0, R7, 0x8, R5 ;  /* 0x0900000007007989 */ /* 0x000e3200000e0005 */
[----:B0-----:R-:W-:Y:S01]  /*0dc0*/  @!P0 FADD R7, R7, R0 ;  /* 0x0000000007078221 */ /* 0x001fe20000000000 */
[----:B------:R-:W-:-:S02]  /*0dd0*/  ISETP.GT.AND P0, PT, R2, R5, PT ;  /* 0x000000050200720c */ /* 0x000fc40003f04270 */
[----:B------:R-:W-:Y:S02]  /*0de0*/  @!P1 SHF.R.U32.HI R2, RZ, 0x3, R9 ;  /* 0x00000003ff029819 */ /* 0x000fe40000011609 */
[----:B------:R-:W0:Y:S02]  /*0df0*/  SHFL.DOWN PT, R0, R7, 0x10, R5 ;  /* 0x0a00000007007989 */ /* 0x000e2400000e0005 */
[----:B------:R-:W-:-:S04]  /*0e00*/  @!P1 LOP3.LUT R2, R2, 0x7c, RZ, 0xc0, !PT ;  /* 0x0000007c02029812 */ /* 0x000fc800078ec0ff */
[----:B------:R-:W-:-:S03]  /*0e10*/  @!P1 IADD3 R3, PT, PT, R2, R3, RZ ;  /* 0x0000000302039210 */ /* 0x000fc60007ffe0ff */
[----:B0-----:R-:W-:Y:S01]  /*0e20*/  @!P0 FADD R7, R7, R0 ;  /* 0x0000000007078221 */ /* 0x001fe20000000000 */
[----:B------:R-:W-:-:S04]  /*0e30*/  ISETP.NE.AND P0, PT, R9, RZ, PT ;  /* 0x000000ff0900720c */ /* 0x000fc80003f05270 */
[----:B------:R-:W-:-:S05]  /*0e40*/  MOV R0, R7 ;  /* 0x0000000700007202 */ /* 0x000fca0000000f00 */
[----:B------:R4:W-:Y:S01]  /*0e50*/  @!P1 STS [R3+0x8], R0 ;  /* 0x0000080003009388 */ /* 0x0009e20000000800 */
[----:B------:R-:W-:Y:S06]  /*0e60*/  BAR.SYNC.DEFER_BLOCKING 0x0 ;  /* 0x0000000000007b1d */ /* 0x000fec0000010000 */
[----:B------:R-:W-:Y:S05]  /*0e70*/  @P0 BRA `(.L_x_17) ;  /* 0x0000002c00c00947 */ /* 0x000fea0003800000 */
[----:B------:R-:W0:Y:S01]  /*0e80*/  S2UR UR5, SR_CgaCtaId ;  /* 0x00000000000579c3 */ /* 0x000e220000008800 */
[----:B------:R-:W-:Y:S01]  /*0e90*/  UMOV UR4, 0x400 ;  /* 0x0000040000047882 */ /* 0x000fe20000000000 */
[C---:B------:R-:W-:Y:S02]  /*0ea0*/  ISETP.GT.AND P2, PT, R20.reuse, 0x20, PT ;  /* 0x000000201400780c */ /* 0x040fe40003f44270 */
[C---:B------:R-:W-:Y:S02]  /*0eb0*/  ISETP.GT.AND P4, PT, R20.reuse, 0x40, PT ;  /* 0x000000401400780c */ /* 0x040fe40003f84270 */
[C---:B------:R-:W-:Y:S02]  /*0ec0*/  ISETP.GT.AND P3, PT, R20.reuse, 0x60, PT ;  /* 0x000000601400780c */ /* 0x040fe40003f64270 */
[----:B------:R-:W-:Y:S01]  /*0ed0*/  ISETP.GT.AND P1, PT, R20, 0x80, PT ;  /* 0x000000801400780c */ /* 0x000fe20003f24270 */
[----:B0-----:R-:W-:-:S09]  /*0ee0*/  ULEA UR4, UR5, UR4, 0x18 ;  /* 0x0000000405047291 */ /* 0x001fd2000f8ec0ff */
[----:B----4-:R-:W0:Y:S04]  /*0ef0*/  LDS R3, [UR4+0xc] ;  /* 0x00000c04ff037984 */ /* 0x010e280008000800 */
[----:B------:R-:W1:Y:S04]  /*0f00*/  LDS.128 R4, [UR4+0x10] ;  /* 0x00001004ff047984 */ /* 0x000e680008000c00 */
[----:B------:R-:W2:Y:S01]  /*0f10*/  LDS.64 R8, [UR4+0x20] ;  /* 0x00002004ff087984 */ /* 0x000ea20008000a00 */
[----:B0-----:R-:W-:Y:S01]  /*0f20*/  @P2 FADD R0, R0, R3 ;  /* 0x0000000300002221 */ /* 0x001fe20000000000 */
[----:B------:R-:W-:-:S03]  /*0f30*/  ISETP.GT.AND P2, PT, R20, 0xa0, PT ;  /* 0x000000a01400780c */ /* 0x000fc60003f44270 */
[----:B-1----:R-:W-:Y:S01]  /*0f40*/  @P4 FADD R0, R0, R4 ;  /* 0x0000000400004221 */ /* 0x002fe20000000000 */
[----:B------:R-:W-:-:S03]  /*0f50*/  ISETP.GT.AND P4, PT, R20, 0xc0, PT ;  /* 0x000000c01400780c */ /* 0x000fc60003f84270 */
[----:B------:R-:W-:Y:S01]  /*0f60*/  @P3 FADD R0, R0, R5 ;  /* 0x0000000500003221 */ /* 0x000fe20000000000 */
[----:B------:R-:W-:-:S03]  /*0f70*/  ISETP.GT.AND P3, PT, R20, 0xe0, PT ;  /* 0x000000e01400780c */ /* 0x000fc60003f64270 */
[----:B------:R-:W-:-:S04]  /*0f80*/  @P1 FADD R0, R0, R6 ;  /* 0x0000000600001221 */ /* 0x000fc80000000000 */
[----:B------:R-:W-:-:S04]  /*0f90*/  @P2 FADD R0, R0, R7 ;  /* 0x0000000700002221 */ /* 0x000fc80000000000 */
[----:B--2---:R-:W-:-:S04]  /*0fa0*/  @P4 FADD R0, R0, R8 ;  /* 0x0000000800004221 */ /* 0x004fc80000000000 */
[----:B------:R-:W-:Y:S01]  /*0fb0*/  @P3 FADD R0, R0, R9 ;  /* 0x0000000900003221 */ /* 0x000fe20000000000 */
[----:B------:R-:W-:Y:S06]  /*0fc0*/  BRA `(.L_x_17) ;  /* 0x0000002c006c7947 */ /* 0x000fec0003800000 */
.L_x_3:
[----:B------:R-:W0:Y:S01]  /*0fd0*/  S2R R0, SR_TID.X ;  /* 0x0000000000007919 */ /* 0x000e220000002100 */
[----:B------:R-:W1:Y:S01]  /*0fe0*/  LDC.64 R2, c[0x0][0x380] ;  /* 0x0000e000ff027b82 */ /* 0x000e620000000a00 */
[----:B0-----:R-:W-:-:S05]  /*0ff0*/  SHF.L.U32 R5, R0, 0x2, RZ ;  /* 0x0000000200057819 */ /* 0x001fca00000006ff */
[----:B-1----:R-:W-:-:S05]  /*1000*/  IMAD.WIDE.U32 R2, R5, 0x4, R2 ;  /* 0x0000000405027825 */ /* 0x002fca00078e0002 */
[----:B------:R-:W2:Y:S04]  /*1010*/  LDG.E.128.CONSTANT R4, desc[UR6][R2.64] ;  /* 0x0000000602047981 */ /* 0x000ea8000c1e9d00 */
[----:B------:R-:W3:Y:S04]  /*1020*/  LDG.E.128.CONSTANT R8, desc[UR6][R2.64+0x1000] ;  /* 0x0010000602087981 */ /* 0x000ee8000c1e9d00 */
[----:B------:R-:W4:Y:S04]  /*1030*/  LDG.E.128.CONSTANT R12, desc[UR6][R2.64+0x2000] ;  /* 0x00200006020c7981 */ /* 0x000f28000c1e9d00 */
[----:B------:R-:W5:Y:S01]  /*1040*/  LDG.E.128.CONSTANT R16, desc[UR6][R2.64+0x3000] ;  /* 0x0030000602107981 */ /* 0x000f62000c1e9d00 */
[----:B------:R-:W-:Y:S01]  /*1050*/  ISETP.GE.U32.AND P0, PT, R20, 0x2000, PT ;  /* 0x000020001400780c */ /* 0x000fe20003f06070 */
[----:B------:R-:W-:-:S02]  /*1060*/  HFMA2 R23, -RZ, RZ, 0, 0.00048828125 ;  /* 0x00001000ff177431 */ /* 0x000fc400000001ff */
[----:B--2---:R-:W-:Y:S01]  /*1070*/  FADD R4, R4, R5 ;  /* 0x0000000504047221 */ /* 0x004fe20000000000 */
[----:B------:R-:W-:Y:S01]  /*1080*/  FADD R7, R6, R7 ;  /* 0x0000000706077221 */ /* 0x000fe20000000000 */
[----:B---3--:R-:W-:Y:S01]  /*1090*/  FADD R8, R8, R9 ;  /* 0x0000000908087221 */ /* 0x008fe20000000000 */
[----:B------:R-:W-:Y:S02]  /*10a0*/  FADD R11, R10, R11 ;  /* 0x0000000b0a0b7221 */ /* 0x000fe40000000000 */
[----:B------:R-:W-:Y:S01]  /*10b0*/  FADD R4, R4, R7 ;  /* 0x0000000704047221 */ /* 0x000fe20000000000 */
[----:B----4-:R-:W-:Y:S01]  /*10c0*/  FADD R12, R12, R13 ;  /* 0x0000000d0c0c7221 */ /* 0x010fe20000000000 */
[----:B------:R-:W-:Y:S01]  /*10d0*/  FADD R15, R14, R15 ;  /* 0x0000000f0e0f7221 */ /* 0x000fe20000000000 */
[----:B------:R-:W-:Y:S01]  /*10e0*/  FADD R11, R8, R11 ;  /* 0x0000000b080b7221 */ /* 0x000fe20000000000 */
[----:B-----5:R-:W-:Y:S01]  /*10f0*/  FADD R16, R16, R17 ;  /* 0x0000001110107221 */ /* 0x020fe20000000000 */
[----:B------:R-:W-:Y:S01]  /*1100*/  FADD R19, R18, R19 ;  /* 0x0000001312137221 */ /* 0x000fe20000000000 */
[----:B------:R-:W-:Y:S01]  /*1110*/  FADD R12, R12, R15 ;  /* 0x0000000f0c0c7221 */ /* 0x000fe20000000000 */
[----:B------:R-:W-:-:S02]  /*1120*/  FADD R4, R4, R11 ;  /* 0x0000000b04047221 */ /* 0x000fc40000000000 */
[----:B------:R-:W-:-:S04]  /*1130*/  FADD R19, R16, R19 ;  /* 0x0000001310137221 */ /* 0x000fc80000000000 */
[----:B------:R-:W-:-:S04]  /*1140*/  FADD R19, R12, R19 ;  /* 0x000000130c137221 */ /* 0x000fc80000000000 */
[----:B------:R-:W-:Y:S01]  /*1150*/  FADD R21, R4, R19 ;  /* 0x0000001304157221 */ /* 0x000fe20000000000 */
[----:B------:R-:W-:Y:S06]  /*1160*/  @!P0 BRA `(.L_x_18) ;  /* 0x00000000007c8947 */ /* 0x000fec0003800000 */
[----:B------:R-:W0:Y:S01]  /*1170*/  LDC R24, c[0x0][0x390] ;  /* 0x0000e400ff187b82 */ /* 0x000e220000000800 */
[----:B------:R-:W-:Y:S02]  /*1180*/  IADD3 R22, PT, PT, R20, -0x1000, RZ ;  /* 0xfffff00014167810 */ /* 0x000fe40007ffe0ff */
[----:B------:R-:W-:-:S07]  /*1190*/  MOV R23, 0x1000 ;  /* 0x0000100000177802 */ /* 0x000fce0000000f00 */
.L_x_20:
[----:B------:R-:W-:-:S05]  /*11a0*/  IMAD.WIDE R26, R23, 0x4, R2 ;  /* 0x00000004171a7825 */ /* 0x000fca00078e0202 */
[----:B------:R-:W2:Y:S04]  /*11b0*/  LDG.E.128.CONSTANT R16, desc[UR6][R26.64+0x2000] ;  /* 0x002000061a107981 */ /* 0x000ea8000c1e9d00 */
[----:B------:R-:W3:Y:S04]  /*11c0*/  LDG.E.128.CONSTANT R4, desc[UR6][R26.64+0x3000] ;  /* 0x003000061a047981 */ /* 0x000ee8000c1e9d00 */
[----:B------:R-:W4:Y:S04]  /*11d0*/  LDG.E.128.CONSTANT R8, desc[UR6][R26.64] ;  /* 0x000000061a087981 */ /* 0x000f28000c1e9d00 */
[----:B------:R-:W5:Y:S01]  /*11e0*/  LDG.E.128.CONSTANT R12, desc[UR6][R26.64+0x1000] ;  /* 0x001000061a0c7981 */ /* 0x000f62000c1e9d00 */
[----:B0-----:R-:W-:Y:S01]  /*11f0*/  MOV R20, R24 ;  /* 0x0000001800147202 */ /* 0x001fe20000000f00 */
[----:B--2---:R-:W-:Y:S01]  /*1200*/  FADD R17, R17, R18 ;  /* 0x0000001211117221 */ /* 0x004fe20000000000 */
[----:B---3--:R-:W-:-:S02]  /*1210*/  FADD R18, R19, R4 ;  /* 0x0000000413127221 */ /* 0x008fc40000000000 */
[----:B------:R-:W-:Y:S01]  /*1220*/  IADD3 R4, PT, PT, -R23, R20, RZ ;  /* 0x0000001417047210 */ /* 0x000fe20007ffe1ff */
[----:B------:R-:W-:Y:S01]  /*1230*/  FADD R5, R5, R6 ;  /* 0x0000000605057221 */ /* 0x000fe20000000000 */
[----:B----4-:R-:W-:Y:S01]  /*1240*/  FADD R9, R9, R10 ;  /* 0x0000000a09097221 */ /* 0x010fe20000000000 */
[----:B------:R-:W-:Y:S01]  /*1250*/  FADD R8, R8, R21 ;  /* 0x0000001508087221 */ /* 0x000fe20000000000 */
[----:B------:R-:W-:Y:S01]  /*1260*/  ISETP.GE.AND P0, PT, R4, 0x1000, PT ;  /* 0x000010000400780c */ /* 0x000fe20003f06270 */
[----:B-----5:R-:W-:Y:S01]  /*1270*/  FADD R13, R13, R14 ;  /* 0x0000000e0d0d7221 */ /* 0x020fe20000000000 */
[----:B------:R-:W-:Y:S01]  /*1280*/  FADD R10, R11, R12 ;  /* 0x0000000c0b0a7221 */ /* 0x000fe20000000000 */
[----:B------:R-:W-:Y:S01]  /*1290*/  FADD R14, R15, R16 ;  /* 0x000000100f0e7221 */ /* 0x000fe20000000000 */
[----:B------:R-:W-:Y:S01]  /*12a0*/  FADD R8, R8, R9 ;  /* 0x0000000908087221 */ /* 0x000fe20000000000 */
[----:B------:R-:W-:Y:S01]  /*12b0*/  FADD R5, R18, R5 ;  /* 0x0000000512057221 */ /* 0x000fe20000000000 */
[----:B------:R-:W-:Y:S01]  /*12c0*/  FADD R13, R10, R13 ;  /* 0x0000000d0a0d7221 */ /* 0x000fe20000000000 */
[----:B------:R-:W-:-:S03]  /*12d0*/  FADD R14, R14, R17 ;  /* 0x000000110e0e7221 */ /* 0x000fc60000000000 */
[----:B------:R-:W-:Y:S01]  /*12e0*/  FADD R8, R8, R13 ;  /* 0x0000000d08087221 */ /* 0x000fe20000000000 */
[----:B------:R-:W-:-:S04]  /*12f0*/  FADD R5, R14, R5 ;  /* 0x000000050e057221 */ /* 0x000fc80000000000 */
[----:B------:R-:W-:-:S04]  /*1300*/  FADD R5, R8, R5 ;  /* 0x0000000508057221 */ /* 0x000fc80000000000 */
[----:B------:R-:W-:Y:S01]  /*1310*/  FADD R21, R7, R5 ;  /* 0x0000000507157221 */ /* 0x000fe20000000000 */
[----:B------:R-:W-:Y:S06]  /*1320*/  @!P0 BRA `(.L_x_19) ;  /* 0x0000000800308947 */ /* 0x000fec0003800000 */
[----:B------:R-:W-:-:S04]  /*1330*/  IADD3 R23, PT, PT, R23, 0x1000, RZ ;  /* 0x0000100017177810 */ /* 0x000fc80007ffe0ff */
[----:B------:R-:W-:-:S13]  /*1340*/  ISETP.GT.AND P0, PT, R23, R22, PT ;  /* 0x000000161700720c */ /* 0x000fda0003f04270 */
[----:B------:R-:W-:Y:S05]  /*1350*/  @!P0 BRA `(.L_x_20) ;  /* 0xfffffffc00908947 */ /* 0x000fea000383ffff */
.L_x_18:
[----:B------:R-:W-:-:S13]  /*1360*/  ISETP.GE.AND P0, PT, R23, R20, PT ;  /* 0x000000141700720c */ /* 0x000fda0003f06270 */
[----:B------:R-:W-:Y:S05]  /*1370*/  @P0 BRA `(.L_x_19) ;  /* 0x00000008001c0947 */ /* 0x000fea0003800000 */
[----:B------:R-:W-:Y:S01]  /*1380*/  IMAD.IADD R9, R20, 0x1, -R23 ;  /* 0x0000000114097824 */ /* 0x000fe200078e0a17 */
[----:B------:R-:W-:Y:S04]  /*1390*/  BSSY.RECONVERGENT B1, `(.L_x_19) ;  /* 0x0000085000017945 */ /* 0x000fe80003800200 */
[----:B------:R-:W-:-:S13]  /*13a0*/  ISETP.GE.AND P0, PT, R0, R9, PT ;  /* 0x000000090000720c */ /* 0x000fda0003f06270 */
[----:B------:R-:W-:Y:S05]  /*13b0*/  @P0 BRA `(.L_x_21) ;  /* 0x0000000800080947 */ /* 0x000fea0003800000 */
[-C--:B------:R-:W-:Y:S01]  /*13c0*/  LOP3.LUT R2, RZ, R0.reuse, RZ, 0x33, !PT ;  /* 0x00000000ff027212 */ /* 0x080fe200078e33ff */
[----:B------:R-:W-:Y:S01]  /*13d0*/  BSSY.RECONVERGENT B2, `(.L_x_22) ;  /* 0x0000015000027945 */ /* 0x000fe20003800200 */
[----:B------:R-:W-:Y:S02]  /*13e0*/  MOV R8, R0 ;  /* 0x0000000000087202 */ /* 0x000fe40000000f00 */
[----:B------:R-:W-:-:S04]  /*13f0*/  IADD3 R2, PT, PT, -R23, R20, R2 ;  /* 0x0000001417027210 */ /* 0x000fc80007ffe102 */
[C---:B------:R-:W-:Y:S02]  /*1400*/  LOP3.LUT R3, R2.reuse, 0x300, RZ, 0xc0, !PT ;  /* 0x0000030002037812 */ /* 0x040fe400078ec0ff */
[----:B------:R-:W-:Y:S02]  /*1410*/  ISETP.GE.U32.AND P1, PT, R2, 0x300, PT ;  /* 0x000003000200780c */ /* 0x000fe40003f26070 */
[----:B------:R-:W-:-:S13]  /*1420*/  ISETP.NE.AND P0, PT, R3, 0x300, PT ;  /* 0x000003000300780c */ /* 0x000fda0003f05270 */
[----:B------:R-:W-:Y:S05]  /*1430*/  @!P0 BRA `(.L_x_23) ;  /* 0x0000000000388947 */ /* 0x000fea0003800000 */
[----:B------:R-:W0:Y:S01]  /*1440*/  LDC.64 R4, c[0x0][0x380] ;  /* 0x0000e000ff047b82 */ /* 0x000e220000000a00 */
[----:B------:R-:W-:Y:S02]  /*1450*/  LEA.HI R2, R2, 0x1, RZ, 0x18 ;  /* 0x0000000102027811 */ /* 0x000fe400078fc0ff */
[----:B------:R-:W-:Y:S02]  /*1460*/  IADD3 R7, PT, PT, R0, R23, RZ ;  /* 0x0000001700077210 */ /* 0x000fe40007ffe0ff */
[----:B------:R-:W-:Y:S02]  /*1470*/  LOP3.LUT R2, R2, 0x3, RZ, 0xc0, !PT ;  /* 0x0000000302027812 */ /* 0x000fe400078ec0ff */
[----:B------:R-:W-:Y:S02]  /*1480*/  MOV R8, R0 ;  /* 0x0000000000087202 */ /* 0x000fe40000000f00 */
[----:B------:R-:W-:-:S07]  /*1490*/  IADD3 R6, PT, PT, -R2, RZ, RZ ;  /* 0x000000ff02067210 */ /* 0x000fce0007ffe1ff */
.L_x_24:
[----:B0-----:R-:W-:-:S06]  /*14a0*/  IMAD.WIDE.U32 R2, R7, 0x4, R4 ;  /* 0x0000000407027825 */ /* 0x001fcc00078e0004 */
[----:B------:R-:W2:Y:S01]  /*14b0*/  LDG.E.CONSTANT R2, desc[UR6][R2.64] ;  /* 0x0000000602027981 */ /* 0x000ea2000c1e9900 */
[----:B------:R-:W-:Y:S02]  /*14c0*/  IADD3 R6, PT, PT, R6, 0x1, RZ ;  /* 0x0000000106067810 */ /* 0x000fe40007ffe0ff */
[----:B------:R-:W-:Y:S02]  /*14d0*/  IADD3 R8, PT, PT, R8, 0x100, RZ ;  /* 0x0000010008087810 */ /* 0x000fe40007ffe0ff */
[----:B------:R-:W-:Y:S02]  /*14e0*/  ISETP.NE.AND P0, PT, R6, RZ, PT ;  /* 0x000000ff0600720c */ /* 0x000fe40003f05270 */
[----:B------:R-:W-:Y:S01]  /*14f0*/  IADD3 R7, PT, PT, R7, 0x100, RZ ;  /* 0x0000010007077810 */ /* 0x000fe20007ffe0ff */
[----:B--2---:R-:W-:-:S10]  /*1500*/  FADD R21, R2, R21 ;  /* 0x0000001502157221 */ /* 0x004fd40000000000 */
[----:B------:R-:W-:Y:S05]  /*1510*/  @P0 BRA `(.L_x_24) ;  /* 0xfffffffc00e00947 */ /* 0x000fea000383ffff */
.L_x_23:
[----:B------:R-:W-:Y:S05]  /*1520*/  BSYNC.RECONVERGENT B2 ;  /* 0x0000000000027941 */ /* 0x000fea0003800200 */
.L_x_22:
[----:B------:R-:W-:Y:S05]  /*1530*/  @!P1 BRA `(.L_x_21) ;  /* 0x0000000400a89947 */ /* 0x000fea0003800000 */
[----:B------:R-:W0:Y:S01]  /*1540*/  LDCU.64 UR4, c[0x0][0x380] ;  /* 0x00007000ff0477ac */ /* 0x000e220008000a00 */
[----:B------:R-:W-:Y:S01]  /*1550*/  IADD3 R5, PT, PT, R9, -R8, RZ ;  /* 0x8000000809057210 */ /* 0x000fe20007ffe0ff */
[----:B------:R-:W-:Y:S01]  /*1560*/  BSSY.RECONVERGENT B2, `(.L_x_25) ;  /* 0x000003b000027945 */ /* 0x000fe20003800200 */
[CC--:B------:R-:W-:Y:S02]  /*1570*/  IADD3 R3, P0, PT, R8.reuse, R23.reuse, RZ ;  /* 0x0000001708037210 */ /* 0x0c0fe40007f1e0ff */
[----:B------:R-:W-:Y:S02]  /*1580*/  ISETP.GT.AND P1, PT, R5, 0xc00, PT ;  /* 0x00000c000500780c */ /* 0x000fe40003f24270 */
[----:B------:R-:W-:Y:S02]  /*1590*/  IADD3.X R4, PT, PT, RZ, RZ, RZ, P0, !PT ;  /* 0x000000ffff047210 */ /* 0x000fe400007fe4ff */
[----:B------:R-:W-:Y:S02]  /*15a0*/  IADD3 R11, PT, PT, R8, R23, RZ ;  /* 0x00000017080b7210 */ /* 0x000fe40007ffe0ff */
[----:B0-----:R-:W-:-:S04]  /*15b0*/  LEA R2, P0, R3, UR4, 0x2 ;  /* 0x0000000403027c11 */ /* 0x001fc8000f8010ff */
[----:B------:R-:W-:Y:S02]  /*15c0*/  LEA.HI.X R3, R3, UR5, R4, 0x2, P0 ;  /* 0x0000000503037c11 */ /* 0x000fe400080f1404 */
[----:B------:R-:W-:-:S05]  /*15d0*/  IADD3 R2, P0, PT, R2, 0x800, RZ ;  /* 0x0000080002027810 */ /* 0x000fca0007f1e0ff */
[----:B------:R-:W-:Y:S01]  /*15e0*/  IMAD.X R3, RZ, RZ, R3, P0 ;  /* 0x000000ffff037224 */ /* 0x000fe200000e0603 */
[----:B------:R-:W-:Y:S01]  /*15f0*/  PLOP3.LUT P0, PT, PT, PT, PT, 0x80, 0x8 ;  /* 0x000000000008781c */ /* 0x000fe20003f0f070 */
[----:B------:R-:W-:-:S12]  /*1600*/  @!P1 BRA `(.L_x_26) ;  /* 0x0000000000c09947 */ /* 0x000fd80003800000 */
[----:B------:R-:W-:Y:S02]  /*1610*/  PLOP3.LUT P0, PT, PT, PT, PT, 0x8, 0x80 ;  /* 0x000000000080781c */ /* 0x000fe40003f0e170 */
[----:B------:R-:W-:-:S11]  /*1620*/  IADD3 R13, PT, PT, R9, -0xc00, RZ ;  /* 0xfffff400090d7810 */ /* 0x000fd60007ffe0ff */
.L_x_27:
[----:B------:R-:W0:Y:S01]  /*1630*/  LDC.64 R4, c[0x0][0x380] ;  /* 0x0000e000ff047b82 */ /* 0x000e220000000a00 */
[----:B------:R-:W2:Y:S01]  /*1640*/  LDG.E.CONSTANT R10, desc[UR6][R2.64+-0x400] ;  /* 0xfffc0006020a7981 */ /* 0x000ea2000c1e9900 */
[----:B------:R-:W-:-:S03]  /*1650*/  IADD3 R25, PT, PT, R11, 0x400, RZ ;  /* 0x000004000b197810 */ /* 0x000fc60007ffe0ff */
[----:B------:R-:W3:Y:S04]  /*1660*/  LDG.E.CONSTANT R19, desc[UR6][R2.64] ;  /* 0x0000000602137981 */ /* 0x000ee8000c1e9900 */
[----:B------:R-:W4:Y:S01]  /*1670*/  LDG.E.CONSTANT R18, desc[UR6][R2.64+0x400] ;  /* 0x0004000602127981 */ /* 0x000f22000c1e9900 */
[----:B------:R-:W-:-:S03]  /*1680*/  IADD3 R7, PT, PT, R11, 0x800, RZ ;  /* 0x000008000b077810 */ /* 0x000fc60007ffe0ff */
[----:B------:R-:W5:Y:S04]  /*1690*/  LDG.E.CONSTANT R16, desc[UR6][R2.64+0xc00] ;  /* 0x000c000602107981 */ /* 0x000f68000c1e9900 */
[----:B------:R-:W5:Y:S04]  /*16a0*/  LDG.E.CONSTANT R15, desc[UR6][R2.64+0x1000] ;  /* 0x00100006020f7981 */ /* 0x000f68000c1e9900 */
[----:B------:R-:W5:Y:S01]  /*16b0*/  LDG.E.CONSTANT R14, desc[UR6][R2.64+0x1400] ;  /* 0x00140006020e7981 */ /* 0x000f62000c1e9900 */
[----:B0-----:R-:W-:-:S03]  /*16c0*/  IMAD.WIDE.U32 R22, R11, 0x4, R4 ;  /* 0x000000040b167825 */ /* 0x001fc600078e0004 */
[----:B------:R-:W5:Y:S04]  /*16d0*/  LDG.E.CONSTANT R20, desc[UR6][R2.64+0x2000] ;  /* 0x0020000602147981 */ /* 0x000f68000c1e9900 */
[----:B------:R0:W2:Y:S01]  /*16e0*/  LDG.E.CONSTANT R12, desc[UR6][R22.64] ;  /* 0x00000006160c7981 */ /* 0x0000a2000c1e9900 */
[----:B------:R-:W-:-:S03]  /*16f0*/  IMAD.WIDE.U32 R24, R25, 0x4, R4 ;  /* 0x0000000419187825 */ /* 0x000fc600078e0004 */
[----:B------:R-:W5:Y:S04]  /*1700*/  LDG.E.CONSTANT R26, desc[UR6][R2.64+0x3000] ;  /* 0x00300006021a7981 */ /* 0x000f68000c1e9900 */
[----:B------:R-:W5:Y:S01]  /*1710*/  LDG.E.CONSTANT R17, desc[UR6][R24.64] ;  /* 0x0000000618117981 */ /* 0x000f62000c1e9900 */
[--C-:B------:R-:W-:Y:S01]  /*1720*/  IMAD.WIDE.U32 R6, R7, 0x4, R4.reuse ;  /* 0x0000000407067825 */ /* 0x100fe200078e0004 */
[----:B0-----:R-:W-:Y:S02]  /*1730*/  IADD3 R23, PT, PT, R11, 0xc00, RZ ;  /* 0x00000c000b177810 */ /* 0x001fe40007ffe0ff */
[----:B------:R-:W5:Y:S04]  /*1740*/  LDG.E.CONSTANT R22, desc[UR6][R2.64+0x1c00] ;  /* 0x001c000602167981 */ /* 0x000f68000c1e9900 */
[----:B------:R-:W5:Y:S01]  /*1750*/  LDG.E.CONSTANT R6, desc[UR6][R6.64] ;  /* 0x0000000606067981 */ /* 0x000f62000c1e9900 */
[----:B------:R-:W-:-:S03]  /*1760*/  IMAD.WIDE.U32 R4, R23, 0x4, R4 ;  /* 0x0000000417047825 */ /* 0x000fc600078e0004 */
[----:B------:R-:W5:Y:S04]  /*1770*/  LDG.E.CONSTANT R23, desc[UR6][R2.64+0x2400] ;  /* 0x0024000602177981 */ /* 0x000f68000c1e9900 */
[----:B------:R-:W5:Y:S04]  /*1780*/  LDG.E.CONSTANT R4, desc[UR6][R4.64] ;  /* 0x0000000604047981 */ /* 0x000f68000c1e9900 */
[----:B------:R-:W5:Y:S04]  /*1790*/  LDG.E.CONSTANT R24, desc[UR6][R2.64+0x2c00] ;  /* 0x002c000602187981 */ /* 0x000f68000c1e9900 */
[----:B------:R0:W5:Y:S01]  /*17a0*/  LDG.E.CONSTANT R25, desc[UR6][R2.64+0x3400] ;  /* 0x0034000602197981 */ /* 0x000162000c1e9900 */
[----:B------:R-:W-:-:S04]  /*17b0*/  IADD3 R8, PT, PT, R8, 0x1000, RZ ;  /* 0x0000100008087810 */ /* 0x000fc80007ffe0ff */
[----:B------:R-:W-:Y:S02]  /*17c0*/  ISETP.GE.AND P1, PT, R8, R13, PT ;  /* 0x0000000d0800720c */ /* 0x000fe40003f26270 */
[----:B0-----:R-:W-:Y:S02]  /*17d0*/  IADD3 R2, P2, PT, R2, 0x4000, RZ ;  /* 0x0000400002027810 */ /* 0x001fe40007f5e0ff */
[----:B------:R-:W-:Y:S02]  /*17e0*/  IADD3 R11, PT, PT, R11, 0x1000, RZ ;  /* 0x000010000b0b7810 */ /* 0x000fe40007ffe0ff */
[----:B------:R-:W-:Y:S01]  /*17f0*/  IADD3.X R3, PT, PT, RZ, R3, RZ, P2, !PT ;  /* 0x00000003ff037210 */ /* 0x000fe200017fe4ff */
[----:B--2---:R-:W-:-:S04]  /*1800*/  FADD R21, R12, R21 ;  /* 0x000000150c157221 */ /* 0x004fc80000000000 */
[----:B------:R-:W-:-:S04]  /*1810*/  FADD R10, R21, R10 ;  /* 0x0000000a150a7221 */ /* 0x000fc80000000000 */
[----:B---3--:R-:W-:-:S04]  /*1820*/  FADD R19, R10, R19 ;  /* 0x000000130a137221 */ /* 0x008fc80000000000 */
[----:B----4-:R-:W-:-:S04]  /*1830*/  FADD R18, R19, R18 ;  /* 0x0000001213127221 */ /* 0x010fc80000000000 */
[----:B-----5:R-:W-:-:S04]  /*1840*/  FADD R17, R18, R17 ;  /* 0x0000001112117221 */ /* 0x020fc80000000000 */
        /* <DEDUP_REMOVED lines=12> */
.L_x_26:
[----:B------:R-:W-:Y:S05]  /*1910*/  BSYNC.RECONVERGENT B2 ;  /* 0x0000000000027941 */ /* 0x000fea0003800200 */
.L_x_25:
[----:B------:R-:W-:Y:S01]  /*1920*/  IADD3 R4, PT, PT, R9, -R8, RZ ;  /* 0x8000000809047210 */ /* 0x000fe20007ffe0ff */
[----:B------:R-:W-:Y:S03]  /*1930*/  BSSY.RECONVERGENT B2, `(.L_x_28) ;  /* 0x000001e000027945 */ /* 0x000fe60003800200 */
[----:B------:R-:W-:-:S13]  /*1940*/  ISETP.GT.AND P1, PT, R4, 0x400, PT ;  /* 0x000004000400780c */ /* 0x000fda0003f24270 */
[----:B------:R-:W-:Y:S05]  /*1950*/  @!P1 BRA `(.L_x_29) ;  /* 0x00000000006c9947 */ /* 0x000fea0003800000 */
[----:B------:R-:W0:Y:S01]  /*1960*/  LDC.64 R6, c[0x0][0x380] ;  /* 0x0000e000ff067b82 */ /* 0x000e220000000a00 */
[----:B------:R-:W2:Y:S01]  /*1970*/  LDG.E.CONSTANT R10, desc[UR6][R2.64+-0x400] ;  /* 0xfffc0006020a7981 */ /* 0x000ea2000c1e9900 */
[----:B------:R-:W-:-:S03]  /*1980*/  VIADD R15, R11, 0x400 ;  /* 0x000004000b0f7836 */ /* 0x000fc60000000000 */
[----:B------:R-:W3:Y:S04]  /*1990*/  LDG.E.CONSTANT R13, desc[UR6][R2.64] ;  /* 0x00000006020d7981 */ /* 0x000ee8000c1e9900 */
[----:B------:R-:W4:Y:S04]  /*19a0*/  LDG.E.CONSTANT R17, desc[UR6][R2.64+0xc00] ;  /* 0x000c000602117981 */ /* 0x000f28000c1e9900 */
[----:B------:R-:W5:Y:S04]  /*19b0*/  LDG.E.CONSTANT R19, desc[UR6][R2.64+0x1000] ;  /* 0x0010000602137981 */ /* 0x000f68000c1e9900 */
[----:B------:R1:W5:Y:S01]  /*19c0*/  LDG.E.CONSTANT R23, desc[UR6][R2.64+0x1400] ;  /* 0x0014000602177981 */ /* 0x000362000c1e9900 */
[----:B0-----:R-:W-:-:S06]  /*19d0*/  IMAD.WIDE.U32 R4, R11, 0x4, R6 ;  /* 0x000000040b047825 */ /* 0x001fcc00078e0006 */
[----:B------:R-:W2:Y:S01]  /*19e0*/  LDG.E.CONSTANT R4, desc[UR6][R4.64] ;  /* 0x0000000604047981 */ /* 0x000ea2000c1e9900 */
[----:B------:R-:W-:-:S03]  /*19f0*/  IMAD.WIDE.U32 R6, R15, 0x4, R6 ;  /* 0x000000040f067825 */ /* 0x000fc600078e0006 */
[----:B------:R-:W4:Y:S04]  /*1a00*/  LDG.E.CONSTANT R15, desc[UR6][R2.64+0x400] ;  /* 0x00040006020f7981 */ /* 0x000f28000c1e9900 */
[----:B------:R-:W5:Y:S01]  /*1a10*/  LDG.E.CONSTANT R7, desc[UR6][R6.64] ;  /* 0x0000000606077981 */ /* 0x000f62000c1e9900 */
[----:B------:R-:W-:Y:S02]  /*1a20*/  PLOP3.LUT P0, PT, PT, PT, PT, 0x8, 0x80 ;  /* 0x000000000080781c */ /* 0x000fe40003f0e170 */
[----:B------:R-:W-:Y:S02]  /*1a30*/  IADD3 R8, PT, PT, R8, 0x800, RZ ;  /* 0x0000080008087810 */ /* 0x000fe40007ffe0ff */
[----:B------:R-:W-:Y:S01]  /*1a40*/  IADD3 R11, PT, PT, R11, 0x800, RZ ;  /* 0x000008000b0b7810 */ /* 0x000fe20007ffe0ff */
[----:B--2---:R-:W-:-:S04]  /*1a50*/  FADD R21, R21, R4 ;  /* 0x0000000415157221 */ /* 0x004fc80000000000 */
[----:B------:R-:W-:-:S04]  /*1a60*/  FADD R10, R21, R10 ;  /* 0x0000000a150a7221 */ /* 0x000fc80000000000 */
[----:B---3--:R-:W-:-:S04]  /*1a70*/  FADD R10, R10, R13 ;  /* 0x0000000d0a0a7221 */ /* 0x008fc80000000000 */
[----:B----4-:R-:W-:-:S04]  /*1a80*/  FADD R10, R10, R15 ;  /* 0x0000000f0a0a7221 */ /* 0x010fc80000000000 */
[----:B-----5:R-:W-:Y:S01]  /*1a90*/  FADD R10, R10, R7 ;  /* 0x000000070a0a7221 */ /* 0x020fe20000000000 */
[----:B------:R-:W-:-:S03]  /*1aa0*/  IADD3 R4, P1, PT, R2, 0x2000, RZ ;  /* 0x0000200002047810 */ /* 0x000fc60007f3e0ff */
[----:B------:R-:W-:Y:S01]  /*1ab0*/  FADD R10, R10, R17 ;  /* 0x000000110a0a7221 */ /* 0x000fe20000000000 */
[----:B------:R-:W-:-:S03]  /*1ac0*/  IADD3.X R5, PT, PT, RZ, R3, RZ, P1, !PT ;  /* 0x00000003ff057210 */ /* 0x000fc60000ffe4ff */
[----:B------:R-:W-:Y:S01]  /*1ad0*/  FADD R10, R10, R19 ;  /* 0x000000130a0a7221 */ /* 0x000fe20000000000 */
[----:B-1----:R-:W-:Y:S02]  /*1ae0*/  MOV R2, R4 ;  /* 0x0000000400027202 */ /* 0x002fe40000000f00 */
[----:B------:R-:W-:Y:S01]  /*1af0*/  MOV R3, R5 ;  /* 0x0000000500037202 */ /* 0x000fe20000000f00 */
[----:B------:R-:W-:-:S07]  /*1b00*/  FADD R21, R10, R23 ;  /* 0x000000170a157221 */ /* 0x000fce0000000000 */
.L_x_29:
[----:B------:R-:W-:Y:S05]  /*1b10*/  BSYNC.RECONVERGENT B2 ;  /* 0x0000000000027941 */ /* 0x000fea0003800200 */
.L_x_28:
[----:B------:R-:W-:-:S13]  /*1b20*/  ISETP.LT.OR P0, PT, R8, R9, P0 ;  /* 0x000000090800720c */ /* 0x000fda0000701670 */
[----:B------:R-:W-:Y:S05]  /*1b30*/  @!P0 BRA `(.L_x_21) ;  /* 0x0000000000288947 */ /* 0x000fea0003800000 */
[----:B------:R-:W0:Y:S01]  /*1b40*/  LDC.64 R4, c[0x0][0x380] ;  /* 0x0000e000ff047b82 */ /* 0x000e220000000a00 */
[----:B------:R-:W2:Y:S04]  /*1b50*/  LDG.E.CONSTANT R6, desc[UR6][R2.64+-0x400] ;  /* 0xfffc000602067981 */ /* 0x000ea8000c1e9900 */
[----:B------:R-:W3:Y:S04]  /*1b60*/  LDG.E.CONSTANT R7, desc[UR6][R2.64] ;  /* 0x0000000602077981 */ /* 0x000ee8000c1e9900 */
[----:B------:R-:W4:Y:S01]  /*1b70*/  LDG.E.CONSTANT R9, desc[UR6][R2.64+0x400] ;  /* 0x0004000602097981 */ /* 0x000f22000c1e9900 */
[----:B0-----:R-:W-:-:S06]  /*1b80*/  IMAD.WIDE.U32 R4, R11, 0x4, R4 ;  /* 0x000000040b047825 */ /* 0x001fcc00078e0004 */
[----:B------:R-:W5:Y:S02]  /*1b90*/  LDG.E.CONSTANT R4, desc[UR6][R4.64] ;  /* 0x0000000604047981 */ /* 0x000f64000c1e9900 */
[----:B-----5:R-:W-:-:S04]  /*1ba0*/  FADD R21, R21, R4 ;  /* 0x0000000415157221 */ /* 0x020fc80000000000 */
[----:B--2---:R-:W-:-:S04]  /*1bb0*/  FADD R6, R21, R6 ;  /* 0x0000000615067221 */ /* 0x004fc80000000000 */
[----:B---3--:R-:W-:-:S04]  /*1bc0*/  FADD R6, R6, R7 ;  /* 0x0000000706067221 */ /* 0x008fc80000000000 */
[----:B----4-:R-:W-:-:S07]  /*1bd0*/  FADD R21, R6, R9 ;  /* 0x0000000906157221 */ /* 0x010fce0000000000 */
.L_x_21:
[----:B------:R-:W-:Y:S05]  /*1be0*/  BSYNC.RECONVERGENT B1 ;  /* 0x0000000000017941 */ /* 0x000fea0003800200 */
.L_x_19:
[----:B------:R-:W0:Y:S01]  /*1bf0*/  S2R R6, SR_LANEID ;  /* 0x0000000000067919 */ /* 0x000e220000000000 */
[----:B------:R-:W1:Y:S01]  /*1c00*/  SHFL.DOWN PT, R2, R21, 0x1, 0x1f ;  /* 0x08201f0015027f89 */ /* 0x000e6200000e0000 */
[C---:B0-----:R-:W-:Y:S02]  /*1c10*/  ISETP.GT.AND P0, PT, R6.reuse, 0x1e, PT ;  /* 0x0000001e0600780c */ /* 0x041fe40003f04270 */
[----:B------:R-:W-:-:S11]  /*1c20*/  ISETP.NE.AND P1, PT, R6, RZ, PT ;  /* 0x000000ff0600720c */ /* 0x000fd60003f25270 */
[----:B-1----:R-:W-:Y:S01]  /*1c30*/  @!P0 FADD R21, R2, R21 ;  /* 0x0000001502158221 */ /* 0x002fe20000000000 */
[----:B------:R-:W-:Y:S01]  /*1c40*/  ISETP.GT.AND P0, PT, R6, 0x1d, PT ;  /* 0x0000001d0600780c */ /* 0x000fe20003f04270 */
[----:B------:R-:W0:Y:S01]  /*1c50*/  @!P1 S2R R5, SR_CgaCtaId ;  /* 0x0000000000059919 */ /* 0x000e220000008800 */
[----:B------:R-:W-:Y:S02]  /*1c60*/  @!P1 MOV R4, 0x400 ;  /* 0x0000040000049802 */ /* 0x000fe40000000f00 */
[----:B------:R-:W-:Y:S01]  /*1c70*/  @!P1 SHF.R.U32.HI R3, RZ, 0x3, R0 ;  /* 0x00000003ff039819 */ /* 0x000fe20000011600 */
[----:B------:R-:W1:Y:S03]  /*1c80*/  SHFL.DOWN PT, R2, R21, 0x2, 0x1f ;  /* 0x08401f0015027f89 */ /* 0x000e6600000e0000 */
[----:B------:R-:W-:-:S05]  /*1c90*/  @!P1 LOP3.LUT R3, R3, 0x7c, RZ, 0xc0, !PT ;  /* 0x0000007c03039812 */ /* 0x000fca00078ec0ff */
[----:B-1----:R-:W-:Y:S01]  /*1ca0*/  @!P0 FADD R21, R21, R2 ;  /* 0x0000000215158221 */ /* 0x002fe20000000000 */
[----:B------:R-:W-:Y:S02]  /*1cb0*/  ISETP.GT.AND P0, PT, R6, 0x1b, PT ;  /* 0x0000001b0600780c */ /* 0x000fe40003f04270 */
[----:B0-----:R-:W-:Y:S02]  /*1cc0*/  @!P1 LEA R4, R5, R4, 0x18 ;  /* 0x0000000405049211 */ /* 0x001fe400078ec0ff */
[----:B------:R-:W0:Y:S02]  /*1cd0*/  SHFL.DOWN PT, R2, R21, 0x4, 0x1f ;  /* 0x08801f0015027f89 */ /* 0x000e2400000e0000 */
[----:B------:R-:W-:-:S07]  /*1ce0*/  @!P1 IADD3 R3, PT, PT, R3, R4, RZ ;  /* 0x0000000403039210 */ /* 0x000fce0007ffe0ff */
        /* <DEDUP_REMOVED lines=12> */
[----:B------:R-:W0:Y:S01]  /*1db0*/  S2UR UR5, SR_CgaCtaId ;  /* 0x00000000000579c3 */ /* 0x000e220000008800 */
[----:B------:R-:W-:Y:S02]  /*1dc0*/  UMOV UR4, 0x400 ;  /* 0x0000040000047882 */ /* 0x000fe40000000000 */
[----:B0-----:R-:W-:-:S09]  /*1dd0*/  ULEA UR4, UR5, UR4, 0x18 ;  /* 0x0000000405047291 */ /* 0x001fd2000f8ec0ff */
[----:B---3--:R-:W0:Y:S04]  /*1de0*/  LDS R3, [UR4+0xc] ;  /* 0x00000c04ff037984 */ /* 0x008e280008000800 */
        /* <DEDUP_REMOVED lines=10> */
.L_x_2:
        /* <DEDUP_REMOVED lines=12> */
.L_x_32:
[----:B------:R-:W-:Y:S05]  /*1f50*/  BSYNC.RECONVERGENT B1 ;  /* 0x0000000000017941 */ /* 0x000fea0003800200 */
.L_x_31:
[----:B------:R-:W-:Y:S01]  /*1f60*/  ISETP.GE.AND P0, PT, R11, R20, PT ;  /* 0x000000140b00720c */ /* 0x000fe20003f06270 */
[----:B------:R-:W-:-:S12]  /*1f70*/  BSSY.RECONVERGENT B1, `(.L_x_33) ;  /* 0x0000074000017945 */ /* 0x000fd80003800200 */
[----:B------:R-:W-:Y:S05]  /*1f80*/  @P0 BRA `(.L_x_34) ;  /* 0x0000000400c80947 */ /* 0x000fea0003800000 */
[----:B0-----:R-:W-:Y:S01]  /*1f90*/  LOP3.LUT R3, RZ, R11, RZ, 0x33, !PT ;  /* 0x0000000bff037212 */ /* 0x001fe200078e33ff */
[----:B------:R-:W-:Y:S04]  /*1fa0*/  BSSY.RECONVERGENT B2, `(.L_x_35) ;  /* 0x0000015000027945 */ /* 0x000fe80003800200 */
[----:B------:R-:W-:-:S05]  /*1fb0*/  IMAD.IADD R4, R3, 0x1, R20 ;  /* 0x0000000103047824 */ /* 0x000fca00078e0214 */
        /* <DEDUP_REMOVED lines=10> */
.L_x_37:
[----:B------:R-:W-:-:S06]  /*2060*/  MOV R3, R5 ;  /* 0x0000000500037202 */ /* 0x000fcc0000000f00 */
[----:B------:R0:W2:Y:S01]  /*2070*/  LDG.E.CONSTANT R3, desc[UR6][R2.64] ;  /* 0x0000000602037981 */ /* 0x0000a2000c1e9900 */
[----:B------:R-:W-:Y:S02]  /*2080*/  IADD3 R4, PT, PT, R4, 0x1, RZ ;  /* 0x0000000104047810 */ /* 0x000fe40007ffe0ff */
[----:B------:R-:W-:Y:S02]  /*2090*/  IADD3 R11, PT, PT, R11, 0x100, RZ ;  /* 0x000001000b0b7810 */ /* 0x000fe40007ffe0ff */
[----:B------:R-:W-:Y:S02]  /*20a0*/  ISETP.NE.AND P0, PT, R4, RZ, PT ;  /* 0x000000ff0400720c */ /* 0x000fe40003f05270 */
[----:B0-----:R-:W-:-:S04]  /*20b0*/  IADD3 R2, P2, PT, R2, 0x400, RZ ;  /* 0x0000040002027810 */ /* 0x001fc80007f5e0ff */
[----:B------:R-:W-:Y:S01]  /*20c0*/  IADD3.X R5, PT, PT, RZ, R5, RZ, P2, !PT ;  /* 0x00000005ff057210 */ /* 0x000fe200017fe4ff */
[----:B--2--5:R-:W-:-:S06]  /*20d0*/  FADD R0, R3, R0 ;  /* 0x0000000003007221 */ /* 0x024fcc0000000000 */
[----:B------:R-:W-:Y:S05]  /*20e0*/  @P0 BRA `(.L_x_37) ;  /* 0xfffffffc00dc0947 */ /* 0x000fea000383ffff */
.L_x_36:
[----:B------:R-:W-:Y:S05]  /*20f0*/  BSYNC.RECONVERGENT B2 ;  /* 0x0000000000027941 */ /* 0x000fea0003800200 */
.L_x_35:
        /* <DEDUP_REMOVED lines=8> */
.L_x_40:
        /* <DEDUP_REMOVED lines=9> */
[----:B------:R-:W-:-:S03]  /*2210*/  VIADD R3, R11, 0x800 ;  /* 0x000008000b037836 */ /* 0x000fc60000000000 */
[----:B------:R-:W4:Y:S01]  /*2220*/  LDG.E.CONSTANT R15, desc[UR6][R4.64+0x400] ;  /* 0x00040006040f7981 */ /* 0x000f22000c1e9900 */
        /* <DEDUP_REMOVED lines=32> */
.L_x_39:
[----:B------:R-:W-:Y:S05]  /*2430*/  BSYNC.RECONVERGENT B2 ;  /* 0x0000000000027941 */ /* 0x000fea0003800200 */
.L_x_38:
[----:B------:R-:W-:Y:S01]  /*2440*/  IADD3 R2, PT, PT, -R11, R20, RZ ;  /* 0x000000140b027210 */ /* 0x000fe20007ffe1ff */
[----:B------:R-:W-:Y:S03]  /*2450*/  BSSY.RECONVERGENT B2, `(.L_x_41) ;  /* 0x0000019000027945 */ /* 0x000fe60003800200 */
[----:B------:R-:W-:-:S13]  /*2460*/  ISETP.GT.AND P1, PT, R2, 0x400, PT ;  /* 0x000004000200780c */ /* 0x000fda0003f24270 */
[----:B------:R-:W-:Y:S05]  /*2470*/  @!P1 BRA `(.L_x_42) ;  /* 0x0000000000589947 */ /* 0x000fea0003800000 */
        /* <DEDUP_REMOVED lines=22> */
.L_x_42:
[----:B------:R-:W-:Y:S05]  /*25e0*/  BSYNC.RECONVERGENT B2 ;  /* 0x0000000000027941 */ /* 0x000fea0003800200 */
.L_x_41:
        /* <DEDUP_REMOVED lines=12> */
.L_x_34:
[----:B------:R-:W-:Y:S05]  /*26b0*/  BSYNC.RECONVERGENT B1 ;  /* 0x0000000000017941 */ /* 0x000fea0003800200 */
.L_x_33:
        /* <DEDUP_REMOVED lines=35> */
[----:B--2---:R-:W0:Y:S04]  /*28f0*/  LDS R3, [UR4+0xc] ;  /* 0x00000c04ff037984 */ /* 0x004e280008000800 */
        /* <DEDUP_REMOVED lines=10> */
.L_x_43:
[----:B0-----:R-:W0:Y:S01]  /*29a0*/  S2R R2, SR_LANEID ;  /* 0x0000000000027919 */ /* 0x001e220000000000 */
[----:B------:R-:W-:-:S04]  /*29b0*/  LOP3.LUT R0, R9, 0x3e0, RZ, 0xc0, !PT ;  /* 0x000003e009007812 */ /* 0x000fc800078ec0ff */
[----:B------:R-:W-:Y:S02]  /*29c0*/  IADD3 R3, PT, PT, R0, 0x20, RZ ;  /* 0x0000002000037810 */ /* 0x000fe40007ffe0ff */
[----:B------:R-:W-:Y:S02]  /*29d0*/  LOP3.LUT R7, RZ, R0, RZ, 0x33, !PT ;  /* 0x00000000ff077212 */ /* 0x000fe400078e33ff */
[-C--:B------:R-:W-:Y:S02]  /*29e0*/  ISETP.GT.AND P0, PT, R3, R20.reuse, PT ;  /* 0x000000140300720c */ /* 0x080fe40003f04270 */
[----:B------:R-:W-:-:S04]  /*29f0*/  IADD3 R7, PT, PT, R7, R20, RZ ;  /* 0x0000001407077210 */ /* 0x000fc80007ffe0ff */
[----:B------:R-:W-:-:S05]  /*2a00*/  SEL R4, R7, 0x1f, P0 ;  /* 0x0000001f07047807 */ /* 0x000fca0000000000 */
[----:B------:R-:W1:Y:S01]  /*2a10*/  SHFL.DOWN PT, R0, R5, 0x1, R4 ;  /* 0x0820000005007989 */ /* 0x000e6200000e0004 */
[C---:B0-----:R-:W-:Y:S01]  /*2a20*/  ISETP.GE.AND P0, PT, R2.reuse, R4, PT ;  /* 0x000000040200720c */ /* 0x041fe20003f06270 */
[C---:B------:R-:W-:Y:S01]  /*2a30*/  VIADD R3, R2.reuse, 0x2 ;  /* 0x0000000202037836 */ /* 0x040fe20000000000 */
[----:B------:R-:W-:-:S11]  /*2a40*/  ISETP.NE.AND P1, PT, R2, RZ, PT ;  /* 0x000000ff0200720c */ /* 0x000fd60003f25270 */
[----:B-1----:R-:W-:Y:S01]  /*2a50*/  @!P0 FADD R5, R0, R5 ;  /* 0x0000000500058221 */ /* 0x002fe20000000000 */
[-C--:B------:R-:W-:Y:S01]  /*2a60*/  ISETP.GT.AND P0, PT, R3, R4.reuse, PT ;  /* 0x000000040300720c */ /* 0x080fe20003f04270 */
[----:B------:R-:W0:Y:S01]  /*2a70*/  @!P1 S2R R6, SR_CgaCtaId ;  /* 0x0000000000069919 */ /* 0x000e220000008800 */
[----:B------:R-:W-:Y:S02]  /*2a80*/  IADD3 R3, PT, PT, R2, 0x4, RZ ;  /* 0x0000000402037810 */ /* 0x000fe40007ffe0ff */
[----:B------:R-:W1:Y:S09]  /*2a90*/  SHFL.DOWN PT, R0, R5, 0x2, R4 ;  /* 0x0840000005007989 */ /* 0x000e7200000e0004 */
[----:B-1----:R-:W-:Y:S01]  /*2aa0*/  @!P0 FADD R5, R5, R0 ;  /* 0x0000000005058221 */ /* 0x002fe20000000000 */
[----:B------:R-:W-:-:S02]  /*2ab0*/  ISETP.GT.AND P0, PT, R3, R4, PT ;  /* 0x000000040300720c */ /* 0x000fc40003f04270 */
[----:B------:R-:W-:Y:S02]  /*2ac0*/  IADD3 R3, PT, PT, R2, 0x8, RZ ;  /* 0x0000000802037810 */ /* 0x000fe40007ffe0ff */
[----:B------:R-:W1:Y:S09]  /*2ad0*/  SHFL.DOWN PT, R0, R5, 0x4, R4 ;  /* 0x0880000005007989 */ /* 0x000e7200000e0004 */
[----:B-1----:R-:W-:Y:S01]  /*2ae0*/  @!P0 FADD R5, R5, R0 ;  /* 0x0000000005058221 */ /* 0x002fe20000000000 */
[----:B------:R-:W-:-:S02]  /*2af0*/  ISETP.GT.AND P0, PT, R3, R4, PT ;  /* 0x000000040300720c */ /* 0x000fc40003f04270 */
[----:B------:R-:W-:Y:S02]  /*2b00*/  IADD3 R3, PT, PT, R2, 0x10, RZ ;  /* 0x0000001002037810 */ /* 0x000fe40007ffe0ff */
[----:B------:R-:W1:Y:S01]  /*2b10*/  SHFL.DOWN PT, R0, R5, 0x8, R4 ;  /* 0x0900000005007989 */ /* 0x000e6200000e0004 */
[----:B------:R-:W-:-:S04]  /*2b20*/  @!P1 SHF.R.U32.HI R2, RZ, 0x3, R9 ;  /* 0x00000003ff029819 */ /* 0x000fc80000011609 */
[----:B------:R-:W-:-:S04]  /*2b30*/  @!P1 LOP3.LUT R2, R2, 0x7c, RZ, 0xc0, !PT ;  /* 0x0000007c02029812 */ /* 0x000fc800078ec0ff */
[----:B-1----:R-:W-:Y:S01]  /*2b40*/  @!P0 FADD R5, R5, R0 ;  /* 0x0000000005058221 */ /* 0x002fe20000000000 */
[----:B------:R-:W-:Y:S02]  /*2b50*/  ISETP.GT.AND P0, PT, R3, R4, PT ;  /* 0x000000040300720c */ /* 0x000fe40003f04270 */
[----:B------:R-:W-:Y:S02]  /*2b60*/  @!P1 MOV R3, 0x400 ;  /* 0x0000040000039802 */ /* 0x000fe40000000f00 */
[----:B------:R-:W1:Y:S02]  /*2b70*/  SHFL.DOWN PT, R0, R5, 0x10, R4 ;  /* 0x0a00000005007989 */ /* 0x000e6400000e0004 */
[----:B0-----:R-:W-:-:S04]  /*2b80*/  @!P1 LEA R3, R6, R3, 0x18 ;  /* 0x0000000306039211 */ /* 0x001fc800078ec0ff */
[----:B------:R-:W-:-:S03]  /*2b90*/  @!P1 IADD3 R3, PT, PT, R2, R3, RZ ;  /* 0x0000000302039210 */ /* 0x000fc60007ffe0ff */
[----:B-1----:R-:W-:Y:S01]  /*2ba0*/  @!P0 FADD R5, R5, R0 ;  /* 0x0000000005058221 */ /* 0x002fe20000000000 */
        /* <DEDUP_REMOVED lines=12> */
[----:B-1----:R-:W0:Y:S04]  /*2c70*/  LDS R3, [UR4+0xc] ;  /* 0x00000c04ff037984 */ /* 0x002e280008000800 */
        /* <DEDUP_REMOVED lines=13> */
.L_x_30:
[----:B------:R-:W0:Y:S01]  /*2d50*/  S2R R8, SR_TID.X ;  /* 0x0000000000087919 */ /* 0x000e220000002100 */
[----:B------:R-:W0:Y:S02]  /*2d60*/  LDC.64 R2, c[0x0][0x380] ;  /* 0x0000e000ff027b82 */ /* 0x000e240000000a00 */
[----:B0-----:R-:W-:-:S05]  /*2d70*/  IMAD.WIDE.U32 R2, R8, 0x4, R2 ;  /* 0x0000000408027825 */ /* 0x001fca00078e0002 */
[----:B------:R-:W2:Y:S04]  /*2d80*/  LDG.E.CONSTANT R19, desc[UR6][R2.64] ;  /* 0x0000000602137981 */ /* 0x000ea8000c1e9900 */
[----:B------:R-:W2:Y:S04]  /*2d90*/  LDG.E.CONSTANT R0, desc[UR6][R2.64+0x400] ;  /* 0x0004000602007981 */ /* 0x000ea8000c1e9900 */
[----:B------:R-:W3:Y:S04]  /*2da0*/  LDG.E.CONSTANT R4, desc[UR6][R2.64+0x800] ;  /* 0x0008000602047981 */ /* 0x000ee8000c1e9900 */
[----:B------:R-:W3:Y:S04]  /*2db0*/  LDG.E.CONSTANT R5, desc[UR6][R2.64+0xc00] ;  /* 0x000c000602057981 */ /* 0x000ee8000c1e9900 */
[----:B------:R-:W4:Y:S04]  /*2dc0*/  LDG.E.CONSTANT R6, desc[UR6][R2.64+0x1000] ;  /* 0x0010000602067981 */ /* 0x000f28000c1e9900 */
[----:B------:R-:W4:Y:S04]  /*2dd0*/  LDG.E.CONSTANT R7, desc[UR6][R2.64+0x1400] ;  /* 0x0014000602077981 */ /* 0x000f28000c1e9900 */
[----:B------:R-:W5:Y:S04]  /*2de0*/  LDG.E.CONSTANT R9, desc[UR6][R2.64+0x1800] ;  /* 0x0018000602097981 */ /* 0x000f68000c1e9900 */
        /* <DEDUP_REMOVED lines=8> */
[----:B------:R-:W5:Y:S01]  /*2e70*/  LDG.E.CONSTANT R18, desc[UR6][R2.64+0x3c00] ;  /* 0x003c000602127981 */ /* 0x000f62000c1e9900 */
[----:B------:R-:W-:Y:S01]  /*2e80*/  ISETP.GE.U32.AND P0, PT, R20, 0x2000, PT ;  /* 0x000020001400780c */ /* 0x000fe20003f06070 */
[----:B--2---:R-:W-:Y:S01]  /*2e90*/  FADD R0, R19, R0 ;  /* 0x0000000013007221 */ /* 0x004fe20000000000 */
[----:B---3--:R-:W-:-:S04]  /*2ea0*/  FADD R5, R4, R5 ;  /* 0x0000000504057221 */ /* 0x008fc80000000000 */
[----:B------:R-:W-:Y:S01]  /*2eb0*/  FADD R0, R0, R5 ;  /* 0x0000000500007221 */ /* 0x000fe20000000000 */
[----:B----4-:R-:W-:Y:S01]  /*2ec0*/  FADD R6, R6, R7 ;  /* 0x0000000706067221 */ /* 0x010fe20000000000 */
[----:B-----5:R-:W-:-:S04]  /*2ed0*/  FADD R9, R9, R10 ;  /* 0x0000000a09097221 */ /* 0x020fc80000000000 */
[----:B------:R-:W-:Y:S01]  /*2ee0*/  FADD R9, R6, R9 ;  /* 0x0000000906097221 */ /* 0x000fe20000000000 */
[----:B------:R-:W-:-:S03]  /*2ef0*/  FADD R11, R11, R12 ;  /* 0x0000000c0b0b7221 */ /* 0x000fc60000000000 */
[----:B------:R-:W-:Y:S01]  /*2f00*/  FADD R0, R0, R9 ;  /* 0x0000000900007221 */ /* 0x000fe20000000000 */
[----:B------:R-:W-:-:S04]  /*2f10*/  FADD R14, R13, R14 ;  /* 0x0000000e0d0e7221 */ /* 0x000fc80000000000 */
[----:B------:R-:W-:Y:S01]  /*2f20*/  FADD R11, R11, R14 ;  /* 0x0000000e0b0b7221 */ /* 0x000fe20000000000 */
[----:B------:R-:W-:Y:S01]  /*2f30*/  FADD R15, R15, R16 ;  /* 0x000000100f0f7221 */ /* 0x000fe20000000000 */
[----:B------:R-:W-:-:S04]  /*2f40*/  FADD R18, R17, R18 ;  /* 0x0000001211127221 */ /* 0x000fc80000000000 */
[----:B------:R-:W-:-:S04]  /*2f50*/  FADD R18, R15, R18 ;  /* 0x000000120f127221 */ /* 0x000fc80000000000 */
[----:B------:R-:W-:Y:S01]  /*2f60*/  FADD R5, R11, R18 ;  /* 0x000000120b057221 */ /* 0x000fe20000000000 */
[----:B------:R-:W-:-:S03]  /*2f70*/  HFMA2 R11, -RZ, RZ, 0, 0.00048828125 ;  /* 0x00001000ff0b7431 */ /* 0x000fc600000001ff */
[----:B------:R-:W-:Y:S01]  /*2f80*/  FADD R0, R0, R5 ;  /* 0x0000000500007221 */ /* 0x000fe20000000000 */
[----:B------:R-:W-:Y:S06]  /*2f90*/  @!P0 BRA `(.L_x_44) ;  /* 0x0000000000ac8947 */ /* 0x000fec0003800000 */
[----:B------:R-:W0:Y:S01]  /*2fa0*/  LDC R7, c[0x0][0x390] ;  /* 0x0000e400ff077b82 */ /* 0x000e220000000800 */
[----:B------:R-:W-:Y:S02]  /*2fb0*/  IADD3 R6, PT, PT, R20, -0x1000, RZ ;  /* 0xfffff00014067810 */ /* 0x000fe40007ffe0ff */
[----:B------:R-:W-:-:S07]  /*2fc0*/  MOV R11, 0x1000 ;  /* 0x00001000000b7802 */ /* 0x000fce0000000f00 */
.L_x_46:
[----:B------:R-:W-:-:S05]  /*2fd0*/  IMAD.WIDE R4, R11, 0x4, R2 ;  /* 0x000000040b047825 */ /* 0x000fca00078e0202 */
[----:B------:R-:W2:Y:S04]  /*2fe0*/  LDG.E.CONSTANT R20, desc[UR6][R4.64+0x400] ;  /* 0x0004000604147981 */ /* 0x000ea8000c1e9900 */
[----:B------:R-:W2:Y:S04]  /*2ff0*/  LDG.E.CONSTANT R21, desc[UR6][R4.64+0x800] ;  /* 0x0008000604157981 */ /* 0x000ea8000c1e9900 */
        /* <DEDUP_REMOVED lines=13> */
[----:B------:R1:W5:Y:S01]  /*30d0*/  LDG.E.CONSTANT R18, desc[UR6][R4.64+0x3c00] ;  /* 0x003c000604127981 */ /* 0x000362000c1e9900 */
[----:B--2---:R-:W-:Y:S01]  /*30e0*/  FADD R21, R20, R21 ;  /* 0x0000001514157221 */ /* 0x004fe20000000000 */
[----:B0-----:R-:W-:-:S05]  /*30f0*/  MOV R20, R7 ;  /* 0x0000000700147202 */ /* 0x001fca0000000f00 */
[----:B-1----:R-:W-:Y:S02]  /*3100*/  IMAD.IADD R4, R20, 0x1, -R11 ;  /* 0x0000000114047824 */ /* 0x002fe400078e0a0b */
[----:B---3--:R-:W-:-:S03]  /*3110*/  FADD R0, R19, R0 ;  /* 0x0000000013007221 */ /* 0x008fc60000000000 */
[----:B------:R-:W-:Y:S01]  /*3120*/  ISETP.GE.AND P0, PT, R4, 0x1000, PT ;  /* 0x000010000400780c */ /* 0x000fe20003f06270 */
[----:B----4-:R-:W-:Y:S01]  /*3130*/  FADD R22, R22, R23 ;  /* 0x0000001716167221 */ /* 0x010fe20000000000 */
[----:B------:R-:W-:Y:S01]  /*3140*/  FADD R0, R0, R21 ;  /* 0x0000001500007221 */ /* 0x000fe20000000000 */
[----:B-----5:R-:W-:-:S04]  /*3150*/  FADD R25, R24, R25 ;  /* 0x0000001918197221 */ /* 0x020fc80000000000 */
[----:B------:R-:W-:Y:S01]  /*3160*/  FADD R25, R22, R25 ;  /* 0x0000001916197221 */ /* 0x000fe20000000000 */
[----:B------:R-:W-:Y:S01]  /*3170*/  FADD R16, R16, R17 ;  /* 0x0000001110107221 */ /* 0x000fe20000000000 */
[----:B------:R-:W-:-:S04]  /*3180*/  FADD R15, R15, R10 ;  /* 0x0000000a0f0f7221 */ /* 0x000fc80000000000 */
[----:B------:R-:W-:Y:S01]  /*3190*/  FADD R15, R16, R15 ;  /* 0x0000000f100f7221 */ /* 0x000fe20000000000 */
[----:B------:R-:W-:Y:S01]  /*31a0*/  FADD R9, R14, R9 ;  /* 0x000000090e097221 */ /* 0x000fe20000000000 */
[----:B------:R-:W-:-:S04]  /*31b0*/  FADD R12, R13, R12 ;  /* 0x0000000c0d0c7221 */ /* 0x000fc80000000000 */
[----:B------:R-:W-:Y:S01]  /*31c0*/  FADD R12, R9, R12 ;  /* 0x0000000c090c7221 */ /* 0x000fe20000000000 */
[----:B------:R-:W-:-:S03]  /*31d0*/  FADD R0, R0, R25 ;  /* 0x0000001900007221 */ /* 0x000fc60000000000 */
[----:B------:R-:W-:-:S04]  /*31e0*/  FADD R15, R15, R12 ;  /* 0x0000000c0f0f7221 */ /* 0x000fc80000000000 */
[----:B------:R-:W-:-:S04]  /*31f0*/  FADD R15, R0, R15 ;  /* 0x0000000f000f7221 */ /* 0x000fc80000000000 */
[----:B------:R-:W-:Y:S01]  /*3200*/  FADD R0, R18, R15 ;  /* 0x0000000f12007221 */ /* 0x000fe20000000000 */
[----:B------:R-:W-:Y:S06]  /*3210*/  @!P0 BRA `(.L_x_45) ;  /* 0x0000000800308947 */ /* 0x000fec0003800000 */
[----:B------:R-:W-:-:S04]  /*3220*/  IADD3 R11, PT, PT, R11, 0x1000, RZ ;  /* 0x000010000b0b7810 */ /* 0x000fc80007ffe0ff */
[----:B------:R-:W-:-:S13]  /*3230*/  ISETP.GT.AND P0, PT, R11, R6, PT ;  /* 0x000000060b00720c */ /* 0x000fda0003f04270 */
[----:B------:R-:W-:Y:S05]  /*3240*/  @!P0 BRA `(.L_x_46) ;  /* 0xfffffffc00608947 */ /* 0x000fea000383ffff */
.L_x_44:
[----:B------:R-:W-:-:S13]  /*3250*/  ISETP.GE.AND P0, PT, R11, R20, PT ;  /* 0x000000140b00720c */ /* 0x000fda0003f06270 */
[----:B------:R-:W-:Y:S05]  /*3260*/  @P0 BRA `(.L_x_45) ;  /* 0x00000008001c0947 */ /* 0x000fea0003800000 */
[----:B------:R-:W-:Y:S01]  /*3270*/  IADD3 R9, PT, PT, -R11, R20, RZ ;  /* 0x000000140b097210 */ /* 0x000fe20007ffe1ff */
[----:B------:R-:W-:Y:S03]  /*3280*/  BSSY.RECONVERGENT B1, `(.L_x_45) ;  /* 0x0000085000017945 */ /* 0x000fe60003800200 */
        /* <DEDUP_REMOVED lines=16> */
.L_x_50:
        /* <DEDUP_REMOVED lines=8> */
.L_x_49:
[----:B------:R-:W-:Y:S05]  /*3410*/  BSYNC.RECONVERGENT B2 ;  /* 0x0000000000027941 */ /* 0x000fea0003800200 */
.L_x_48:
[----:B------:R-:W-:Y:S05]  /*3420*/  @!P1 BRA `(.L_x_47) ;  /* 0x0000000400a89947 */ /* 0x000fea0003800000 */
[----:B------:R-:W0:Y:S01]  /*3430*/  LDCU.64 UR4, c[0x0][0x380] ;  /* 0x00007000ff0477ac */ /* 0x000e220008000a00 */
[----:B------:R-:W-:Y:S01]  /*3440*/  IADD3 R5, PT, PT, R9, -R10, RZ ;  /* 0x8000000a09057210 */ /* 0x000fe20007ffe0ff */
[----:B------:R-:W-:Y:S01]  /*3450*/  BSSY.RECONVERGENT B2, `(.L_x_51) ;  /* 0x000003b000027945 */ /* 0x000fe20003800200 */
[CC--:B------:R-:W-:Y:S02]  /*3460*/  IADD3 R3, P0, PT, R10.reuse, R11.reuse, RZ ;  /* 0x0000000b0a037210 */ /* 0x0c0fe40007f1e0ff */
[----:B------:R-:W-:Y:S02]  /*3470*/  ISETP.GT.AND P1, PT, R5, 0xc00, PT ;  /* 0x00000c000500780c */ /* 0x000fe40003f24270 */
[----:B------:R-:W-:Y:S01]  /*3480*/  IADD3 R11, PT, PT, R10, R11, RZ ;  /* 0x0000000b0a0b7210 */ /* 0x000fe20007ffe0ff */
[----:B------:R-:W-:Y:S01]  /*3490*/  IMAD.X R4, RZ, RZ, RZ, P0 ;  /* 0x000000ffff047224 */ /* 0x000fe200000e06ff */
[----:B0-----:R-:W-:-:S04]  /*34a0*/  LEA R2, P0, R3, UR4, 0x2 ;  /* 0x0000000403027c11 */ /* 0x001fc8000f8010ff */
[----:B------:R-:W-:Y:S02]  /*34b0*/  LEA.HI.X R3, R3, UR5, R4, 0x2, P0 ;  /* 0x0000000503037c11 */ /* 0x000fe400080f1404 */
[----:B------:R-:W-:-:S04]  /*34c0*/  IADD3 R2, P0, PT, R2, 0x800, RZ ;  /* 0x0000080002027810 */ /* 0x000fc80007f1e0ff */
[----:B------:R-:W-:Y:S02]  /*34d0*/  IADD3.X R3, PT, PT, RZ, R3, RZ, P0, !PT ;  /* 0x00000003ff037210 */ /* 0x000fe400007fe4ff */
[----:B------:R-:W-:Y:S01]  /*34e0*/  PLOP3.LUT P0, PT, PT, PT, PT, 0x80, 0x8 ;  /* 0x000000000008781c */ /* 0x000fe20003f0f070 */
[----:B------:R-:W-:-:S12]  /*34f0*/  @!P1 BRA `(.L_x_52) ;  /* 0x0000000000c09947 */ /* 0x000fd80003800000 */
[----:B------:R-:W-:Y:S02]  /*3500*/  PLOP3.LUT P0, PT, PT, PT, PT, 0x8, 0x80 ;  /* 0x000000000080781c */ /* 0x000fe40003f0e170 */
[----:B------:R-:W-:-:S11]  /*3510*/  IADD3 R13, PT, PT, R9, -0xc00, RZ ;  /* 0xfffff400090d7810 */ /* 0x000fd60007ffe0ff */
.L_x_53:
[----:B------:R-:W0:Y:S01]  /*3520*/  LDC.64 R4, c[0x0][0x380] ;  /* 0x0000e000ff047b82 */ /* 0x000e220000000a00 */
[----:B------:R-:W2:Y:S01]  /*3530*/  LDG.E.CONSTANT R12, desc[UR6][R2.64+-0x400] ;  /* 0xfffc0006020c7981 */ /* 0x000ea2000c1e9900 */
[----:B------:R-:W-:-:S03]  /*3540*/  IADD3 R25, PT, PT, R11, 0x400, RZ ;  /* 0x000004000b197810 */ /* 0x000fc60007ffe0ff */
[----:B------:R-:W3:Y:S04]  /*3550*/  LDG.E.CONSTANT R20, desc[UR6][R2.64] ;  /* 0x0000000602147981 */ /* 0x000ee8000c1e9900 */
[----:B------:R-:W4:Y:S01]  /*3560*/  LDG.E.CONSTANT R19, desc[UR6][R2.64+0x400] ;  /* 0x0004000602137981 */ /* 0x000f22000c1e9900 */
[----:B------:R-:W-:-:S03]  /*3570*/  IADD3 R7, PT, PT, R11, 0x800, RZ ;  /* 0x000008000b077810 */ /* 0x000fc60007ffe0ff */
[----:B------:R-:W5:Y:S04]  /*3580*/  LDG.E.CONSTANT R17, desc[UR6][R2.64+0xc00] ;  /* 0x000c000602117981 */ /* 0x000f68000c1e9900 */
[----:B------:R-:W5:Y:S01]  /*3590*/  LDG.E.CONSTANT R16, desc[UR6][R2.64+0x1000] ;  /* 0x0010000602107981 */ /* 0x000f62000c1e9900 */
[----:B------:R-:W-:-:S03]  /*35a0*/  IADD3 R23, PT, PT, R11, 0xc00, RZ ;  /* 0x00000c000b177810 */ /* 0x000fc60007ffe0ff */
[----:B------:R-:W5:Y:S01]  /*35b0*/  LDG.E.CONSTANT R22, desc[UR6][R2.64+0x1c00] ;  /* 0x001c000602167981 */ /* 0x000f62000c1e9900 */
[----:B0-----:R-:W-:-:S03]  /*35c0*/  IMAD.WIDE.U32 R14, R11, 0x4, R4 ;  /* 0x000000040b0e7825 */ /* 0x001fc600078e0004 */
[----:B------:R-:W5:Y:S04]  /*35d0*/  LDG.E.CONSTANT R21, desc[UR6][R2.64+0x2000] ;  /* 0x0020000602157981 */ /* 0x000f68000c1e9900 */
[----:B------:R-:W5:Y:S04]  /*35e0*/  LDG.E.CONSTANT R26, desc[UR6][R2.64+0x3000] ;  /* 0x00300006021a7981 */ /* 0x000f68000c1e9900 */
[----:B------:R-:W2:Y:S01]  /*35f0*/  LDG.E.CONSTANT R15, desc[UR6][R14.64] ;  /* 0x000000060e0f7981 */ /* 0x000ea2000c1e9900 */
[----:B------:R-:W-:-:S05]  /*3600*/  IMAD.WIDE.U32 R24, R25, 0x4, R4 ;  /* 0x0000000419187825 */ /* 0x000fca00078e0004 */
[----:B------:R-:W5:Y:S01]  /*3610*/  LDG.E.CONSTANT R18, desc[UR6][R24.64] ;  /* 0x0000000618127981 */ /* 0x000f62000c1e9900 */
[----:B------:R-:W-:-:S03]  /*3620*/  IMAD.WIDE.U32 R6, R7, 0x4, R4 ;  /* 0x0000000407067825 */ /* 0x000fc600078e0004 */
        /* <DEDUP_REMOVED lines=8> */
[----:B------:R-:W-:Y:S01]  /*36b0*/  ISETP.GE.AND P1, PT, R10, R13, PT ;  /* 0x0000000d0a00720c */ /* 0x000fe20003f26270 */
[----:B------:R-:W-:Y:S01]  /*36c0*/  VIADD R11, R11, 0x1000 ;  /* 0x000010000b0b7836 */ /* 0x000fe20000000000 */
[----:B0-----:R-:W-:-:S04]  /*36d0*/  IADD3 R2, P2, PT, R2, 0x4000, RZ ;  /* 0x0000400002027810 */ /* 0x001fc80007f5e0ff */
        /* <DEDUP_REMOVED lines=18> */
.L_x_52:
[----:B------:R-:W-:Y:S05]  /*3800*/  BSYNC.RECONVERGENT B2 ;  /* 0x0000000000027941 */ /* 0x000fea0003800200 */
.L_x_51:
[----:B------:R-:W-:Y:S01]  /*3810*/  IADD3 R4, PT, PT, R9, -R10, RZ ;  /* 0x8000000a09047210 */ /* 0x000fe20007ffe0ff */
[----:B------:R-:W-:Y:S03]  /*3820*/  BSSY.RECONVERGENT B2, `(.L_x_54) ;  /* 0x000001e000027945 */ /* 0x000fe60003800200 */
[----:B------:R-:W-:-:S13]  /*3830*/  ISETP.GT.AND P1, PT, R4, 0x400, PT ;  /* 0x000004000400780c */ /* 0x000fda0003f24270 */
[----:B------:R-:W-:Y:S05]  /*3840*/  @!P1 BRA `(.L_x_55) ;  /* 0x00000000006c9947 */ /* 0x000fea0003800000 */
[----:B------:R-:W0:Y:S01]  /*3850*/  LDC.64 R6, c[0x0][0x380] ;  /* 0x0000e000ff067b82 */ /* 0x000e220000000a00 */
[----:B------:R-:W2:Y:S01]  /*3860*/  LDG.E.CONSTANT R13, desc[UR6][R2.64+-0x400] ;  /* 0xfffc0006020d7981 */ /* 0x000ea2000c1e9900 */
[----:B------:R-:W-:-:S03]  /*3870*/  IADD3 R17, PT, PT, R11, 0x400, RZ ;  /* 0x000004000b117810 */ /* 0x000fc60007ffe0ff */
[----:B------:R-:W3:Y:S04]  /*3880*/  LDG.E.CONSTANT R15, desc[UR6][R2.64] ;  /* 0x00000006020f7981 */ /* 0x000ee8000c1e9900 */
[----:B------:R-:W4:Y:S04]  /*3890*/  LDG.E.CONSTANT R19, desc[UR6][R2.64+0xc00] ;  /* 0x000c000602137981 */ /* 0x000f28000c1e9900 */
[----:B------:R-:W5:Y:S04]  /*38a0*/  LDG.E.CONSTANT R21, desc[UR6][R2.64+0x1000] ;  /* 0x0010000602157981 */ /* 0x000f68000c1e9900 */
[----:B------:R-:W5:Y:S01]  /*38b0*/  LDG.E.CONSTANT R23, desc[UR6][R2.64+0x1400] ;  /* 0x0014000602177981 */ /* 0x000f62000c1e9900 */
[----:B0-----:R-:W-:-:S06]  /*38c0*/  IMAD.WIDE.U32 R4, R11, 0x4, R6 ;  /* 0x000000040b047825 */ /* 0x001fcc00078e0006 */
[----:B------:R0:W2:Y:S01]  /*38d0*/  LDG.E.CONSTANT R5, desc[UR6][R4.64] ;  /* 0x0000000604057981 */ /* 0x0000a2000c1e9900 */
[----:B------:R-:W-:-:S03]  /*38e0*/  IMAD.WIDE.U32 R6, R17, 0x4, R6 ;  /* 0x0000000411067825 */ /* 0x000fc600078e0006 */
[----:B------:R1:W4:Y:S04]  /*38f0*/  LDG.E.CONSTANT R17, desc[UR6][R2.64+0x400] ;  /* 0x0004000602117981 */ /* 0x000328000c1e9900 */
[----:B------:R-:W5:Y:S01]  /*3900*/  LDG.E.CONSTANT R7, desc[UR6][R6.64] ;  /* 0x0000000606077981 */ /* 0x000f62000c1e9900 */
[----:B0-----:R-:W-:Y:S02]  /*3910*/  IADD3 R4, P1, PT, R2, 0x2000, RZ ;  /* 0x0000200002047810 */ /* 0x001fe40007f3e0ff */
[----:B------:R-:W-:Y:S02]  /*3920*/  PLOP3.LUT P0, PT, PT, PT, PT, 0x8, 0x80 ;  /* 0x000000000080781c */ /* 0x000fe40003f0e170 */
[----:B------:R-:W-:Y:S02]  /*3930*/  IADD3 R10, PT, PT, R10, 0x800, RZ ;  /* 0x000008000a0a7810 */ /* 0x000fe40007ffe0ff */
[----:B------:R-:W-:-:S02]  /*3940*/  IADD3 R11, PT, PT, R11, 0x800, RZ ;  /* 0x000008000b0b7810 */ /* 0x000fc40007ffe0ff */
[----:B-1----:R-:W-:Y:S01]  /*3950*/  MOV R2, R4 ;  /* 0x0000000400027202 */ /* 0x002fe20000000f00 */
[----:B--2---:R-:W-:-:S04]  /*3960*/  FADD R0, R0, R5 ;  /* 0x0000000500007221 */ /* 0x004fc80000000000 */
[----:B------:R-:W-:-:S04]  /*3970*/  FADD R0, R0, R13 ;  /* 0x0000000d00007221 */ /* 0x000fc80000000000 */
[----:B---3--:R-:W-:-:S04]  /*3980*/  FADD R0, R0, R15 ;  /* 0x0000000f00007221 */ /* 0x008fc80000000000 */
[----:B----4-:R-:W-:-:S04]  /*3990*/  FADD R0, R0, R17 ;  /* 0x0000001100007221 */ /* 0x010fc80000000000 */
[----:B-----5:R-:W-:-:S04]  /*39a0*/  FADD R0, R0, R7 ;  /* 0x0000000700007221 */ /* 0x020fc80000000000 */
[----:B------:R-:W-:Y:S01]  /*39b0*/  FADD R0, R0, R19 ;  /* 0x0000001300007221 */ /* 0x000fe20000000000 */
[----:B------:R-:W-:-:S03]  /*39c0*/  IADD3.X R5, PT, PT, RZ, R3, RZ, P1, !PT ;  /* 0x00000003ff057210 */ /* 0x000fc60000ffe4ff */
[----:B------:R-:W-:Y:S01]  /*39d0*/  FADD R0, R0, R21 ;  /* 0x0000001500007221 */ /* 0x000fe20000000000 */
[----:B------:R-:W-:-:S03]  /*39e0*/  MOV R3, R5 ;  /* 0x0000000500037202 */ /* 0x000fc60000000f00 */
[----:B------:R-:W-:-:S07]  /*39f0*/  FADD R0, R0, R23 ;  /* 0x0000001700007221 */ /* 0x000fce0000000000 */
.L_x_55:
[----:B------:R-:W-:Y:S05]  /*3a00*/  BSYNC.RECONVERGENT B2 ;  /* 0x0000000000027941 */ /* 0x000fea0003800200 */
.L_x_54:
[----:B------:R-:W-:-:S13]  /*3a10*/  ISETP.LT.OR P0, PT, R10, R9, P0 ;  /* 0x000000090a00720c */ /* 0x000fda0000701670 */
[----:B------:R-:W-:Y:S05]  /*3a20*/  @!P0 BRA `(.L_x_47) ;  /* 0x0000000000288947 */ /* 0x000fea0003800000 */
[----:B------:R-:W0:Y:S01]  /*3a30*/  LDC.64 R4, c[0x0][0x380] ;  /* 0x0000e000ff047b82 */ /* 0x000e220000000a00 */
[----:B------:R-:W2:Y:S04]  /*3a40*/  LDG.E.CONSTANT R7, desc[UR6][R2.64+-0x400] ;  /* 0xfffc000602077981 */ /* 0x000ea8000c1e9900 */
[----:B------:R-:W3:Y:S01]  /*3a50*/  LDG.E.CONSTANT R9, desc[UR6][R2.64] ;  /* 0x0000000602097981 */ /* 0x000ee2000c1e9900 */
[----:B0-----:R-:W-:-:S03]  /*3a60*/  IMAD.WIDE.U32 R4, R11, 0x4, R4 ;  /* 0x000000040b047825 */ /* 0x001fc600078e0004 */
[----:B------:R-:W4:Y:S04]  /*3a70*/  LDG.E.CONSTANT R11, desc[UR6][R2.64+0x400] ;  /* 0x00040006020b7981 */ /* 0x000f28000c1e9900 */
[----:B------:R-:W5:Y:S02]  /*3a80*/  LDG.E.CONSTANT R5, desc[UR6][R4.64] ;  /* 0x0000000604057981 */ /* 0x000f64000c1e9900 */
[----:B-----5:R-:W-:-:S04]  /*3a90*/  FADD R0, R0, R5 ;  /* 0x0000000500007221 */ /* 0x020fc80000000000 */
[----:B--2---:R-:W-:-:S04]  /*3aa0*/  FADD R0, R0, R7 ;  /* 0x0000000700007221 */ /* 0x004fc80000000000 */
[----:B---3--:R-:W-:-:S04]  /*3ab0*/  FADD R0, R0, R9 ;  /* 0x0000000900007221 */ /* 0x008fc80000000000 */
[----:B----4-:R-:W-:-:S07]  /*3ac0*/  FADD R0, R0, R11 ;  /* 0x0000000b00007221 */ /* 0x010fce0000000000 */
.L_x_47:
[----:B------:R-:W-:Y:S05]  /*3ad0*/  BSYNC.RECONVERGENT B1 ;  /* 0x0000000000017941 */ /* 0x000fea0003800200 */
.L_x_45:
[----:B------:R-:W0:Y:S01]  /*3ae0*/  S2R R6, SR_LANEID ;  /* 0x0000000000067919 */ /* 0x000e220000000000 */
[----:B------:R-:W-:-:S05]  /*3af0*/  MOV R3, R0 ;  /* 0x0000000000037202 */ /* 0x000fca0000000f00 */
        /* <DEDUP_REMOVED lines=30> */
[----:B------:R-:W1:Y:S04]  /*3ce0*/  LDS R3, [UR4+0xc] ;  /* 0x00000c04ff037984 */ /* 0x000e680008000800 */
[----:B0-----:R-:W0:Y:S04]  /*3cf0*/  LDS.128 R4, [UR4+0x10] ;  /* 0x00001004ff047984 */ /* 0x001e280008000c00 */
[----:B------:R-:W2:Y:S01]  /*3d00*/  LDS.64 R8, [UR4+0x20] ;  /* 0x00002004ff087984 */ /* 0x000ea20008000a00 */
[----:B-1----:R-:W-:-:S04]  /*3d10*/  FADD R3, R0, R3 ;  /* 0x0000000300037221 */ /* 0x002fc80000000000 */
[----:B0-----:R-:W-:-:S04]  /*3d20*/  FADD R4, R3, R4 ;  /* 0x0000000403047221 */ /* 0x001fc80000000000 */
[----:B------:R-:W-:-:S04]  /*3d30*/  FADD R5, R4, R5 ;  /* 0x0000000504057221 */ /* 0x000fc80000000000 */
[----:B------:R-:W-:-:S04]  /*3d40*/  FADD R6, R5, R6 ;  /* 0x0000000605067221 */ /* 0x000fc80000000000 */
[----:B------:R-:W-:-:S04]  /*3d50*/  FADD R7, R6, R7 ;  /* 0x0000000706077221 */ /* 0x000fc80000000000 */
[----:B--2---:R-:W-:-:S04]  /*3d60*/  FADD R8, R7, R8 ;  /* 0x0000000807087221 */ /* 0x004fc80000000000 */
[----:B------:R-:W-:-:S07]  /*3d70*/  FADD R0, R8, R9 ;  /* 0x0000000908007221 */ /* 0x000fce0000000000 */
.L_x_17:
[----:B------:R-:W-:Y:S05]  /*3d80*/  BSYNC.RECONVERGENT B0 ;  /* 0x0000000000007941 */ /* 0x000fea0003800200 */
.L_x_1:
[----:B------:R-:W-:Y:S05]  /*3d90*/  @P0 EXIT ;  /* 0x000000000000094d */ /* 0x000fea0003800000 */
[----:B01234-:R-:W0:Y:S01]  /*3da0*/  LDC.64 R2, c[0x0][0x388] ;  /* 0x0000e200ff027b82 */ /* 0x01fe220000000a00 */
[----:B------:R-:W1:Y:S02]  /*3db0*/  LDCU UR4, c[0x0][0x398] ;  /* 0x00007300ff0477ac */ /* 0x000e640008000800 */
[----:B-1----:R-:W-:-:S05]  /*3dc0*/  FADD R5, R0, UR4 ;  /* 0x0000000400057e21 */ /* 0x002fca0008000000 */
[----:B0-----:R-:W-:Y:S01]  /*3dd0*/  STG.E desc[UR6][R2.64], R5 ;  /* 0x0000000502007986 */ /* 0x001fe2000c101906 */
[----:B------:R-:W-:Y:S05]  /*3de0*/  EXIT ;  /* 0x000000000000794d */ /* 0x000fea0003800000 */
.L_x_56:
[----:B------:R-:W-:-:S00]  /*3df0*/  BRA `(.L_x_56) ;  /* 0xfffffffc00fc7947 */ /* 0x000fc0000383ffff */
[----:B------:R-:W-:-:S00]  /*3e00*/  NOP ;  /* 0x0000000000007918 */ /* 0x000fc00000000000 */
[----:B------:R-:W-:-:S00]  /*3e10*/  NOP ;  /* 0x0000000000007918 */ /* 0x000fc00000000000 */
[----:B------:R-:W-:-:S00]  /*3e20*/  NOP ;  /* 0x0000000000007918 */ /* 0x000fc00000000000 */
[----:B------:R-:W-:-:S00]  /*3e30*/  NOP ;  /* 0x0000000000007918 */ /* 0x000fc00000000000 */
[----:B------:R-:W-:-:S00]  /*3e40*/  NOP ;  /* 0x0000000000007918 */ /* 0x000fc00000000000 */
[----:B------:R-:W-:-:S00]  /*3e50*/  NOP ;  /* 0x0000000000007918 */ /* 0x000fc00000000000 */
[----:B------:R-:W-:-:S00]  /*3e60*/  NOP ;  /* 0x0000000000007918 */ /* 0x000fc00000000000 */
[----:B------:R-:W-:-:S00]  /*3e70*/  NOP ;  /* 0x0000000000007918 */ /* 0x000fc00000000000 */
.L_x_236:


//--------------------- .text._ZN3cub18CUB_300001_SM_10006detail6reduce18DeviceReduceKernelINS2_10policy_hubIfyN4cuda3std3__44plusIfEEE10Policy1000EN6thrust24THRUST_300001_SM_1000_NS10device_ptrIfEEyS9_fNS7_10__identityEEEvT0_PT3_T1_NS0_13GridEvenShareISK_EET2_T4_ --------------------------
	.section	.text._ZN3cub18CUB_300001_SM_10006detail6reduce18DeviceReduceKernelINS2_10policy_hubIfyN4cuda3std3__44plusIfEEE10Policy1000EN6thrust24THRUST_300001_SM_1000_NS10device_ptrIfEEyS9_fNS7_10__identityEEEvT0_PT3_T1_NS0_13GridEvenShareISK_EET2_T4_,"ax",@progbits
	.align	128
        .global         _ZN3cub18CUB_300001_SM_10006detail6reduce18DeviceReduceKernelINS2_10policy_hubIfyN4cuda3std3__44plusIfEEE10Policy1000EN6thrust24THRUST_300001_SM_1000_NS10device_ptrIfEEyS9_fNS7_10__identityEEEvT0_PT3_T1_NS0_13GridEvenShareISK_EET2_T4_
        .type           _ZN3cub18CUB_300001_SM_10006detail6reduce18DeviceReduceKernelINS2_10policy_hubIfyN4cuda3std3__44plusIfEEE10Policy1000EN6thrust24THRUST_300001_SM_1000_NS10device_ptrIfEEyS9_fNS7_10__identityEEEvT0_PT3_T1_NS0_13GridEvenShareISK_EET2_T4_,@function
        .size           _ZN3cub18CUB_300001_SM_10006detail6reduce18DeviceReduceKernelINS2_10policy_hubIfyN4cuda3std3__44plusIfEEE10Policy1000EN6thrust24THRUST_300001_SM_1000_NS10device_ptrIfEEyS9_fNS7_10__identityEEEvT0_PT3_T1_NS0_13GridEvenShareISK_EET2_T4_,(.L_x_237 - _ZN3cub18CUB_300001_SM_10006detail6reduce18DeviceReduceKernelINS2_10policy_hubIfyN4cuda3std3__44plusIfEEE10Policy1000EN6thrust24THRUST_300001_SM_1000_NS10device_ptrIfEEyS9_fNS7_10__identityEEEvT0_PT3_T1_NS0_13GridEvenShareISK_EET2_T4_)
        .other          _ZN3cub18CUB_300001_SM_10006detail6reduce18DeviceReduceKernelINS2_10policy_hubIfyN4cuda3std3__44plusIfEEE10Policy1000EN6thrust24THRUST_300001_SM_1000_NS10device_ptrIfEEyS9_fNS7_10__identityEEEvT0_PT3_T1_NS0_13GridEvenShareISK_EET2_T4_,@"STO_CUDA_ENTRY STV_DEFAULT"
_ZN3cub18CUB_300001_SM_10006detail6reduce18DeviceReduceKernelINS2_10policy_hubIfyN4cuda3std3__44plusIfEEE10Policy1000EN6thrust24THRUST_300001_SM_1000_NS10device_ptrIfEEyS9_fNS7_10__identityEEEvT0_PT3_T1_NS0_13GridEvenShareISK_EET2_T4_:
.text._ZN3cub18CUB_300001_SM_10006detail6reduce18DeviceReduceKernelINS2_10policy_hubIfyN4cuda3std3__44plusIfEEE10Policy1000EN6thrust24THRUST_300001_SM_1000_NS10device_ptrIfEEyS9_fNS7_10__identityEEEvT0_PT3_T1_NS0_13GridEvenShareISK_EET2_T4_:
[----:B------:R-:W-:Y:S08]  /*0000*/  LDC R1, c[0x0][0x37c] ;  /* 0x0000df00ff017b82 */ /* 0x000ff00000000800 */
[----:B------:R-:W0:Y:S01]  /*0010*/  S2UR UR16, SR_CTAID.X ;  /* 0x00000000001079c3 */ /* 0x000e220000002500 */
[----:B------:R-:W1:Y:S01]  /*0020*/  LDCU.64 UR8, c[0x0][0x3b8] ;  /* 0x00007700ff0877ac */ /* 0x000e620008000a00 */
[----:B------:R-:W-:Y:S01]  /*0030*/  BSSY.RECONVERGENT B0, `(.L_x_57) ;  /* 0x0000229000007945 */ /* 0x000fe20003800200 */
[----:B------:R-:W2:Y:S01]  /*0040*/  LDCU UR5, c[0x0][0x3c0] ;  /* 0x00007800ff0577ac */ /* 0x000ea20008000800 */
[----:B------:R-:W3:Y:S01]  /*0050*/  LDCU.64 UR14, c[0x0][0x358] ;  /* 0x00006b00ff0e77ac */ /* 0x000ee20008000a00 */
[----:B-1----:R-:W-:-:S02]  /*0060*/  IMAD.U32 R2, RZ, RZ, UR8 ;  /* 0x00000008ff027e24 */ /* 0x002fc4000f8e00ff */
[----:B------:R-:W-:Y:S01]  /*0070*/  IMAD.U32 R3, RZ, RZ, UR9 ;  /* 0x00000009ff037e24 */ /* 0x000fe2000f8e00ff */
[----:B--2---:R-:W-:Y:S02]  /*0080*/  USHF.L.U32 UR5, UR5, 0xc, URZ ;  /* 0x0000000c05057899 */ /* 0x004fe400080006ff */
[----:B0-----:R-:W-:Y:S02]  /*0090*/  USHF.L.U32 UR7, UR16, 0xc, URZ ;  /* 0x0000000c10077899 */ /* 0x001fe400080006ff */
[----:B------:R-:W-:-:S04]  /*00a0*/  USHF.R.S32.HI UR4, URZ, 0x1f, UR5 ;  /* 0x0000001fff047899 */ /* 0x000fc80008011405 */
[----:B------:R-:W-:-:S04]  /*00b0*/  IADD3 R23, P1, PT, R2, -UR7, RZ ;  /* 0x8000000702177c10 */ /* 0x000fc8000ff3e0ff */
[----:B------:R-:W-:Y:S02]  /*00c0*/  ISETP.GT.U32.AND P0, PT, R23, 0xfff, PT ;  /* 0x00000fff1700780c */ /* 0x000fe40003f04070 */
[----:B------:R-:W-:-:S04]  /*00d0*/  IADD3.X R22, PT, PT, R3, -0x1, RZ, P1, !PT ;  /* 0xffffffff03167810 */ /* 0x000fc80000ffe4ff */
[----:B------:R-:W-:-:S13]  /*00e0*/  ISETP.GT.U32.AND.EX P0, PT, R22, RZ, PT, P0 ;  /* 0x000000ff1600720c */ /* 0x000fda0003f04100 */
[----:B---3--:R-:W-:Y:S05]  /*00f0*/  @P0 BRA `(.L_x_58) ;  /* 0x0000000c00c40947 */ /* 0x008fea0003800000 */
[----:B------:R-:W0:Y:S01]  /*0100*/  S2R R0, SR_TID.X ;  /* 0x0000000000007919 */ /* 0x000e220000002100 */
[----:B------:R-:W-:Y:S01]  /*0110*/  IADD3 R5, PT, PT, R2, -UR7, RZ ;  /* 0x8000000702057c10 */ /* 0x000fe2000fffe0ff */
[----:B------:R-:W-:Y:S01]  /*0120*/  BSSY.RECONVERGENT B1, `(.L_x_59) ;  /* 0x000000a000017945 */ /* 0x000fe20003800200 */
[----:B------:R-:W-:Y:S02]  /*0130*/  IMAD.MOV.U32 R4, RZ, RZ, RZ ;  /* 0x000000ffff047224 */ /* 0x000fe400078e00ff */
[----:B0-----:R-:W-:Y:S02]  /*0140*/  ISETP.GE.AND P0, PT, R0, R5, PT ;  /* 0x000000050000720c */ /* 0x001fe40003f06270 */
[----:B------:R-:W-:-:S11]  /*0150*/  MOV R6, R0 ;  /* 0x0000000000067202 */ /* 0x000fd60000000f00 */
[----:B------:R-:W-:Y:S05]  /*0160*/  @P0 BRA `(.L_x_60) ;  /* 0x0000000000140947 */ /* 0x000fea0003800000 */
[----:B------:R-:W0:Y:S01]  /*0170*/  LDC.64 R8, c[0x0][0x380] ;  /* 0x0000e000ff087b82 */ /* 0x000e220000000a00 */
[----:B------:R-:W-:-:S04]  /*0180*/  VIADD R3, R0, UR7 ;  /* 0x0000000700037c36 */ /* 0x000fc80008000000 */
[----:B0-----:R-:W-:-:S05]  /*0190*/  IMAD.WIDE.U32 R8, R3, 0x4, R8 ;  /* 0x0000000403087825 */ /* 0x001fca00078e0008 */
[----:B------:R0:W5:Y:S01]  /*01a0*/  LDG.E R4, desc[UR14][R8.64] ;  /* 0x0000000e08047981 */ /* 0x000162000c1e1900 */
[----:B------:R-:W-:-:S07]  /*01b0*/  IADD3 R6, PT, PT, R0, 0x100, RZ ;  /* 0x0000010000067810 */ /* 0x000fce0007ffe0ff */
.L_x_60:
[----:B------:R-:W-:Y:S05]  /*01c0*/  BSYNC.RECONVERGENT B1 ;  /* 0x0000000000017941 */ /* 0x000fea0003800200 */
.L_x_59:
[----:B------:R-:W-:Y:S01]  /*01d0*/  ISETP.GE.AND P0, PT, R6, R5, PT ;  /* 0x000000050600720c */ /* 0x000fe20003f06270 */
[----:B------:R-:W-:-:S12]  /*01e0*/  BSSY.RECONVERGENT B1, `(.L_x_61) ;  /* 0x0000079000017945 */ /* 0x000fd80003800200 */
[----:B------:R-:W-:Y:S05]  /*01f0*/  @P0 BRA `(.L_x_62) ;  /* 0x0000000400dc0947 */ /* 0x000fea0003800000 */
[----:B------:R-:W-:Y:S01]  /*0200*/  LOP3.LUT R3, RZ, R6, RZ, 0x33, !PT ;  /* 0x00000006ff037212 */ /* 0x000fe200078e33ff */
[----:B------:R-:W-:Y:S03]  /*0210*/  BSSY.RECONVERGENT B2, `(.L_x_63) ;  /* 0x0000037000027945 */ /* 0x000fe60003800200 */
[----:B------:R-:W-:-:S04]  /*0220*/  IADD3 R3, PT, PT, R2, -UR7, R3 ;  /* 0x8000000702037c10 */ /* 0x000fc8000fffe003 */
[C---:B------:R-:W-:Y:S02]  /*0230*/  ISETP.GE.U32.AND P1, PT, R3.reuse, 0xf00, PT ;  /* 0x00000f000300780c */ /* 0x040fe40003f26070 */
[----:B------:R-:W-:-:S04]  /*0240*/  LEA.HI R7, R3, 0x1, RZ, 0x18 ;  /* 0x0000000103077811 */ /* 0x000fc800078fc0ff */
[----:B------:R-:W-:-:S04]  /*0250*/  LOP3.LUT R22, R7, 0xf, RZ, 0xc0, !PT ;  /* 0x0000000f07167812 */ /* 0x000fc800078ec0ff */
[----:B------:R-:W-:-:S03]  /*0260*/  ISETP.NE.AND P0, PT, R22, RZ, PT ;  /* 0x000000ff1600720c */ /* 0x000fc60003f05270 */
[----:B------:R-:W-:Y:S10]  /*0270*/  @!P1 BRA `(.L_x_64) ;  /* 0x0000000000c09947 */ /* 0x000ff40003800000 */
[----:B------:R-:W1:Y:S01]  /*0280*/  LDCU.64 UR8, c[0x0][0x380] ;  /* 0x00007000ff0877ac */ /* 0x000e620008000a00 */
[----:B------:R-:W-:Y:S01]  /*0290*/  IMAD.WIDE.U32 R2, R6, 0x4, RZ ;  /* 0x0000000406027825 */ /* 0x000fe200078e00ff */
[----:B------:R-:W-:Y:S01]  /*02a0*/  LOP3.LUT R11, R7, 0x1fffff0, RZ, 0xc0, !PT ;  /* 0x01fffff0070b7812 */ /* 0x000fe200078ec0ff */
[----:B------:R-:W-:-:S04]  /*02b0*/  UIMAD.WIDE.U32 UR4, UR16, 0x4000, URZ ;  /* 0x00004000100478a5 */ /* 0x000fc8000f8e00ff */
[----:B------:R-:W-:Y:S02]  /*02c0*/  IMAD.MOV R11, RZ, RZ, -R11 ;  /* 0x000000ffff0b7224 */ /* 0x000fe400078e0a0b */
[----:B------:R-:W-:Y:S02]  /*02d0*/  LOP3.LUT R2, R2, UR4, RZ, 0xfc, !PT ;  /* 0x0000000402027c12 */ /* 0x000fe4000f8efcff */
[----:B------:R-:W-:Y:S02]  /*02e0*/  LOP3.LUT R3, R3, UR5, RZ, 0xfc, !PT ;  /* 0x0000000503037c12 */ /* 0x000fe4000f8efcff */
[----:B-1----:R-:W-:-:S04]  /*02f0*/  IADD3 R2, P1, PT, R2, UR8, RZ ;  /* 0x0000000802027c10 */ /* 0x002fc8000ff3e0ff */
[----:B------:R-:W-:-:S04]  /*0300*/  IADD3 R2, P2, PT, R2, 0x2000, RZ ;  /* 0x0000200002027810 */ /* 0x000fc80007f5e0ff */
[----:B------:R-:W-:-:S09]  /*0310*/  IADD3.X R3, PT, PT, RZ, UR9, R3, P2, P1 ;  /* 0x00000009ff037c10 */ /* 0x000fd200097e2403 */
.L_x_65:
[----:B------:R-:W2:Y:S04]  /*0320*/  LDG.E R21, desc[UR14][R2.64+-0x2000] ;  /* 0xffe0000e02157981 */ /* 0x000ea8000c1e1900 */
[----:B------:R-:W3:Y:S04]  /*0330*/  LDG.E R20, desc[UR14][R2.64+-0x1c00] ;  /* 0xffe4000e02147981 */ /* 0x000ee8000c1e1900 */
[----:B------:R-:W4:Y:S04]  /*0340*/  LDG.E R23, desc[UR14][R2.64+-0x1800] ;  /* 0xffe8000e02177981 */ /* 0x000f28000c1e1900 */
        /* <DEDUP_REMOVED lines=11> */
[----:B0-----:R-:W4:Y:S04]  /*0400*/  LDG.E R9, desc[UR14][R2.64+0x1800] ;  /* 0x0018000e02097981 */ /* 0x001f28000c1e1900 */
[----:B------:R0:W4:Y:S01]  /*0410*/  LDG.E R8, desc[UR14][R2.64+0x1c00] ;  /* 0x001c000e02087981 */ /* 0x000122000c1e1900 */
[----:B------:R-:W-:-:S02]  /*0420*/  IADD3 R11, PT, PT, R11, 0x10, RZ ;  /* 0x000000100b0b7810 */ /* 0x000fc40007ffe0ff */
[----:B------:R-:W-:Y:S02]  /*0430*/  IADD3 R6, PT, PT, R6, 0x1000, RZ ;  /* 0x0000100006067810 */ /* 0x000fe40007ffe0ff */
[----:B------:R-:W-:Y:S02]  /*0440*/  ISETP.NE.AND P1, PT, R11, RZ, PT ;  /* 0x000000ff0b00720c */ /* 0x000fe40003f25270 */
[----:B0-----:R-:W-:-:S05]  /*0450*/  IADD3 R2, P2, PT, R2, 0x4000, RZ ;  /* 0x0000400002027810 */ /* 0x001fca0007f5e0ff */
[----:B------:R-:W-:Y:S02]  /*0460*/  IMAD.X R3, RZ, RZ, R3, P2 ;  /* 0x000000ffff037224 */ /* 0x000fe400010e0603 */
        /* <DEDUP_REMOVED lines=16> */
[----:B------:R-:W-:Y:S06]  /*0570*/  @P1 BRA `(.L_x_65) ;  /* 0xfffffffc00681947 */ /* 0x000fec000383ffff */
.L_x_64:
[----:B------:R-:W-:Y:S05]  /*0580*/  BSYNC.RECONVERGENT B2 ;  /* 0x0000000000027941 */ /* 0x000fea0003800200 */
.L_x_63:
[----:B------:R-:W-:Y:S05]  /*0590*/  @!P0 BRA `(.L_x_62) ;  /* 0x0000000000f48947 */ /* 0x000fea0003800000 */
[----:B------:R-:W-:Y:S01]  /*05a0*/  ISETP.GE.U32.AND P0, PT, R22, 0x8, PT ;  /* 0x000000081600780c */ /* 0x000fe20003f06070 */
[----:B------:R-:W-:Y:S01]  /*05b0*/  BSSY.RECONVERGENT B2, `(.L_x_66) ;  /* 0x000001a000027945 */ /* 0x000fe20003800200 */
[----:B------:R-:W-:-:S04]  /*05c0*/  LOP3.LUT R10, R7, 0x7, RZ, 0xc0, !PT ;  /* 0x00000007070a7812 */ /* 0x000fc800078ec0ff */
[----:B------:R-:W-:-:S07]  /*05d0*/  ISETP.NE.AND P1, PT, R10, RZ, PT ;  /* 0x000000ff0a00720c */ /* 0x000fce0003f25270 */
[----:B------:R-:W-:Y:S06]  /*05e0*/  @!P0 BRA `(.L_x_67) ;  /* 0x0000000000588947 */ /* 0x000fec0003800000 */
[----:B------:R-:W1:Y:S01]  /*05f0*/  LDCU.64 UR4, c[0x0][0x380] ;  /* 0x00007000ff0477ac */ /* 0x000e620008000a00 */
[----:B------:R-:W-:-:S04]  /*0600*/  IADD3 R3, P0, PT, R6, UR7, RZ ;  /* 0x0000000706037c10 */ /* 0x000fc8000ff1e0ff */
[----:B0-----:R-:W-:Y:S02]  /*0610*/  LEA.HI.X.SX32 R8, R6, RZ, 0x1, P0 ;  /* 0x000000ff06087211 */ /* 0x001fe400000f0eff */
[----:B-1----:R-:W-:-:S04]  /*0620*/  LEA R2, P0, R3, UR4, 0x2 ;  /* 0x0000000403027c11 */ /* 0x002fc8000f8010ff */
[----:B------:R-:W-:-:S05]  /*0630*/  LEA.HI.X R3, R3, UR5, R8, 0x2, P0 ;  /* 0x0000000503037c11 */ /* 0x000fca00080f1408 */
[----:B------:R-:W2:Y:S04]  /*0640*/  LDG.E R9, desc[UR14][R2.64] ;  /* 0x0000000e02097981 */ /* 0x000ea8000c1e1900 */
[----:B------:R-:W3:Y:S04]  /*0650*/  LDG.E R8, desc[UR14][R2.64+0x400] ;  /* 0x0004000e02087981 */ /* 0x000ee8000c1e1900 */
[----:B------:R-:W4:Y:S04]  /*0660*/  LDG.E R11, desc[UR14][R2.64+0x800] ;  /* 0x0008000e020b7981 */ /* 0x000f28000c1e1900 */
[----:B------:R-:W4:Y:S04]  /*0670*/  LDG.E R13, desc[UR14][R2.64+0xc00] ;  /* 0x000c000e020d7981 */ /* 0x000f28000c1e1900 */
[----:B------:R-:W4:Y:S04]  /*0680*/  LDG.E R15, desc[UR14][R2.64+0x1000] ;  /* 0x0010000e020f7981 */ /* 0x000f28000c1e1900 */
[----:B------:R-:W4:Y:S04]  /*0690*/  LDG.E R17, desc[UR14][R2.64+0x1400] ;  /* 0x0014000e02117981 */ /* 0x000f28000c1e1900 */
[----:B------:R-:W4:Y:S04]  /*06a0*/  LDG.E R19, desc[UR14][R2.64+0x1800] ;  /* 0x0018000e02137981 */ /* 0x000f28000c1e1900 */
[----:B------:R-:W4:Y:S01]  /*06b0*/  LDG.E R21, desc[UR14][R2.64+0x1c00] ;  /* 0x001c000e02157981 */ /* 0x000f22000c1e1900 */
[----:B------:R-:W-:-:S02]  /*06c0*/  VIADD R6, R6, 0x800 ;  /* 0x0000080006067836 */ /* 0x000fc40000000000 */
        /* <DEDUP_REMOVED lines=8> */
.L_x_67:
[----:B------:R-:W-:Y:S05]  /*0750*/  BSYNC.RECONVERGENT B2 ;  /* 0x0000000000027941 */ /* 0x000fea0003800200 */
.L_x_66:
        /* <DEDUP_REMOVED lines=14> */
[----:B------:R-:W4:Y:S01]  /*0840*/  LDG.E R13, desc[UR14][R2.64+0xc00] ;  /* 0x000c000e020d7981 */ /* 0x000f22000c1e1900 */
[----:B------:R-:W-:Y:S01]  /*0850*/  IADD3 R6, PT, PT, R6, 0x400, RZ ;  /* 0x0000040006067810 */ /* 0x000fe20007ffe0ff */
[----:B--2--5:R-:W-:-:S04]  /*0860*/  FADD R9, R4, R9 ;  /* 0x0000000904097221 */ /* 0x024fc80000000000 */
[----:B---3--:R-:W-:-:S04]  /*0870*/  FADD R8, R9, R8 ;  /* 0x0000000809087221 */ /* 0x008fc80000000000 */
[----:B----4-:R-:W-:-:S04]  /*0880*/  FADD R8, R8, R11 ;  /* 0x0000000b08087221 */ /* 0x010fc80000000000 */
[----:B------:R-:W-:-:S07]  /*0890*/  FADD R4, R8, R13 ;  /* 0x0000000d08047221 */ /* 0x000fce0000000000 */
.L_x_69:
[----:B------:R-:W-:Y:S05]  /*08a0*/  BSYNC.RECONVERGENT B2 ;  /* 0x0000000000027941 */ /* 0x000fea0003800200 */
.L_x_68:
[----:B------:R-:W-:Y:S05]  /*08b0*/  @!P1 BRA `(.L_x_62) ;  /* 0x00000000002c9947 */ /* 0x000fea0003800000 */
[----:B------:R-:W1:Y:S01]  /*08c0*/  LDC.64 R2, c[0x0][0x380] ;  /* 0x0000e000ff027b82 */ /* 0x000e620000000a00 */
[----:B0-----:R-:W-:Y:S01]  /*08d0*/  IMAD.U32 R9, RZ, RZ, UR16 ;  /* 0x00000010ff097e24 */ /* 0x001fe2000f8e00ff */
[----:B------:R-:W-:-:S03]  /*08e0*/  IADD3 R7, PT, PT, -R7, RZ, RZ ;  /* 0x000000ff07077210 */ /* 0x000fc60007ffe1ff */
[----:B-1----:R-:W-:-:S07]  /*08f0*/  IMAD.WIDE.U32 R2, R9, 0x4000, R2 ;  /* 0x0000400009027825 */ /* 0x002fce00078e0002 */
.L_x_70:
[----:B------:R-:W-:-:S06]  /*0900*/  IMAD.WIDE R8, R6, 0x4, R2 ;  /* 0x0000000406087825 */ /* 0x000fcc00078e0202 */
[----:B------:R-:W2:Y:S01]  /*0910*/  LDG.E R9, desc[UR14][R8.64] ;  /* 0x0000000e08097981 */ /* 0x000ea2000c1e1900 */
[----:B------:R-:W-:Y:S01]  /*0920*/  VIADD R7, R7, 0x1 ;  /* 0x0000000107077836 */ /* 0x000fe20000000000 */
[----:B------:R-:W-:-:S04]  /*0930*/  IADD3 R6, PT, PT, R6, 0x100, RZ ;  /* 0x0000010006067810 */ /* 0x000fc80007ffe0ff */
[----:B------:R-:W-:Y:S01]  /*0940*/  ISETP.NE.AND P0, PT, R7, RZ, PT ;  /* 0x000000ff0700720c */ /* 0x000fe20003f05270 */
[----:B--2--5:R-:W-:-:S12]  /*0950*/  FADD R4, R9, R4 ;  /* 0x0000000409047221 */ /* 0x024fd80000000000 */
[----:B------:R-:W-:Y:S05]  /*0960*/  @P0 BRA `(.L_x_70) ;  /* 0xfffffffc00e40947 */ /* 0x000fea000383ffff */
.L_x_62:
[----:B------:R-:W-:Y:S05]  /*0970*/  BSYNC.RECONVERGENT B1 ;  /* 0x0000000000017941 */ /* 0x000fea0003800200 */
.L_x_61:
[----:B------:R-:W-:Y:S01]  /*0980*/  ISETP.GE.AND P0, PT, R5, 0x100, PT ;  /* 0x000001000500780c */ /* 0x000fe20003f06270 */
[----:B-----5:R-:W-:-:S12]  /*0990*/  IMAD.MOV.U32 R11, RZ, RZ, R4 ;  /* 0x000000ffff0b7224 */ /* 0x020fd800078e0004 */
[----:B------:R-:W-:Y:S05]  /*09a0*/  @!P0 BRA `(.L_x_71) ;  /* 0x0000000000ac8947 */ /* 0x000fea0003800000 */
[----:B------:R-:W1:Y:S01]  /*09b0*/  S2R R7, SR_LANEID ;  /* 0x0000000000077919 */ /* 0x000e620000000000 */
[----:B------:R-:W2:Y:S02]  /*09c0*/  SHFL.DOWN PT, R2, R11, 0x1, 0x1f ;  /* 0x08201f000b027f89 */ /* 0x000ea400000e0000 */
[----:B--2---:R-:W-:Y:S01]  /*09d0*/  FADD R2, R2, R11 ;  /* 0x0000000b02027221 */ /* 0x004fe20000000000 */
[C---:B-1----:R-:W-:Y:S02]  /*09e0*/  ISETP.GT.AND P0, PT, R7.reuse, 0x1e, PT ;  /* 0x0000001e0700780c */ /* 0x042fe40003f04270 */
[----:B------:R-:W-:Y:S02]  /*09f0*/  ISETP.NE.AND P1, PT, R7, RZ, PT ;  /* 0x000000ff0700720c */ /* 0x000fe40003f25270 */
[----:B------:R-:W-:Y:S02]  /*0a00*/  FSEL R2, R11, R2, P0 ;  /* 0x000000020b027208 */ /* 0x000fe40000000000 */
[----:B------:R-:W-:-:S03]  /*0a10*/  ISETP.GT.AND P0, PT, R7, 0x1d, PT ;  /* 0x0000001d0700780c */ /* 0x000fc60003f04270 */
[----:B------:R-:W1:Y:S06]  /*0a20*/  SHFL.DOWN PT, R3, R2, 0x2, 0x1f ;  /* 0x08401f0002037f89 */ /* 0x000e6c00000e0000 */
[----:B------:R-:W2:Y:S01]  /*0a30*/  @!P1 S2R R6, SR_CgaCtaId ;  /* 0x0000000000069919 */ /* 0x000ea20000008800 */
[----:B------:R-:W-:Y:S02]  /*0a40*/  @!P1 MOV R5, 0x400 ;  /* 0x0000040000059802 */ /* 0x000fe40000000f00 */
[----:B------:R-:W-:-:S04]  /*0a50*/  @!P1 SHF.R.U32.HI R4, RZ, 0x3, R0 ;  /* 0x00000003ff049819 */ /* 0x000fc80000011600 */
[----:B------:R-:W-:Y:S01]  /*0a60*/  @!P1 LOP3.LUT R4, R4, 0x7c, RZ, 0xc0, !PT ;  /* 0x0000007c04049812 */ /* 0x000fe200078ec0ff */
[----:B-1----:R-:W-:Y:S01]  /*0a70*/  @!P0 FADD R2, R2, R3 ;  /* 0x0000000302028221 */ /* 0x002fe20000000000 */
[----:B------:R-:W-:-:S04]  /*0a80*/  ISETP.GT.AND P0, PT, R7, 0x1b, PT ;  /* 0x0000001b0700780c */ /* 0x000fc80003f04270 */
[----:B------:R-:W1:Y:S01]  /*0a90*/  SHFL.DOWN PT, R3, R2, 0x4, 0x1f ;  /* 0x08801f0002037f89 */ /* 0x000e6200000e0000 */
[----:B--2---:R-:W-:-:S04]  /*0aa0*/  @!P1 LEA R5, R6, R5, 0x18 ;  /* 0x0000000506059211 */ /* 0x004fc800078ec0ff */
[----:B------:R-:W-:-:S04]  /*0ab0*/  @!P1 IADD3 R4, PT, PT, R4, R5, RZ ;  /* 0x0000000504049210 */ /* 0x000fc80007ffe0ff */
[----:B-1----:R-:W-:Y:S01]  /*0ac0*/  @!P0 FADD R2, R2, R3 ;  /* 0x0000000302028221 */ /* 0x002fe20000000000 */
[----:B------:R-:W-:-:S04]  /*0ad0*/  ISETP.GT.AND P0, PT, R7, 0x17, PT ;  /* 0x000000170700780c */ /* 0x000fc80003f04270 */
[----:B------:R-:W1:Y:S09]  /*0ae0*/  SHFL.DOWN PT, R3, R2, 0x8, 0x1f ;  /* 0x09001f0002037f89 */ /* 0x000e7200000e0000 */
[----:B-1----:R-:W-:Y:S01]  /*0af0*/  @!P0 FADD R2, R2, R3 ;  /* 0x0000000302028221 */ /* 0x002fe20000000000 */
[----:B------:R-:W-:-:S04]  /*0b00*/  ISETP.NE.AND P0, PT, R0, RZ, PT ;  /* 0x000000ff0000720c */ /* 0x000fc80003f05270 */
[----:B------:R-:W1:Y:S02]  /*0b10*/  SHFL.DOWN PT, R3, R2, 0x10, 0x1f ;  /* 0x0a001f0002037f89 */ /* 0x000e6400000e0000 */
[----:B-1----:R-:W-:-:S05]  /*0b20*/  FADD R3, R2, R3 ;  /* 0x0000000302037221 */ /* 0x002fca0000000000 */
[----:B------:R2:W-:Y:S01]  /*0b30*/  @!P1 STS [R4+0x8], R3 ;  /* 0x0000080304009388 */ /* 0x0005e20000000800 */
[----:B------:R-:W-:Y:S01]  /*0b40*/  BAR.SYNC.DEFER_BLOCKING 0x0 ;  /* 0x0000000000007b1d */ /* 0x000fe20000010000 */
[----:B------:R-:W-:-:S04]  /*0b50*/  ISETP.GT.AND P1, PT, R7, 0xf, PT ;  /* 0x0000000f0700780c */ /* 0x000fc80003f24270 */
[----:B0-----:R-:W-:Y:S01]  /*0b60*/  FSEL R9, R2, R3, P1 ;  /* 0x0000000302097208 */ /* 0x001fe20000800000 */
[----:B------:R-:W-:Y:S08]  /*0b70*/  @P0 BRA `(.L_x_72) ;  /* 0x0000001400d00947 */ /* 0x000ff00003800000 */
[----:B------:R-:W0:Y:S01]  /*0b80*/  S2UR UR5, SR_CgaCtaId ;  /* 0x00000000000579c3 */ /* 0x000e220000008800 */
[----:B------:R-:W-:Y:S02]  /*0b90*/  UMOV UR4, 0x400 ;  /* 0x0000040000047882 */ /* 0x000fe40000000000 */
[----:B0-----:R-:W-:-:S09]  /*0ba0*/  ULEA UR4, UR5, UR4, 0x18 ;  /* 0x0000000405047291 */ /* 0x001fd2000f8ec0ff */
[----:B------:R-:W0:Y:S04]  /*0bb0*/  LDS R0, [UR4+0xc] ;  /* 0x00000c04ff007984 */ /* 0x000e280008000800 */
[----:B--2---:R-:W1:Y:S04]  /*0bc0*/  LDS.128 R4, [UR4+0x10] ;  /* 0x00001004ff047984 */ /* 0x004e680008000c00 */
        /* <DEDUP_REMOVED lines=9> */
.L_x_71:
[----:B0-----:R-:W0:Y:S01]  /*0c60*/  S2R R9, SR_LANEID ;  /* 0x0000000000097919 */ /* 0x001e220000000000 */
[----:B------:R-:W-:-:S05]  /*0c70*/  LOP3.LUT R2, R0, 0x3e0, RZ, 0xc0, !PT ;  /* 0x000003e000027812 */ /* 0x000fca00078ec0ff */
[----:B------:R-:W-:Y:S01]  /*0c80*/  VIADD R4, R2, 0x20 ;  /* 0x0000002002047836 */ /* 0x000fe20000000000 */
[----:B------:R-:W-:-:S04]  /*0c90*/  LOP3.LUT R2, RZ, R2, RZ, 0x33, !PT ;  /* 0x00000002ff027212 */ /* 0x000fc800078e33ff */
[----:B------:R-:W-:Y:S02]  /*0ca0*/  ISETP.GT.AND P0, PT, R4, R5, PT ;  /* 0x000000050400720c */ /* 0x000fe40003f04270 */
[----:B------:R-:W-:-:S04]  /*0cb0*/  IADD3 R2, PT, PT, R5, R2, RZ ;  /* 0x0000000205027210 */ /* 0x000fc80007ffe0ff */
[----:B------:R-:W-:-:S05]  /*0cc0*/  SEL R2, R2, 0x1f, P0 ;  /* 0x0000001f02027807 */ /* 0x000fca0000000000 */
[----:B------:R-:W1:Y:S01]  /*0cd0*/  SHFL.DOWN PT, R3, R11, 0x1, R2 ;  /* 0x082000000b037989 */ /* 0x000e6200000e0002 */
[C---:B0-----:R-:W-:Y:S01]  /*0ce0*/  ISETP.GE.AND P0, PT, R9.reuse, R2, PT ;  /* 0x000000020900720c */ /* 0x041fe20003f06270 */
[C---:B------:R-:W-:Y:S01]  /*0cf0*/  VIADD R7, R9.reuse, 0x2 ;  /* 0x0000000209077836 */ /* 0x040fe20000000000 */
[----:B------:R-:W-:-:S11]  /*0d00*/  ISETP.NE.AND P1, PT, R9, RZ, PT ;  /* 0x000000ff0900720c */ /* 0x000fd60003f25270 */
[----:B-1----:R-:W-:Y:S01]  /*0d10*/  @!P0 FADD R11, R3, R11 ;  /* 0x0000000b030b8221 */ /* 0x002fe20000000000 */
[----:B------:R-:W-:Y:S01]  /*0d20*/  ISETP.GT.AND P0, PT, R7, R2, PT ;  /* 0x000000020700720c */ /* 0x000fe20003f04270 */
[----:B------:R-:W0:Y:S01]  /*0d30*/  @!P1 S2R R13, SR_CgaCtaId ;  /* 0x00000000000d9919 */ /* 0x000e220000008800 */
[----:B------:R-:W-:Y:S02]  /*0d40*/  IADD3 R7, PT, PT, R9, 0x4, RZ ;  /* 0x0000000409077810 */ /* 0x000fe40007ffe0ff */
[----:B------:R-:W-:Y:S01]  /*0d50*/  @!P1 MOV R6, 0x400 ;  /* 0x0000040000069802 */ /* 0x000fe20000000f00 */
[----:B------:R-:W1:Y:S01]  /*0d60*/  SHFL.DOWN PT, R3, R11, 0x2, R2 ;  /* 0x084000000b037989 */ /* 0x000e6200000e0002 */
[----:B------:R-:W-:-:S04]  /*0d70*/  @!P1 SHF.R.U32.HI R4, RZ, 0x3, R0 ;  /* 0x00000003ff049819 */ /* 0x000fc80000011600 */
[----:B------:R-:W-:-:S03]  /*0d80*/  @!P1 LOP3.LUT R4, R4, 0x7c, RZ, 0xc0, !PT ;  /* 0x0000007c04049812 */ /* 0x000fc600078ec0ff */
[----:B-1----:R-:W-:Y:S01]  /*0d90*/  @!P0 FADD R11, R11, R3 ;  /* 0x000000030b0b8221 */ /* 0x002fe20000000000 */
[----:B------:R-:W-:Y:S01]  /*0da0*/  ISETP.GT.AND P0, PT, R7, R2, PT ;  /* 0x000000020700720c */ /* 0x000fe20003f04270 */
[----:B------:R-:W-:Y:S01]  /*0db0*/  VIADD R7, R9, 0x8 ;  /* 0x0000000809077836 */ /* 0x000fe20000000000 */
[----:B0-----:R-:W-:Y:S02]  /*0dc0*/  @!P1 LEA R13, R13, R6, 0x18 ;  /* 0x000000060d0d9211 */ /* 0x001fe400078ec0ff */
[----:B------:R-:W0:Y:S03]  /*0dd0*/  SHFL.DOWN PT, R3, R11, 0x4, R2 ;  /* 0x088000000b037989 */ /* 0x000e2600000e0002 */
[----:B------:R-:W-:-:S06]  /*0de0*/  @!P1 IMAD.IADD R4, R4, 0x1, R13 ;  /* 0x0000000104049824 */ /* 0x000fcc00078e020d */
[----:B0-----:R-:W-:Y:S01]  /*0df0*/  @!P0 FADD R11, R11, R3 ;  /* 0x000000030b0b8221 */ /* 0x001fe20000000000 */
[-C--:B------:R-:W-:Y:S02]  /*0e00*/  ISETP.GT.AND P0, PT, R7, R2.reuse, PT ;  /* 0x000000020700720c */ /* 0x080fe40003f04270 */
[----:B------:R-:W-:Y:S02]  /*0e10*/  IADD3 R7, PT, PT, R9, 0x10, RZ ;  /* 0x0000001009077810 */ /* 0x000fe40007ffe0ff */
[----:B------:R-:W0:Y:S09]  /*0e20*/  SHFL.DOWN PT, R3, R11, 0x8, R2 ;  /* 0x090000000b037989 */ /* 0x000e3200000e0002 */
[----:B0-----:R-:W-:Y:S01]  /*0e30*/  @!P0 FADD R11, R11, R3 ;  /* 0x000000030b0b8221 */ /* 0x001fe20000000000 */
[----:B------:R-:W-:-:S04]  /*0e40*/  ISETP.GT.AND P0, PT, R7, R2, PT ;  /* 0x000000020700720c */ /* 0x000fc80003f04270 */
[----:B------:R-:W0:Y:S09]  /*0e50*/  SHFL.DOWN PT, R3, R11, 0x10, R2 ;  /* 0x0a0000000b037989 */ /* 0x000e3200000e0002 */
        /* <DEDUP_REMOVED lines=13> */
[----:B------:R-:W1:Y:S04]  /*0f30*/  LDS R0, [UR4+0xc] ;  /* 0x00000c04ff007984 */ /* 0x000e680008000800 */
[----:B------:R-:W0:Y:S04]  /*0f40*/  LDS.128 R12, [UR4+0x10] ;  /* 0x00001004ff0c7984 */ /* 0x000e280008000c00 */
[----:B------:R-:W2:Y:S01]  /*0f50*/  LDS.64 R2, [UR4+0x20] ;  /* 0x00002004ff027984 */ /* 0x000ea20008000a00 */
[----:B-1----:R-:W-:Y:S01]  /*0f60*/  @P2 FADD R9, R9, R0 ;  /* 0x0000000009092221 */ /* 0x002fe20000000000 */
[----:B------:R-:W-:-:S03]  /*0f70*/  ISETP.GT.AND P2, PT, R5, 0xa0, PT ;  /* 0x000000a00500780c */ /* 0x000fc60003f44270 */
[----:B0-----:R-:W-:Y:S01]  /*0f80*/  @P4 FADD R9, R9, R12 ;  /* 0x0000000c09094221 */ /* 0x001fe20000000000 */
        /* <DEDUP_REMOVED lines=8> */
.L_x_58:
[----:B------:R-:W0:Y:S01]  /*1010*/  S2R R0, SR_TID.X ;  /* 0x0000000000007919 */ /* 0x000e220000002100 */
[----:B------:R-:W1:Y:S01]  /*1020*/  LDC.64 R4, c[0x0][0x380] ;  /* 0x0000e000ff047b82 */ /* 0x000e620000000a00 */
[----:B0-----:R-:W-:-:S04]  /*1030*/  VIADD R7, R0, UR7 ;  /* 0x0000000700077c36 */ /* 0x001fc80008000000 */
[----:B-1----:R-:W-:-:S05]  /*1040*/  IMAD.WIDE.U32 R4, R7, 0x4, R4 ;  /* 0x0000000407047825 */ /* 0x002fca00078e0004 */
[----:B------:R-:W2:Y:S04]  /*1050*/  LDG.E R7, desc[UR14][R4.64] ;  /* 0x0000000e04077981 */ /* 0x000ea8000c1e1900 */
[----:B------:R-:W2:Y:S04]  /*1060*/  LDG.E R8, desc[UR14][R4.64+0x400] ;  /* 0x0004000e04087981 */ /* 0x000ea8000c1e1900 */
[----:B------:R-:W3:Y:S04]  /*1070*/  LDG.E R9, desc[UR14][R4.64+0x800] ;  /* 0x0008000e04097981 */ /* 0x000ee8000c1e1900 */
[----:B------:R-:W3:Y:S04]  /*1080*/  LDG.E R10, desc[UR14][R4.64+0xc00] ;  /* 0x000c000e040a7981 */ /* 0x000ee8000c1e1900 */
[----:B------:R-:W4:Y:S04]  /*1090*/  LDG.E R11, desc[UR14][R4.64+0x1000] ;  /* 0x0010000e040b7981 */ /* 0x000f28000c1e1900 */
[----:B------:R-:W4:Y:S04]  /*10a0*/  LDG.E R12, desc[UR14][R4.64+0x1400] ;  /* 0x0014000e040c7981 */ /* 0x000f28000c1e1900 */
[----:B------:R-:W5:Y:S04]  /*10b0*/  LDG.E R13, desc[UR14][R4.64+0x1800] ;  /* 0x0018000e040d7981 */ /* 0x000f68000c1e1900 */
        /* <DEDUP_REMOVED lines=8> */
[----:B------:R-:W5:Y:S01]  /*1140*/  LDG.E R21, desc[UR14][R4.64+0x3c00] ;  /* 0x003c000e04157981 */ /* 0x000f62000c1e1900 */
[----:B------:R-:W-:-:S04]  /*1150*/  ISETP.GE.U32.AND P0, PT, R23, UR5, PT ;  /* 0x0000000517007c0c */ /* 0x000fc8000bf06070 */
[----:B------:R-:W-:Y:S01]  /*1160*/  ISETP.GE.U32.AND.EX P0, PT, R22, UR4, PT, P0 ;  /* 0x0000000416007c0c */ /* 0x000fe2000bf06100 */
        /* <DEDUP_REMOVED lines=13> */
[----:B------:R-:W-:-:S04]  /*1240*/  FADD R6, R15, R6 ;  /* 0x000000060f067221 */ /* 0x000fc80000000000 */
[----:B------:R-:W-:Y:S01]  /*1250*/  FADD R7, R7, R6 ;  /* 0x0000000607077221 */ /* 0x000fe20000000000 */
[----:B------:R-:W-:Y:S06]  /*1260*/  @!P0 BRA `(.L_x_73) ;  /* 0x0000000c006c8947 */ /* 0x000fec0003800000 */
[----:B------:R-:W-:Y:S01]  /*1270*/  UIADD3 UR8, UP0, UPT, UR5, UR7, URZ ;  /* 0x0000000705087290 */ /* 0x000fe2000ff1e0ff */
[----:B------:R-:W-:Y:S01]  /*1280*/  IADD3 R23, P2, PT, R2, -0x1000, RZ ;  /* 0xfffff00002177810 */ /* 0x000fe20007f5e0ff */
[----:B------:R-:W0:Y:S01]  /*1290*/  LDCU.64 UR12, c[0x0][0x380] ;  /* 0x00007000ff0c77ac */ /* 0x000e220008000a00 */
[----:B------:R-:W-:Y:S02]  /*12a0*/  LOP3.LUT R5, RZ, R0, RZ, 0x33, !PT ;  /* 0x00000000ff057212 */ /* 0x000fe400078e33ff */
[----:B------:R-:W-:Y:S01]  /*12b0*/  IADD3.X R8, PT, PT, R3, -0x1, RZ, P2, !PT ;  /* 0xffffffff03087810 */ /* 0x000fe200017fe4ff */
[----:B------:R-:W-:Y:S01]  /*12c0*/  UIADD3.X UR9, UPT, UPT, URZ, UR4, URZ, UP0, !UPT ;  /* 0x00000004ff097290 */ /* 0x000fe200087fe4ff */
[----:B------:R-:W-:Y:S01]  /*12d0*/  ISETP.LT.U32.AND P0, PT, R23, UR8, PT ;  /* 0x0000000817007c0c */ /* 0x000fe2000bf01070 */
[----:B------:R-:W-:Y:S01]  /*12e0*/  UMOV UR6, UR5 ;  /* 0x0000000500067c82 */ /* 0x000fe20008000000 */
[----:B------:R-:W-:Y:S01]  /*12f0*/  IADD3 R9, P1, PT, R0, UR8, RZ ;  /* 0x0000000800097c10 */ /* 0x000fe2000ff3e0ff */
[----:B------:R-:W-:Y:S01]  /*1300*/  UMOV UR4, URZ ;  /* 0x000000ff00047c82 */ /* 0x000fe20008000000 */
[----:B------:R-:W-:Y:S01]  /*1310*/  IADD3 R5, PT, PT, R2, -UR5, R5 ;  /* 0x8000000502057c10 */ /* 0x000fe2000fffe005 */
[----:B------:R-:W-:Y:S01]  /*1320*/  UMOV UR10, UR8 ;  /* 0x00000008000a7c82 */ /* 0x000fe20008000000 */
[----:B------:R-:W-:Y:S01]  /*1330*/  MOV R11, UR9 ;  /* 0x00000009000b7c02 */ /* 0x000fe20008000f00 */
[----:B------:R-:W-:-:S03]  /*1340*/  IMAD.X R0, RZ, RZ, UR9, P1 ;  /* 0x00000009ff007e24 */ /* 0x000fc600088e06ff */
[----:B------:R-:W-:Y:S02]  /*1350*/  ISETP.GT.U32.AND.EX P0, PT, R11, R8, PT, P0 ;  /* 0x000000080b00720c */ /* 0x000fe40003f04100 */
[----:B0-----:R-:W-:-:S04]  /*1360*/  LEA R6, P2, R9, UR12, 0x2 ;  /* 0x0000000c09067c11 */ /* 0x001fc8000f8410ff */
[----:B------:R-:W-:Y:S02]  /*1370*/  IADD3 R6, P1, PT, R6, 0x2000, RZ ;  /* 0x0000200006067810 */ /* 0x000fe40007f3e0ff */
[----:B------:R-:W-:Y:S02]  /*1380*/  LEA.HI.X R9, R9, UR13, R0, 0x2, P2 ;  /* 0x0000000d09097c11 */ /* 0x000fe400090f1400 */
[----:B------:R-:W-:Y:S01]  /*1390*/  IADD3 R0, PT, PT, R5, -UR7, RZ ;  /* 0x8000000705007c10 */ /* 0x000fe2000fffe0ff */
[----:B------:R-:W-:Y:S02]  /*13a0*/  UMOV UR7, UR9 ;  /* 0x0000000900077c82 */ /* 0x000fe40008000000 */
[----:B------:R-:W-:Y:S01]  /*13b0*/  IMAD.X R9, RZ, RZ, R9, P1 ;  /* 0x000000ffff097224 */ /* 0x000fe200008e0609 */
[----:B------:R-:W-:Y:S06]  /*13c0*/  @P0 BRA `(.L_x_74) ;  /* 0x0000000400000947 */ /* 0x000fec0003800000 */
[----:B------:R-:W0:Y:S01]  /*13d0*/  LDC.64 R2, c[0x0][0x3b8] ;  /* 0x0000ee00ff027b82 */ /* 0x000e220000000a00 */
[----:B------:R-:W1:Y:S01]  /*13e0*/  LDCU.64 UR12, c[0x0][0x380] ;  /* 0x00007000ff0c77ac */ /* 0x000e620008000a00 */
[----:B------:R-:W-:Y:S01]  /*13f0*/  NOP ;  /* 0x0000000000007918 */ /* 0x000fe20000000000 */
.L_x_75:
[----:B------:R-:W2:Y:S02]  /*1400*/  S2R R5, SR_TID.X ;  /* 0x0000000000057919 */ /* 0x000ea40000002100 */
[----:B--2---:R-:W-:-:S04]  /*1410*/  IADD3 R5, P0, PT, R5, UR8, RZ ;  /* 0x0000000805057c10 */ /* 0x004fc8000ff1e0ff */
[----:B------:R-:W-:Y:S02]  /*1420*/  IADD3.X R10, PT, PT, RZ, UR9, RZ, P0, !PT ;  /* 0x00000009ff0a7c10 */ /* 0x000fe400087fe4ff */
[----:B-1----:R-:W-:-:S04]  /*1430*/  LEA R4, P0, R5, UR12, 0x2 ;  /* 0x0000000c05047c11 */ /* 0x002fc8000f8010ff */
[----:B------:R-:W-:-:S05]  /*1440*/  LEA.HI.X R5, R5, UR13, R10, 0x2, P0 ;  /* 0x0000000d05057c11 */ /* 0x000fca00080f140a */
        /* <DEDUP_REMOVED lines=15> */
[----:B------:R1:W5:Y:S01]  /*1540*/  LDG.E R22, desc[UR14][R4.64+0x3c00] ;  /* 0x003c000e04167981 */ /* 0x000362000c1e1900 */
[----:B------:R-:W-:-:S02]  /*1550*/  USHF.R.S32.HI UR11, URZ, 0x1f, UR5 ;  /* 0x0000001fff0b7899 */ /* 0x000fc40008011405 */
[----:B------:R-:W-:-:S04]  /*1560*/  UIADD3 UR6, UP0, UPT, UR5, UR10, URZ ;  /* 0x0000000a05067290 */ /* 0x000fc8000ff1e0ff */
[----:B------:R-:W-:Y:S01]  /*1570*/  UIADD3.X UR7, UPT, UPT, UR11, UR7, URZ, UP0, !UPT ;  /* 0x000000070b077290 */ /* 0x000fe200087fe4ff */
[----:B--2---:R-:W-:Y:S01]  /*1580*/  FADD R7, R24, R7 ;  /* 0x0000000718077221 */ /* 0x004fe20000000000 */
[----:B0-----:R-:W-:-:S04]  /*1590*/  IADD3 R24, P1, PT, R2, -UR8, RZ ;  /* 0x8000000802187c10 */ /* 0x001fc8000ff3e0ff */
[----:B------:R-:W-:Y:S02]  /*15a0*/  ISETP.GE.U32.AND P0, PT, R24, UR5, PT ;  /* 0x0000000518007c0c */ /* 0x000fe4000bf06070 */
[----:B-1----:R-:W-:Y:S01]  /*15b0*/  IADD3.X R4, PT, PT, R3, ~UR9, RZ, P1, !PT ;  /* 0x8000000903047c10 */ /* 0x002fe20008ffe4ff */
[----:B---3--:R-:W-:-:S03]  /*15c0*/  FADD R26, R25, R26 ;  /* 0x0000001a191a7221 */ /* 0x008fc60000000000 */
[----:B------:R-:W-:Y:S01]  /*15d0*/  ISETP.GE.U32.AND.EX P0, PT, R4, UR11, PT, P0 ;  /* 0x0000000b04007c0c */ /* 0x000fe2000bf06100 */
        /* <DEDUP_REMOVED lines=12> */
[----:B------:R-:W-:-:S04]  /*16a0*/  FADD R7, R7, R10 ;  /* 0x0000000a07077221 */ /* 0x000fc80000000000 */
[----:B------:R-:W-:Y:S01]  /*16b0*/  FADD R7, R22, R7 ;  /* 0x0000000716077221 */ /* 0x000fe20000000000 */
[----:B------:R-:W-:Y:S06]  /*16c0*/  @!P0 BRA `(.L_x_73) ;  /* 0x0000000800548947 */ /* 0x000fec0003800000 */
[----:B------:R-:W-:Y:S01]  /*16d0*/  UIADD3 UR8, UP0, UPT, UR5, UR8, URZ ;  /* 0x0000000805087290 */ /* 0x000fe2000ff1e0ff */
[----:B------:R-:W-:Y:S01]  /*16e0*/  MOV R5, R9 ;  /* 0x0000000900057202 */ /* 0x000fe20000000f00 */
[----:B------:R-:W-:Y:S01]  /*16f0*/  IMAD.U32 R11, RZ, RZ, UR5 ;  /* 0x00000005ff0b7e24 */ /* 0x000fe2000f8e00ff */
[----:B------:R-:W-:Y:S01]  /*1700*/  UIADD3 UR4, UPT, UPT, UR4, 0x1, URZ ;  /* 0x0000000104047890 */ /* 0x000fe2000fffe0ff */
[----:B------:R-:W-:Y:S01]  /*1710*/  IMAD.MOV.U32 R4, RZ, RZ, R6 ;  /* 0x000000ffff047224 */ /* 0x000fe200078e0006 */
[----:B------:R-:W-:Y:S01]  /*1720*/  UIADD3.X UR9, UPT, UPT, UR11, UR9, URZ, UP0, !UPT ;  /* 0x000000090b097290 */ /* 0x000fe200087fe4ff */
[----:B------:R-:W-:Y:S01]  /*1730*/  ISETP.LT.U32.AND P0, PT, R23, UR8, PT ;  /* 0x0000000817007c0c */ /* 0x000fe2000bf01070 */
[----:B------:R-:W-:Y:S01]  /*1740*/  VIADD R0, R0, -UR5 ;  /* 0x8000000500007c36 */ /* 0x000fe20008000000 */
[----:B------:R-:W-:Y:S01]  /*1750*/  UMOV UR10, UR6 ;  /* 0x00000006000a7c82 */ /* 0x000fe20008000000 */
[----:B------:R-:W-:Y:S02]  /*1760*/  IMAD.WIDE R4, R11, 0x4, R4 ;  /* 0x000000040b047825 */ /* 0x000fe400078e0204 */
[----:B------:R-:W-:-:S02]  /*1770*/  MOV R13, UR9 ;  /* 0x00000009000d7c02 */ /* 0x000fc40008000f00 */
[----:B------:R-:W-:Y:S01]  /*1780*/  IMAD.MOV.U32 R6, RZ, RZ, R4 ;  /* 0x000000ffff067224 */ /* 0x000fe200078e0004 */
[----:B------:R-:W-:Y:S02]  /*1790*/  MOV R9, R5 ;  /* 0x0000000500097202 */ /* 0x000fe40000000f00 */
[----:B------:R-:W-:-:S13]  /*17a0*/  ISETP.GT.U32.AND.EX P0, PT, R13, R8, PT, P0 ;  /* 0x000000080d00720c */ /* 0x000fda0003f04100 */
[----:B------:R-:W-:Y:S05]  /*17b0*/  @!P0 BRA `(.L_x_75) ;  /* 0xfffffffc00108947 */ /* 0x000fea000383ffff */
[----:B------:R-:W-:-:S05]  /*17c0*/  UMOV UR6, UR5 ;  /* 0x0000000500067c82 */ /* 0x000fca0008000000 */
.L_x_74:
[----:B------:R-:W0:Y:S01]  /*17d0*/  S2R R5, SR_TID.X ;  /* 0x0000000000057919 */ /* 0x000e220000002100 */
[C---:B------:R-:W-:Y:S01]  /*17e0*/  IADD3 R4, PT, PT, R2.reuse, -UR8, RZ ;  /* 0x8000000802047c10 */ /* 0x040fe2000fffe0ff */
[----:B------:R-:W-:Y:S01]  /*17f0*/  IMAD.U32 R8, RZ, RZ, UR9 ;  /* 0x00000009ff087e24 */ /* 0x000fe2000f8e00ff */
[----:B------:R-:W-:Y:S01]  /*1800*/  ISETP.LE.U32.AND P1, PT, R2, UR8, PT ;  /* 0x0000000802007c0c */ /* 0x000fe2000bf23070 */
[----:B------:R-:W-:Y:S01]  /*1810*/  BSSY.RECONVERGENT B1, `(.L_x_73) ;  /* 0x0000080000017945 */ /* 0x000fe20003800200 */
[----:B0-----:R-:W-:-:S04]  /*1820*/  ISETP.GE.AND P0, PT, R5, R4, PT ;  /* 0x000000040500720c */ /* 0x001fc80003f06270 */
[----:B------:R-:W-:-:S13]  /*1830*/  ISETP.GE.U32.OR.EX P0, PT, R8, R3, P0, P1 ;  /* 0x000000030800720c */ /* 0x000fda0000706510 */
[----:B------:R-:W-:Y:S05]  /*1840*/  @P0 BRA `(.L_x_76) ;  /* 0x0000000400f00947 */ /* 0x000fea0003800000 */
[----:B------:R-:W0:Y:S01]  /*1850*/  LDC R4, c[0x0][0x3c0] ;  /* 0x0000f000ff047b82 */ /* 0x000e220000000800 */
[----:B------:R-:W-:Y:S01]  /*1860*/  USHF.L.U32 UR5, UR16, 0xc, URZ ;  /* 0x0000000c10057899 */ /* 0x000fe200080006ff */
[----:B------:R-:W-:Y:S01]  /*1870*/  LOP3.LUT R3, RZ, R5, RZ, 0x33, !PT ;  /* 0x00000005ff037212 */ /* 0x000fe200078e33ff */
[----:B------:R-:W-:Y:S02]  /*1880*/  BSSY.RECONVERGENT B2, `(.L_x_77) ;  /* 0x0000037000027945 */ /* 0x000fe40003800200 */
[----:B------:R-:W-:-:S06]  /*1890*/  UIADD3 UR5, UPT, UPT, UR5, UR6, URZ ;  /* 0x0000000605057290 */ /* 0x000fcc000fffe0ff */
[----:B------:R-:W-:Y:S01]  /*18a0*/  IADD3 R2, PT, PT, R2, -UR5, R3 ;  /* 0x8000000502027c10 */ /* 0x000fe2000fffe003 */
[----:B0-----:R-:W-:Y:S01]  /*18b0*/  IMAD R3, R4, UR4, RZ ;  /* 0x0000000404037c24 */ /* 0x001fe2000f8e02ff */
[----:B------:R-:W-:-:S03]  /*18c0*/  MOV R4, R5 ;  /* 0x0000000500047202 */ /* 0x000fc60000000f00 */
[----:B------:R-:W-:-:S05]  /*18d0*/  IMAD R2, R3, -0x1000, R2 ;  /* 0xfffff00003027824 */ /* 0x000fca00078e0202 */
[C---:B------:R-:W-:Y:S02]  /*18e0*/  ISETP.GE.U32.AND P0, PT, R2.reuse, 0xf00, PT ;  /* 0x00000f000200780c */ /* 0x040fe40003f06070 */
[----:B------:R-:W-:-:S04]  /*18f0*/  LEA.HI R19, R2, 0x1, RZ, 0x18 ;  /* 0x0000000102137811 */ /* 0x000fc800078fc0ff */
[----:B------:R-:W-:-:S04]  /*1900*/  LOP3.LUT R21, R19, 0xf, RZ, 0xc0, !PT ;  /* 0x0000000f13157812 */ /* 0x000fc800078ec0ff */
[----:B------:R-:W-:-:S03]  /*1910*/  ISETP.NE.AND P1, PT, R21, RZ, PT ;  /* 0x000000ff1500720c */ /* 0x000fc60003f25270 */
[----:B------:R-:W-:Y:S10]  /*1920*/  @!P0 BRA `(.L_x_78) ;  /* 0x0000000000b08947 */ /* 0x000ff40003800000 */
[----:B------:R-:W-:Y:S01]  /*1930*/  LEA.HI R2, R0, 0x1, RZ, 0x18 ;  /* 0x0000000100027811 */ /* 0x000fe200078fc0ff */
[----:B------:R-:W-:-:S03]  /*1940*/  IMAD.MOV.U32 R4, RZ, RZ, R5 ;  /* 0x000000ffff047224 */ /* 0x000fc600078e0005 */
[----:B------:R-:W-:-:S04]  /*1950*/  LOP3.LUT R2, R2, 0x1fffff0, RZ, 0xc0, !PT ;  /* 0x01fffff002027812 */ /* 0x000fc800078ec0ff */
[----:B------:R-:W-:-:S07]  /*1960*/  IADD3 R8, PT, PT, -R2, RZ, RZ ;  /* 0x000000ff02087210 */ /* 0x000fce0007ffe1ff */
.L_x_79:
[----:B------:R-:W-:Y:S01]  /*1970*/  IMAD.MOV.U32 R2, RZ, RZ, R6 ;  /* 0x000000ffff027224 */ /* 0x000fe200078e0006 */
[----:B------:R-:W-:-:S05]  /*1980*/  MOV R3, R9 ;  /* 0x0000000900037202 */ /* 0x000fca0000000f00 */
[----:B------:R-:W2:Y:S04]  /*1990*/  LDG.E R18, desc[UR14][R2.64+-0x2000] ;  /* 0xffe0000e02127981 */ /* 0x000ea8000c1e1900 */
[----:B------:R-:W3:Y:S04]  /*19a0*/  LDG.E R17, desc[UR14][R2.64+-0x1c00] ;  /* 0xffe4000e02117981 */ /* 0x000ee8000c1e1900 */
        /* <DEDUP_REMOVED lines=14> */
[----:B------:R-:W-:-:S02]  /*1a90*/  VIADD R8, R8, 0x10 ;  /* 0x0000001008087836 */ /* 0x000fc40000000000 */
[----:B------:R-:W-:-:S03]  /*1aa0*/  VIADD R4, R4, 0x1000 ;  /* 0x0000100004047836 */ /* 0x000fc60000000000 */
[----:B------:R-:W-:Y:S01]  /*1ab0*/  ISETP.NE.AND P0, PT, R8, RZ, PT ;  /* 0x000000ff0800720c */ /* 0x000fe20003f05270 */
[----:B--2---:R-:W-:-:S04]  /*1ac0*/  FADD R18, R18, R7 ;  /* 0x0000000712127221 */ /* 0x004fc80000000000 */
        /* <DEDUP_REMOVED lines=13> */
[----:B------:R-:W-:-:S03]  /*1ba0*/  IADD3 R6, P2, PT, R2, 0x4000, RZ ;  /* 0x0000400002067810 */ /* 0x000fc60007f5e0ff */
[----:B------:R-:W-:Y:S01]  /*1bb0*/  FADD R10, R10, R9 ;  /* 0x000000090a0a7221 */ /* 0x000fe20000000000 */
[----:B------:R-:W-:-:S03]  /*1bc0*/  IADD3.X R9, PT, PT, RZ, R3, RZ, P2, !PT ;  /* 0x00000003ff097210 */ /* 0x000fc600017fe4ff */
[----:B------:R-:W-:Y:S01]  /*1bd0*/  FADD R7, R10, R5 ;  /* 0x000000050a077221 */ /* 0x000fe20000000000 */
[----:B------:R-:W-:Y:S06]  /*1be0*/  @P0 BRA `(.L_x_79) ;  /* 0xfffffffc00600947 */ /* 0x000fec000383ffff */
.L_x_78:
[----:B------:R-:W-:Y:S05]  /*1bf0*/  BSYNC.RECONVERGENT B2 ;  /* 0x0000000000027941 */ /* 0x000fea0003800200 */
.L_x_77:
[----:B------:R-:W-:Y:S05]  /*1c00*/  @!P1 BRA `(.L_x_76) ;  /* 0x0000000400009947 */ /* 0x000fea0003800000 */
[----:B------:R-:W-:Y:S01]  /*1c10*/  ISETP.GE.U32.AND P0, PT, R21, 0x8, PT ;  /* 0x000000081500780c */ /* 0x000fe20003f06070 */
[----:B------:R-:W-:Y:S01]  /*1c20*/  BSSY.RECONVERGENT B2, `(.L_x_80) ;  /* 0x0000019000027945 */ /* 0x000fe20003800200 */
[----:B------:R-:W-:-:S04]  /*1c30*/  LOP3.LUT R9, R19, 0x7, RZ, 0xc0, !PT ;  /* 0x0000000713097812 */ /* 0x000fc800078ec0ff */
[----:B------:R-:W-:-:S07]  /*1c40*/  ISETP.NE.AND P1, PT, R9, RZ, PT ;  /* 0x000000ff0900720c */ /* 0x000fce0003f25270 */
[----:B------:R-:W-:Y:S06]  /*1c50*/  @!P0 BRA `(.L_x_81) ;  /* 0x0000000000548947 */ /* 0x000fec0003800000 */
[----:B------:R-:W-:-:S04]  /*1c60*/  IADD3 R3, P0, PT, R4, UR8, RZ ;  /* 0x0000000804037c10 */ /* 0x000fc8000ff1e0ff */
[----:B------:R-:W-:Y:S02]  /*1c70*/  IADD3.X R6, PT, PT, RZ, UR9, RZ, P0, !PT ;  /* 0x00000009ff067c10 */ /* 0x000fe400087fe4ff */
[----:B------:R-:W-:-:S04]  /*1c80*/  LEA R2, P0, R3, UR12, 0x2 ;  /* 0x0000000c03027c11 */ /* 0x000fc8000f8010ff */
[----:B------:R-:W-:-:S05]  /*1c90*/  LEA.HI.X R3, R3, UR13, R6, 0x2, P0 ;  /* 0x0000000d03037c11 */ /* 0x000fca00080f1406 */
[----:B------:R-:W2:Y:S04]  /*1ca0*/  LDG.E R6, desc[UR14][R2.64] ;  /* 0x0000000e02067981 */ /* 0x000ea8000c1e1900 */
[----:B------:R-:W3:Y:S04]  /*1cb0*/  LDG.E R5, desc[UR14][R2.64+0x400] ;  /* 0x0004000e02057981 */ /* 0x000ee8000c1e1900 */
[----:B------:R-:W4:Y:S04]  /*1cc0*/  LDG.E R8, desc[UR14][R2.64+0x800] ;  /* 0x0008000e02087981 */ /* 0x000f28000c1e1900 */
[----:B------:R-:W5:Y:S04]  /*1cd0*/  LDG.E R10, desc[UR14][R2.64+0xc00] ;  /* 0x000c000e020a7981 */ /* 0x000f68000c1e1900 */
[----:B------:R-:W5:Y:S04]  /*1ce0*/  LDG.E R12, desc[UR14][R2.64+0x1000] ;  /* 0x0010000e020c7981 */ /* 0x000f68000c1e1900 */
[----:B------:R-:W5:Y:S04]  /*1cf0*/  LDG.E R14, desc[UR14][R2.64+0x1400] ;  /* 0x0014000e020e7981 */ /* 0x000f68000c1e1900 */
[----:B------:R-:W5:Y:S04]  /*1d00*/  LDG.E R16, desc[UR14][R2.64+0x1800] ;  /* 0x0018000e02107981 */ /* 0x000f68000c1e1900 */
[----:B------:R-:W5:Y:S01]  /*1d10*/  LDG.E R18, desc[UR14][R2.64+0x1c00] ;  /* 0x001c000e02127981 */ /* 0x000f62000c1e1900 */
[----:B------:R-:W-:-:S02]  /*1d20*/  VIADD R4, R4, 0x800 ;  /* 0x0000080004047836 */ /* 0x000fc40000000000 */
[----:B--2---:R-:W-:-:S04]  /*1d30*/  FADD R6, R7, R6 ;  /* 0x0000000607067221 */ /* 0x004fc80000000000 */
[----:B---3--:R-:W-:-:S04]  /*1d40*/  FADD R5, R6, R5 ;  /* 0x0000000506057221 */ /* 0x008fc80000000000 */
[----:B----4-:R-:W-:-:S04]  /*1d50*/  FADD R5, R5, R8 ;  /* 0x0000000805057221 */ /* 0x010fc80000000000 */
[----:B-----5:R-:W-:-:S04]  /*1d60*/  FADD R5, R5, R10 ;  /* 0x0000000a05057221 */ /* 0x020fc80000000000 */
[----:B------:R-:W-:-:S04]  /*1d70*/  FADD R5, R5, R12 ;  /* 0x0000000c05057221 */ /* 0x000fc80000000000 */
[----:B------:R-:W-:-:S04]  /*1d80*/  FADD R5, R5, R14 ;  /* 0x0000000e05057221 */ /* 0x000fc80000000000 */
[----:B------:R-:W-:-:S04]  /*1d90*/  FADD R5, R5, R16 ;  /* 0x0000001005057221 */ /* 0x000fc80000000000 */
[----:B------:R-:W-:-:S07]  /*1da0*/  FADD R7, R5, R18 ;  /* 0x0000001205077221 */ /* 0x000fce0000000000 */
.L_x_81:
[----:B------:R-:W-:Y:S05]  /*1db0*/  BSYNC.RECONVERGENT B2 ;  /* 0x0000000000027941 */ /* 0x000fea0003800200 */
.L_x_80:
[----:B------:R-:W-:Y:S05]  /*1dc0*/  @!P1 BRA `(.L_x_76) ;  /* 0x0000000000909947 */ /* 0x000fea0003800000 */
[----:B------:R-:W-:Y:S01]  /*1dd0*/  ISETP.GE.U32.AND P0, PT, R9, 0x4, PT ;  /* 0x000000040900780c */ /* 0x000fe20003f06070 */
[----:B------:R-:W-:Y:S01]  /*1de0*/  BSSY.RECONVERGENT B2, `(.L_x_82) ;  /* 0x0000010000027945 */ /* 0x000fe20003800200 */
[----:B------:R-:W-:-:S11]  /*1df0*/  LOP3.LUT P1, RZ, R19, 0x3, RZ, 0xc0, !PT ;  /* 0x0000000313ff7812 */ /* 0x000fd6000782c0ff */
[----:B------:R-:W-:Y:S05]  /*1e00*/  @!P0 BRA `(.L_x_83) ;  /* 0x0000000000348947 */ /* 0x000fea0003800000 */
[----:B------:R-:W-:-:S04]  /*1e10*/  IADD3 R3, P0, PT, R4, UR8, RZ ;  /* 0x0000000804037c10 */ /* 0x000fc8000ff1e0ff */
[----:B------:R-:W-:Y:S02]  /*1e20*/  IADD3.X R6, PT, PT, RZ, UR9, RZ, P0, !PT ;  /* 0x00000009ff067c10 */ /* 0x000fe400087fe4ff */
[----:B------:R-:W-:-:S04]  /*1e30*/  LEA R2, P0, R3, UR12, 0x2 ;  /* 0x0000000c03027c11 */ /* 0x000fc8000f8010ff */
[----:B------:R-:W-:-:S05]  /*1e40*/  LEA.HI.X R3, R3, UR13, R6, 0x2, P0 ;  /* 0x0000000d03037c11 */ /* 0x000fca00080f1406 */
[----:B------:R-:W2:Y:S04]  /*1e50*/  LDG.E R6, desc[UR14][R2.64] ;  /* 0x0000000e02067981 */ /* 0x000ea8000c1e1900 */
[----:B------:R-:W3:Y:S04]  /*1e60*/  LDG.E R5, desc[UR14][R2.64+0x400] ;  /* 0x0004000e02057981 */ /* 0x000ee8000c1e1900 */
[----:B------:R-:W4:Y:S04]  /*1e70*/  LDG.E R8, desc[UR14][R2.64+0x800] ;  /* 0x0008000e02087981 */ /* 0x000f28000c1e1900 */
[----:B------:R-:W5:Y:S01]  /*1e80*/  LDG.E R10, desc[UR14][R2.64+0xc00] ;  /* 0x000c000e020a7981 */ /* 0x000f62000c1e1900 */
[----:B------:R-:W-:-:S02]  /*1e90*/  VIADD R4, R4, 0x400 ;  /* 0x0000040004047836 */ /* 0x000fc40000000000 */
[----:B--2---:R-:W-:-:S04]  /*1ea0*/  FADD R6, R7, R6 ;  /* 0x0000000607067221 */ /* 0x004fc80000000000 */
[----:B---3--:R-:W-:-:S04]  /*1eb0*/  FADD R5, R6, R5 ;  /* 0x0000000506057221 */ /* 0x008fc80000000000 */
[----:B----4-:R-:W-:-:S04]  /*1ec0*/  FADD R5, R5, R8 ;  /* 0x0000000805057221 */ /* 0x010fc80000000000 */
[----:B-----5:R-:W-:-:S07]  /*1ed0*/  FADD R7, R5, R10 ;  /* 0x0000000a05077221 */ /* 0x020fce0000000000 */
.L_x_83:
[----:B------:R-:W-:Y:S05]  /*1ee0*/  BSYNC.RECONVERGENT B2 ;  /* 0x0000000000027941 */ /* 0x000fea0003800200 */
.L_x_82:
[----:B------:R-:W-:Y:S05]  /*1ef0*/  @!P1 BRA `(.L_x_76) ;  /* 0x0000000000449947 */ /* 0x000fea0003800000 */
[----:B------:R-:W-:Y:S02]  /*1f00*/  LOP3.LUT R0, R0, 0xffff, RZ, 0xc0, !PT ;  /* 0x0000ffff00007812 */ /* 0x000fe400078ec0ff */
[----:B------:R-:W-:Y:S02]  /*1f10*/  IADD3 R5, P0, PT, R4, UR10, RZ ;  /* 0x0000000a04057c10 */ /* 0x000fe4000ff1e0ff */
[----:B------:R-:W-:Y:S02]  /*1f20*/  LEA.HI R0, R0, 0x1, RZ, 0x18 ;  /* 0x0000000100007811 */ /* 0x000fe400078fc0ff */
[----:B------:R-:W-:Y:S02]  /*1f30*/  LEA R4, P1, R5, UR12, 0x2 ;  /* 0x0000000c05047c11 */ /* 0x000fe4000f8210ff */
[----:B------:R-:W-:Y:S02]  /*1f40*/  LOP3.LUT R0, R0, 0x3, RZ, 0xc0, !PT ;  /* 0x0000000300007812 */ /* 0x000fe400078ec0ff */
[----:B------:R-:W-:-:S03]  /*1f50*/  IADD3.X R2, PT, PT, RZ, UR7, RZ, P0, !PT ;  /* 0x00000007ff027c10 */ /* 0x000fc600087fe4ff */
[----:B------:R-:W-:Y:S01]  /*1f60*/  IMAD.MOV R0, RZ, RZ, -R0 ;  /* 0x000000ffff007224 */ /* 0x000fe200078e0a00 */
[----:B------:R-:W-:-:S07]  /*1f70*/  LEA.HI.X R5, R5, UR13, R2, 0x2, P1 ;  /* 0x0000000d05057c11 */ /* 0x000fce00088f1402 */
.L_x_84:
[----:B------:R-:W-:Y:S01]  /*1f80*/  MOV R2, R4 ;  /* 0x0000000400027202 */ /* 0x000fe20000000f00 */
[----:B------:R-:W-:-:S05]  /*1f90*/  IMAD.MOV.U32 R3, RZ, RZ, R5 ;  /* 0x000000ffff037224 */ /* 0x000fca00078e0005 */
[----:B------:R-:W2:Y:S01]  /*1fa0*/  LDG.E R2, desc[UR14][R2.64] ;  /* 0x0000000e02027981 */ /* 0x000ea2000c1e1900 */
[----:B------:R-:W-:Y:S02]  /*1fb0*/  IADD3 R0, PT, PT, R0, 0x1, RZ ;  /* 0x0000000100007810 */ /* 0x000fe40007ffe0ff */
[----:B------:R-:W-:Y:S02]  /*1fc0*/  IADD3 R4, P1, PT, R4, 0x400, RZ ;  /* 0x0000040004047810 */ /* 0x000fe40007f3e0ff */
[----:B------:R-:W-:-:S03]  /*1fd0*/  ISETP.NE.AND P0, PT, R0, RZ, PT ;  /* 0x000000ff0000720c */ /* 0x000fc60003f05270 */
[----:B------:R-:W-:Y:S02]  /*1fe0*/  IMAD.X R5, RZ, RZ, R5, P1 ;  /* 0x000000ffff057224 */ /* 0x000fe400008e0605 */
[----:B--2---:R-:W-:-:S08]  /*1ff0*/  FADD R7, R2, R7 ;  /* 0x0000000702077221 */ /* 0x004fd00000000000 */
[----:B------:R-:W-:Y:S05]  /*2000*/  @P0 BRA `(.L_x_84) ;  /* 0xfffffffc00dc0947 */ /* 0x000fea000383ffff */
.L_x_76:
[----:B------:R-:W-:Y:S05]  /*2010*/  BSYNC.RECONVERGENT B1 ;  /* 0x0000000000017941 */ /* 0x000fea0003800200 */
.L_x_73:
[----:B------:R-:W0:Y:S01]  /*2020*/  S2R R6, SR_LANEID ;  /* 0x0000000000067919 */ /* 0x000e220000000000 */
[----:B------:R-:W1:Y:S01]  /*2030*/  SHFL.DOWN PT, R0, R7, 0x1, 0x1f ;  /* 0x08201f0007007f89 */ /* 0x000e6200000e0000 */
[----:B------:R-:W2:Y:S01]  /*2040*/  S2R R5, SR_TID.X ;  /* 0x0000000000057919 */ /* 0x000ea20000002100 */
[C---:B0-----:R-:W-:Y:S02]  /*2050*/  ISETP.GT.AND P0, PT, R6.reuse, 0x1e, PT ;  /* 0x0000001e0600780c */ /* 0x041fe40003f04270 */
[----:B------:R-:W-:-:S11]  /*2060*/  ISETP.NE.AND P1, PT, R6, RZ, PT ;  /* 0x000000ff0600720c */ /* 0x000fd60003f25270 */
[----:B-1----:R-:W-:Y:S01]  /*2070*/  @!P0 FADD R7, R0, R7 ;  /* 0x0000000700078221 */ /* 0x002fe20000000000 */
[----:B------:R-:W-:Y:S01]  /*2080*/  ISETP.GT.AND P0, PT, R6, 0x1d, PT ;  /* 0x0000001d0600780c */ /* 0x000fe20003f04270 */
[----:B------:R-:W0:Y:S01]  /*2090*/  @!P1 S2R R4, SR_CgaCtaId ;  /* 0x0000000000049919 */ /* 0x000e220000008800 */
[----:B------:R-:W-:Y:S02]  /*20a0*/  @!P1 MOV R3, 0x400 ;  /* 0x0000040000039802 */ /* 0x000fe40000000f00 */
[----:B--2---:R-:W-:Y:S01]  /*20b0*/  @!P1 SHF.R.U32.HI R2, RZ, 0x3, R5 ;  /* 0x00000003ff029819 */ /* 0x004fe20000011605 */
        /* <DEDUP_REMOVED lines=31> */
[----:B------:R-:W-:-:S07]  /*22b0*/  FADD R9, R2, R3 ;  /* 0x0000000302097221 */ /* 0x000fce0000000000 */
.L_x_72:
[----:B------:R-:W-:Y:S05]  /*22c0*/  BSYNC.RECONVERGENT B0 ;  /* 0x0000000000007941 */ /* 0x000fea0003800200 */
.L_x_57:
[----:B------:R-:W-:Y:S05]  /*22d0*/  @P0 EXIT ;  /* 0x000000000000094d */ /* 0x000fea0003800000 */
[----:B------:R-:W3:Y:S02]  /*22e0*/  LDCU.64 UR4, c[0x0][0x388] ;  /* 0x00007100ff0477ac */ /* 0x000ee40008000a00 */
[----:B---3--:R-:W-:-:S06]  /*22f0*/  UIMAD.WIDE.U32 UR4, UR16, 0x4, UR4 ;  /* 0x00000004100478a5 */ /* 0x008fcc000f8e0004 */
[----:B------:R-:W-:Y:S01]  /*2300*/  IMAD.U32 R2, RZ, RZ, UR4 ;  /* 0x00000004ff027e24 */ /* 0x000fe2000f8e00ff */
[----:B0-2---:R-:W-:-:S05]  /*2310*/  MOV R3, UR5 ;  /* 0x0000000500037c02 */ /* 0x005fca0008000f00 */
[----:B------:R-:W-:Y:S01]  /*2320*/  STG.E desc[UR14][R2.64], R9 ;  /* 0x0000000902007986 */ /* 0x000fe2000c10190e */
[----:B------:R-:W-:Y:S05]  /*2330*/  EXIT ;  /* 0x000000000000794d */ /* 0x000fea0003800000 */
.L_x_85:
        /* <DEDUP_REMOVED lines=12> */
.L_x_237:


//--------------------- .text._ZN3cub18CUB_300001_SM_10006detail6reduce28DeviceReduceSingleTileKernelINS2_10policy_hubIfyN4cuda3std3__44plusIfEEE10Policy1000EN6thrust24THRUST_300001_SM_1000_NS10device_ptrIfEEPfyS9_ffNS7_10__identityEEEvT0_T1_T2_T3_T4_T6_ --------------------------
	.section	.text._ZN3cub18CUB_300001_SM_10006detail6reduce28DeviceReduceSingleTileKernelINS2_10policy_hubIfyN4cuda3std3__44plusIfEEE10Policy1000EN6thrust24THRUST_300001_SM_1000_NS10device_ptrIfEEPfyS9_ffNS7_10__identityEEEvT0_T1_T2_T3_T4_T6_,"ax",@progbits
	.align	128
        .global         _ZN3cub18CUB_300001_SM_10006detail6reduce28DeviceReduceSingleTileKernelINS2_10policy_hubIfyN4cuda3std3__44plusIfEEE10Policy1000EN6thrust24THRUST_300001_SM_1000_NS10device_ptrIfEEPfyS9_ffNS7_10__identityEEEvT0_T1_T2_T3_T4_T6_
        .type           _ZN3cub18CUB_300001_SM_10006detail6reduce28DeviceReduceSingleTileKernelINS2_10policy_hubIfyN4cuda3std3__44plusIfEEE10Policy1000EN6thrust24THRUST_300001_SM_1000_NS10device_ptrIfEEPfyS9_ffNS7_10__identityEEEvT0_T1_T2_T3_T4_T6_,@function
        .size           _ZN3cub18CUB_300001_SM_10006detail6reduce28DeviceReduceSingleTileKernelINS2_10policy_hubIfyN4cuda3std3__44plusIfEEE10Policy1000EN6thrust24THRUST_300001_SM_1000_NS10device_ptrIfEEPfyS9_ffNS7_10__identityEEEvT0_T1_T2_T3_T4_T6_,(.L_x_238 - _ZN3cub18CUB_300001_SM_10006detail6reduce28DeviceReduceSingleTileKernelINS2_10policy_hubIfyN4cuda3std3__44plusIfEEE10Policy1000EN6thrust24THRUST_300001_SM_1000_NS10device_ptrIfEEPfyS9_ffNS7_10__identityEEEvT0_T1_T2_T3_T4_T6_)
        .other          _ZN3cub18CUB_300001_SM_10006detail6reduce28DeviceReduceSingleTileKernelINS2_10policy_hubIfyN4cuda3std3__44plusIfEEE10Policy1000EN6thrust24THRUST_300001_SM_1000_NS10device_ptrIfEEPfyS9_ffNS7_10__identityEEEvT0_T1_T2_T3_T4_T6_,@"STO_CUDA_ENTRY STV_DEFAULT"
_ZN3cub18CUB_300001_SM_10006detail6reduce28DeviceReduceSingleTileKernelINS2_10policy_hubIfyN4cuda3std3__44plusIfEEE10Policy1000EN6thrust24THRUST_300001_SM_1000_NS10device_ptrIfEEPfyS9_ffNS7_10__identityEEEvT0_T1_T2_T3_T4_T6_:
.text._ZN3cub18CUB_300001_SM_10006detail6reduce28DeviceReduceSingleTileKernelINS2_10policy_hubIfyN4cuda3std3__44plusIfEEE10Policy1000EN6thrust24THRUST_300001_SM_1000_NS10device_ptrIfEEPfyS9_ffNS7_10__identityEEEvT0_T1_T2_T3_T4_T6_:
[----:B------:R-:W-:Y:S01]  /*0000*/  LDC R1, c[0x0][0x37c] ;  /* 0x0000df00ff017b82 */ /* 0x000fe20000000800 */
[----:B------:R-:W0:Y:S01]  /*0010*/  LDCU.64 UR4, c[0x0][0x390] ;  /* 0x00007200ff0477ac */ /* 0x000e220008000a00 */
[----:B------:R-:W1:Y:S01]  /*0020*/  LDCU.64 UR6, c[0x0][0x358] ;  /* 0x00006b00ff0677ac */ /* 0x000e620008000a00 */
[----:B0-----:R-:W-:Y:S01]  /*0030*/  MOV R4, UR4 ;  /* 0x0000000400047c02 */ /* 0x001fe20008000f00 */
[----:B------:R-:W-:-:S03]  /*0040*/  IMAD.U32 R0, RZ, RZ, UR5 ;  /* 0x00000005ff007e24 */ /* 0x000fc6000f8e00ff */
[----:B------:R-:W-:-:S04]  /*0050*/  ISETP.NE.U32.AND P0, PT, R4, RZ, PT ;  /* 0x000000ff0400720c */ /* 0x000fc80003f05070 */
[----:B------:R-:W-:-:S13]  /*0060*/  ISETP.NE.AND.EX P0, PT, R0, RZ, PT, P0 ;  /* 0x000000ff0000720c */ /* 0x000fda0003f05300 */
        /* <DEDUP_REMOVED lines=8> */
.L_x_86:
[----:B------:R-:W-:Y:S01]  /*00f0*/  ISETP.GT.U32.AND P0, PT, R4, 0xfff, PT ;  /* 0x00000fff0400780c */ /* 0x000fe20003f04070 */
[----:B------:R-:W-:Y:S03]  /*0100*/  BSSY.RECONVERGENT B0, `(.L_x_87) ;  /* 0x00001f3000007945 */ /* 0x000fe60003800200 */
[----:B------:R-:W-:-:S13]  /*0110*/  ISETP.GT.U32.AND.EX P0, PT, R0, RZ, PT, P0 ;  /* 0x000000ff0000720c */ /* 0x000fda0003f04100 */
[----:B------:R-:W-:Y:S05]  /*0120*/  @P0 BRA `(.L_x_88) ;  /* 0x0000000c00ac0947 */ /* 0x000fea0003800000 */
[----:B------:R-:W0:Y:S01]  /*0130*/  S2R R5, SR_TID.X ;  /* 0x0000000000057919 */ /* 0x000e220000002100 */
[----:B------:R-:W-:Y:S01]  /*0140*/  BSSY.RECONVERGENT B1, `(.L_x_89) ;  /* 0x0000009000017945 */ /* 0x000fe20003800200 */
[----:B------:R-:W-:Y:S01]  /*0150*/  HFMA2 R6, -RZ, RZ, 0, 0 ;  /* 0x00000000ff067431 */ /* 0x000fe200000001ff */
[----:B0-----:R-:W-:Y:S01]  /*0160*/  ISETP.GE.U32.AND P0, PT, R5, R4, PT ;  /* 0x000000040500720c */ /* 0x001fe20003f06070 */
[----:B------:R-:W-:-:S12]  /*0170*/  IMAD.MOV.U32 R7, RZ, RZ, R5 ;  /* 0x000000ffff077224 */ /* 0x000fd800078e0005 */
[----:B------:R-:W-:Y:S05]  /*0180*/  @P0 BRA `(.L_x_90) ;  /* 0x0000000000100947 */ /* 0x000fea0003800000 */
[----:B------:R-:W0:Y:S02]  /*0190*/  LDC.64 R2, c[0x0][0x380] ;  /* 0x0000e000ff027b82 */ /* 0x000e240000000a00 */
[----:B0-----:R-:W-:-:S05]  /*01a0*/  IMAD.WIDE.U32 R2, R5, 0x4, R2 ;  /* 0x0000000405027825 */ /* 0x001fca00078e0002 */
[----:B------:R0:W5:Y:S01]  /*01b0*/  LDG.E R6, desc[UR6][R2.64] ;  /* 0x0000000602067981 */ /* 0x000162000c1e1900 */
[----:B------:R-:W-:-:S07]  /*01c0*/  IADD3 R7, PT, PT, R5, 0x100, RZ ;  /* 0x0000010005077810 */ /* 0x000fce0007ffe0ff */
.L_x_90:
[----:B------:R-:W-:Y:S05]  /*01d0*/  BSYNC.RECONVERGENT B1 ;  /* 0x0000000000017941 */ /* 0x000fea0003800200 */
.L_x_89:
[----:B------:R-:W-:Y:S01]  /*01e0*/  ISETP.GE.U32.AND P0, PT, R7, R4, PT ;  /* 0x000000040700720c */ /* 0x000fe20003f06070 */
[----:B------:R-:W-:-:S12]  /*01f0*/  BSSY.RECONVERGENT B1, `(.L_x_91) ;  /* 0x000006d000017945 */ /* 0x000fd80003800200 */
[----:B------:R-:W-:Y:S05]  /*0200*/  @P0 BRA `(.L_x_92) ;  /* 0x0000000400ac0947 */ /* 0x000fea0003800000 */
[----:B0-----:R-:W-:Y:S01]  /*0210*/  LOP3.LUT R3, RZ, R7, RZ, 0x33, !PT ;  /* 0x00000007ff037212 */ /* 0x001fe200078e33ff */
[----:B------:R-:W-:Y:S04]  /*0220*/  BSSY.RECONVERGENT B2, `(.L_x_93) ;  /* 0x0000033000027945 */ /* 0x000fe80003800200 */
[----:B------:R-:W-:-:S05]  /*0230*/  IMAD.IADD R3, R3, 0x1, R4 ;  /* 0x0000000103037824 */ /* 0x000fca00078e0204 */
[C---:B------:R-:W-:Y:S02]  /*0240*/  ISETP.GE.U32.AND P0, PT, R3.reuse, 0xf00, PT ;  /* 0x00000f000300780c */ /* 0x040fe40003f06070 */
[----:B------:R-:W-:-:S04]  /*0250*/  LEA.HI R8, R3, 0x1, RZ, 0x18 ;  /* 0x0000000103087811 */ /* 0x000fc800078fc0ff */
[----:B------:R-:W-:-:S04]  /*0260*/  LOP3.LUT R22, R8, 0xf, RZ, 0xc0, !PT ;  /* 0x0000000f08167812 */ /* 0x000fc800078ec0ff */
[----:B------:R-:W-:-:S03]  /*0270*/  ISETP.NE.AND P1, PT, R22, RZ, PT ;  /* 0x000000ff1600720c */ /* 0x000fc60003f25270 */
[----:B------:R-:W-:Y:S10]  /*0280*/  @!P0 BRA `(.L_x_94) ;  /* 0x0000000000b08947 */ /* 0x000ff40003800000 */
[----:B------:R-:W0:Y:S01]  /*0290*/  LDC.64 R2, c[0x0][0x380] ;  /* 0x0000e000ff027b82 */ /* 0x000e220000000a00 */
[----:B------:R-:W-:-:S04]  /*02a0*/  LOP3.LUT R9, R8, 0x1fffff0, RZ, 0xc0, !PT ;  /* 0x01fffff008097812 */ /* 0x000fc800078ec0ff */
[----:B------:R-:W-:Y:S01]  /*02b0*/  IADD3 R9, PT, PT, -R9, RZ, RZ ;  /* 0x000000ff09097210 */ /* 0x000fe20007ffe1ff */
[----:B0-----:R-:W-:-:S03]  /*02c0*/  IMAD.WIDE.U32 R2, R7, 0x4, R2 ;  /* 0x0000000407027825 */ /* 0x001fc600078e0002 */
[----:B------:R-:W-:-:S05]  /*02d0*/  IADD3 R2, P0, PT, R2, 0x2000, RZ ;  /* 0x0000200002027810 */ /* 0x000fca0007f1e0ff */
[----:B------:R-:W-:-:S08]  /*02e0*/  IMAD.X R3, RZ, RZ, R3, P0 ;  /* 0x000000ffff037224 */ /* 0x000fd000000e0603 */
.L_x_95:
        /* <DEDUP_REMOVED lines=38> */
.L_x_94:
[----:B------:R-:W-:Y:S05]  /*0550*/  BSYNC.RECONVERGENT B2 ;  /* 0x0000000000027941 */ /* 0x000fea0003800200 */
.L_x_93:
[----:B------:R-:W-:Y:S05]  /*0560*/  @!P1 BRA `(.L_x_92) ;  /* 0x0000000000d49947 */ /* 0x000fea0003800000 */
[----:B------:R-:W-:Y:S01]  /*0570*/  ISETP.GE.U32.AND P0, PT, R22, 0x8, PT ;  /* 0x000000081600780c */ /* 0x000fe20003f06070 */
[----:B------:R-:W-:Y:S01]  /*0580*/  BSSY.RECONVERGENT B2, `(.L_x_96) ;  /* 0x0000017000027945 */ /* 0x000fe20003800200 */
[----:B------:R-:W-:-:S04]  /*0590*/  LOP3.LUT R11, R8, 0x7, RZ, 0xc0, !PT ;  /* 0x00000007080b7812 */ /* 0x000fc800078ec0ff */
[----:B------:R-:W-:-:S07]  /*05a0*/  ISETP.NE.AND P1, PT, R11, RZ, PT ;  /* 0x000000ff0b00720c */ /* 0x000fce0003f25270 */
[----:B------:R-:W-:Y:S06]  /*05b0*/  @!P0 BRA `(.L_x_97) ;  /* 0x00000000004c8947 */ /* 0x000fec0003800000 */
[----:B------:R-:W0:Y:S02]  /*05c0*/  LDC.64 R2, c[0x0][0x380] ;  /* 0x0000e000ff027b82 */ /* 0x000e240000000a00 */
[----:B0-----:R-:W-:-:S05]  /*05d0*/  IMAD.WIDE R2, R7, 0x4, R2 ;  /* 0x0000000407027825 */ /* 0x001fca00078e0202 */
        /* <DEDUP_REMOVED lines=17> */
.L_x_97:
[----:B------:R-:W-:Y:S05]  /*06f0*/  BSYNC.RECONVERGENT B2 ;  /* 0x0000000000027941 */ /* 0x000fea0003800200 */
.L_x_96:
        /* <DEDUP_REMOVED lines=17> */
.L_x_99:
[----:B------:R-:W-:Y:S05]  /*0810*/  BSYNC.RECONVERGENT B2 ;  /* 0x0000000000027941 */ /* 0x000fea0003800200 */
.L_x_98:
[----:B------:R-:W-:Y:S05]  /*0820*/  @!P1 BRA `(.L_x_92) ;  /* 0x0000000000249947 */ /* 0x000fea0003800000 */
[----:B------:R-:W0:Y:S01]  /*0830*/  LDC.64 R8, c[0x0][0x380] ;  /* 0x0000e000ff087b82 */ /* 0x000e220000000a00 */
[----:B------:R-:W-:-:S07]  /*0840*/  IMAD.MOV R10, RZ, RZ, -R10 ;  /* 0x000000ffff0a7224 */ /* 0x000fce00078e0a0a */
.L_x_100:
[----:B0-----:R-:W-:-:S06]  /*0850*/  IMAD.WIDE R2, R7, 0x4, R8 ;  /* 0x0000000407027825 */ /* 0x001fcc00078e0208 */
[----:B------:R-:W2:Y:S01]  /*0860*/  LDG.E R3, desc[UR6][R2.64] ;  /* 0x0000000602037981 */ /* 0x000ea2000c1e1900 */
[----:B------:R-:W-:Y:S01]  /*0870*/  IADD3 R10, PT, PT, R10, 0x1, RZ ;  /* 0x000000010a0a7810 */ /* 0x000fe20007ffe0ff */
[----:B------:R-:W-:-:S03]  /*0880*/  VIADD R7, R7, 0x100 ;  /* 0x0000010007077836 */ /* 0x000fc60000000000 */
[----:B------:R-:W-:Y:S01]  /*0890*/  ISETP.NE.AND P0, PT, R10, RZ, PT ;  /* 0x000000ff0a00720c */ /* 0x000fe20003f05270 */
[----:B--2--5:R-:W-:-:S12]  /*08a0*/  FADD R6, R3, R6 ;  /* 0x0000000603067221 */ /* 0x024fd80000000000 */
[----:B------:R-:W-:Y:S05]  /*08b0*/  @P0 BRA `(.L_x_100) ;  /* 0xfffffffc00e40947 */ /* 0x000fea000383ffff */
.L_x_92:
[----:B------:R-:W-:Y:S05]  /*08c0*/  BSYNC.RECONVERGENT B1 ;  /* 0x0000000000017941 */ /* 0x000fea0003800200 */
.L_x_91:
[----:B------:R-:W-:Y:S02]  /*08d0*/  ISETP.GE.U32.AND P0, PT, R4, 0x100, PT ;  /* 0x000001000400780c */ /* 0x000fe40003f06070 */
[----:B-----5:R-:W-:Y:S02]  /*08e0*/  MOV R9, R6 ;  /* 0x0000000600097202 */ /* 0x020fe40000000f00 */
[----:B------:R-:W-:-:S13]  /*08f0*/  ISETP.GE.U32.AND.EX P0, PT, R0, RZ, PT, P0 ;  /* 0x000000ff0000720c */ /* 0x000fda0003f06100 */
[----:B------:R-:W-:Y:S05]  /*0900*/  @!P0 BRA `(.L_x_101) ;  /* 0x0000000000ac8947 */ /* 0x000fea0003800000 */
[----:B------:R-:W1:Y:S01]  /*0910*/  S2R R6, SR_LANEID ;  /* 0x0000000000067919 */ /* 0x000e620000000000 */
[----:B------:R-:W-:Y:S01]  /*0920*/  ISETP.NE.AND P5, PT, R5, RZ, PT ;  /* 0x000000ff0500720c */ /* 0x000fe20003fa5270 */
        /* <DEDUP_REMOVED lines=14> */
[----:B-1----:R-:W-:-:S05]  /*0a10*/  @!P1 LEA R7, R7, R4, 0x18 ;  /* 0x0000000407079211 */ /* 0x002fca00078ec0ff */
[----:B------:R-:W-:-:S03]  /*0a20*/  @!P1 IMAD.IADD R2, R2, 0x1, R7 ;  /* 0x0000000102029824 */ /* 0x000fc600078e0207 */
[----:B0-----:R-:W-:Y:S01]  /*0a30*/  @!P0 FADD R0, R0, R3 ;  /* 0x0000000300008221 */ /* 0x001fe20000000000 */
[----:B------:R-:W-:-:S04]  /*0a40*/  ISETP.GT.AND P0, PT, R6, 0x17, PT ;  /* 0x000000170600780c */ /* 0x000fc80003f04270 */
[----:B------:R-:W0:Y:S09]  /*0a50*/  SHFL.DOWN PT, R3, R0, 0x8, 0x1f ;  /* 0x09001f0000037f89 */ /* 0x000e3200000e0000 */
[----:B0-----:R-:W-:Y:S01]  /*0a60*/  @!P0 FADD R0, R0, R3 ;  /* 0x0000000300008221 */ /* 0x001fe20000000000 */
[----:B------:R-:W-:-:S04]  /*0a70*/  ISETP.GT.AND P0, PT, R6, 0xf, PT ;  /* 0x0000000f0600780c */ /* 0x000fc80003f04270 */
[----:B------:R-:W0:Y:S02]  /*0a80*/  SHFL.DOWN PT, R3, R0, 0x10, 0x1f ;  /* 0x0a001f0000037f89 */ /* 0x000e2400000e0000 */
[----:B0-----:R-:W-:-:S05]  /*0a90*/  FADD R3, R0, R3 ;  /* 0x0000000300037221 */ /* 0x001fca0000000000 */
[----:B------:R1:W-:Y:S01]  /*0aa0*/  @!P1 STS [R2+0x8], R3 ;  /* 0x0000080302009388 */ /* 0x0003e20000000800 */
[----:B------:R-:W-:Y:S01]  /*0ab0*/  FSEL R8, R0, R3, P0 ;  /* 0x0000000300087208 */ /* 0x000fe20000000000 */
[----:B------:R-:W-:Y:S06]  /*0ac0*/  BAR.SYNC.DEFER_BLOCKING 0x0 ;  /* 0x0000000000007b1d */ /* 0x000fec0000010000 */
[----:B------:R-:W-:Y:S05]  /*0ad0*/  @P5 BRA `(.L_x_102) ;  /* 0x0000001400545947 */ /* 0x000fea0003800000 */
[----:B------:R-:W0:Y:S01]  /*0ae0*/  S2UR UR5, SR_CgaCtaId ;  /* 0x00000000000579c3 */ /* 0x000e220000008800 */
[----:B------:R-:W-:Y:S02]  /*0af0*/  UMOV UR4, 0x400 ;  /* 0x0000040000047882 */ /* 0x000fe40000000000 */
[----:B0-----:R-:W-:-:S09]  /*0b00*/  ULEA UR4, UR5, UR4, 0x18 ;  /* 0x0000000405047291 */ /* 0x001fd2000f8ec0ff */
[----:B-1----:R-:W0:Y:S04]  /*0b10*/  LDS R3, [UR4+0xc] ;  /* 0x00000c04ff037984 */ /* 0x002e280008000800 */
        /* <DEDUP_REMOVED lines=10> */
.L_x_101:
[----:B------:R-:W1:Y:S01]  /*0bc0*/  S2R R8, SR_LANEID ;  /* 0x0000000000087919 */ /* 0x000e620000000000 */
[C---:B0-----:R-:W-:Y:S02]  /*0bd0*/  LOP3.LUT R2, R5.reuse, 0x3e0, RZ, 0xc0, !PT ;  /* 0x000003e005027812 */ /* 0x041fe400078ec0ff */
[----:B------:R-:W-:Y:S02]  /*0be0*/  ISETP.NE.AND P5, PT, R5, RZ, PT ;  /* 0x000000ff0500720c */ /* 0x000fe40003fa5270 */
[----:B------:R-:W-:Y:S02]  /*0bf0*/  LOP3.LUT R7, RZ, R2, RZ, 0x33, !PT ;  /* 0x00000002ff077212 */ /* 0x000fe400078e33ff */
[----:B------:R-:W-:-:S03]  /*0c00*/  IADD3 R3, PT, PT, R2, 0x20, RZ ;  /* 0x0000002002037810 */ /* 0x000fc60007ffe0ff */
[----:B------:R-:W-:Y:S01]  /*0c10*/  IMAD.IADD R7, R7, 0x1, R4 ;  /* 0x0000000107077824 */ /* 0x000fe200078e0204 */
[----:B------:R-:W-:-:S04]  /*0c20*/  ISETP.GT.U32.AND P0, PT, R3, R4, PT ;  /* 0x000000040300720c */ /* 0x000fc80003f04070 */
[----:B------:R-:W-:-:S05]  /*0c30*/  SEL R7, R7, 0x1f, P0 ;  /* 0x0000001f07077807 */ /* 0x000fca0000000000 */
[----:B------:R-:W0:Y:S01]  /*0c40*/  SHFL.DOWN PT, R2, R9, 0x1, R7 ;  /* 0x0820000009027989 */ /* 0x000e2200000e0007 */
[C---:B-1----:R-:W-:Y:S02]  /*0c50*/  ISETP.GE.AND P0, PT, R8.reuse, R7, PT ;  /* 0x000000070800720c */ /* 0x042fe40003f06270 */
[C---:B------:R-:W-:Y:S02]  /*0c60*/  IADD3 R6, PT, PT, R8.reuse, 0x2, RZ ;  /* 0x0000000208067810 */ /* 0x040fe40007ffe0ff */
[----:B------:R-:W-:-:S09]  /*0c70*/  ISETP.NE.AND P1, PT, R8, RZ, PT ;  /* 0x000000ff0800720c */ /* 0x000fd20003f25270 */
[----:B0-----:R-:W-:Y:S01]  /*0c80*/  @!P0 FADD R9, R2, R9 ;  /* 0x0000000902098221 */ /* 0x001fe20000000000 */
[----:B------:R-:W-:Y:S01]  /*0c90*/  ISETP.GT.AND P0, PT, R6, R7, PT ;  /* 0x000000070600720c */ /* 0x000fe20003f04270 */
[----:B------:R-:W-:Y:S02]  /*0ca0*/  VIADD R6, R8, 0x4 ;  /* 0x0000000408067836 */ /* 0x000fe40000000000 */
[----:B------:R-:W0:Y:S01]  /*0cb0*/  @!P1 S2R R11, SR_CgaCtaId ;  /* 0x00000000000b9919 */ /* 0x000e220000008800 */
[----:B------:R-:W-:Y:S01]  /*0cc0*/  @!P1 SHF.R.U32.HI R3, RZ, 0x3, R5 ;  /* 0x00000003ff039819 */ /* 0x000fe20000011605 */
[----:B------:R-:W1:Y:S03]  /*0cd0*/  SHFL.DOWN PT, R2, R9, 0x2, R7 ;  /* 0x0840000009027989 */ /* 0x000e6600000e0007 */
[----:B------:R-:W-:-:S05]  /*0ce0*/  @!P1 LOP3.LUT R3, R3, 0x7c, RZ, 0xc0, !PT ;  /* 0x0000007c03039812 */ /* 0x000fca00078ec0ff */
[----:B-1----:R-:W-:Y:S01]  /*0cf0*/  @!P0 FADD R9, R9, R2 ;  /* 0x0000000209098221 */ /* 0x002fe20000000000 */
[-C--:B------:R-:W-:Y:S02]  /*0d00*/  ISETP.GT.AND P0, PT, R6, R7.reuse, PT ;  /* 0x000000070600720c */ /* 0x080fe40003f04270 */
[----:B------:R-:W-:Y:S02]  /*0d10*/  IADD3 R6, PT, PT, R8, 0x8, RZ ;  /* 0x0000000808067810 */ /* 0x000fe40007ffe0ff */
[----:B------:R-:W1:Y:S09]  /*0d20*/  SHFL.DOWN PT, R2, R9, 0x4, R7 ;  /* 0x0880000009027989 */ /* 0x000e7200000e0007 */
[----:B-1----:R-:W-:Y:S01]  /*0d30*/  @!P0 FADD R9, R9, R2 ;  /* 0x0000000209098221 */ /* 0x002fe20000000000 */
[----:B------:R-:W-:Y:S01]  /*0d40*/  ISETP.GT.AND P0, PT, R6, R7, PT ;  /* 0x000000070600720c */ /* 0x000fe20003f04270 */
[----:B------:R-:W-:-:S03]  /*0d50*/  VIADD R6, R8, 0x10 ;  /* 0x0000001008067836 */ /* 0x000fc60000000000 */
[----:B------:R-:W1:Y:S09]  /*0d60*/  SHFL.DOWN PT, R2, R9, 0x8, R7 ;  /* 0x0900000009027989 */ /* 0x000e7200000e0007 */
[----:B-1----:R-:W-:Y:S01]  /*0d70*/  @!P0 FADD R9, R9, R2 ;  /* 0x0000000209098221 */ /* 0x002fe20000000000 */
[----:B------:R-:W-:-:S02]  /*0d80*/  ISETP.GT.AND P0, PT, R6, R7, PT ;  /* 0x000000070600720c */ /* 0x000fc40003f04270 */
[----:B------:R-:W-:Y:S02]  /*0d90*/  @!P1 MOV R6, 0x400 ;  /* 0x0000040000069802 */ /* 0x000fe40000000f00 */
[----:B------:R-:W1:Y:S02]  /*0da0*/  SHFL.DOWN PT, R2, R9, 0x10, R7 ;  /* 0x0a00000009027989 */ /* 0x000e6400000e0007 */
[----:B0-----:R-:W-:-:S04]  /*0db0*/  @!P1 LEA R6, R11, R6, 0x18 ;  /* 0x000000060b069211 */ /* 0x001fc800078ec0ff */
[----:B------:R-:W-:-:S03]  /*0dc0*/  @!P1 IADD3 R3, PT, PT, R3, R6, RZ ;  /* 0x0000000603039210 */ /* 0x000fc60007ffe0ff */
[----:B-1----:R-:W-:-:S04]  /*0dd0*/  @!P0 FADD R9, R9, R2 ;  /* 0x0000000209098221 */ /* 0x002fc80000000000 */
[----:B------:R-:W-:-:S05]  /*0de0*/  IMAD.MOV.U32 R8, RZ, RZ, R9 ;  /* 0x000000ffff087224 */ /* 0x000fca00078e0009 */
[----:B------:R0:W-:Y:S01]  /*0df0*/  @!P1 STS [R3+0x8], R8 ;  /* 0x0000080803009388 */ /* 0x0001e20000000800 */
[----:B------:R-:W-:Y:S06]  /*0e00*/  BAR.SYNC.DEFER_BLOCKING 0x0 ;  /* 0x0000000000007b1d */ /* 0x000fec0000010000 */
[----:B------:R-:W-:Y:S05]  /*0e10*/  @P5 BRA `(.L_x_102) ;  /* 0x0000001000845947 */ /* 0x000fea0003800000 */
[----:B------:R-:W1:Y:S01]  /*0e20*/  S2UR UR5, SR_CgaCtaId ;  /* 0x00000000000579c3 */ /* 0x000e620000008800 */
[----:B------:R-:W-:Y:S01]  /*0e30*/  UMOV UR4, 0x400 ;  /* 0x0000040000047882 */ /* 0x000fe20000000000 */
[C---:B------:R-:W-:Y:S02]  /*0e40*/  ISETP.GT.U32.AND P3, PT, R4.reuse, 0x20, PT ;  /* 0x000000200400780c */ /* 0x040fe40003f64070 */
[----:B------:R-:W-:Y:S02]  /*0e50*/  ISETP.GT.U32.AND P1, PT, R4, 0x40, PT ;  /* 0x000000400400780c */ /* 0x000fe40003f24070 */
[----:B------:R-:W-:Y:S02]  /*0e60*/  ISETP.GT.U32.AND.EX P3, PT, R0, RZ, PT, P3 ;  /* 0x000000ff0000720c */ /* 0x000fe40003f64130 */
[----:B------:R-:W-:Y:S02]  /*0e70*/  ISETP.GT.U32.AND P0, PT, R4, 0x60, PT ;  /* 0x000000600400780c */ /* 0x000fe40003f04070 */
[----:B------:R-:W-:-:S02]  /*0e80*/  ISETP.GT.U32.AND.EX P1, PT, R0, RZ, PT, P1 ;  /* 0x000000ff0000720c */ /* 0x000fc40003f24110 */
[----:B------:R-:W-:Y:S02]  /*0e90*/  ISETP.GT.U32.AND P2, PT, R4, 0x80, PT ;  /* 0x000000800400780c */ /* 0x000fe40003f44070 */
[----:B------:R-:W-:Y:S02]  /*0ea0*/  ISETP.GT.U32.AND.EX P0, PT, R0, RZ, PT, P0 ;  /* 0x000000ff0000720c */ /* 0x000fe40003f04100 */
[----:B------:R-:W-:Y:S02]  /*0eb0*/  ISETP.GT.U32.AND P4, PT, R4, 0xa0, PT ;  /* 0x000000a00400780c */ /* 0x000fe40003f84070 */
[C---:B------:R-:W-:Y:S02]  /*0ec0*/  ISETP.GT.U32.AND.EX P2, PT, R0.reuse, RZ, PT, P2 ;  /* 0x000000ff0000720c */ /* 0x040fe40003f44120 */
[----:B------:R-:W-:Y:S01]  /*0ed0*/  ISETP.GT.U32.AND.EX P4, PT, R0, RZ, PT, P4 ;  /* 0x000000ff0000720c */ /* 0x000fe20003f84140 */
[----:B-1----:R-:W-:-:S09]  /*0ee0*/  ULEA UR4, UR5, UR4, 0x18 ;  /* 0x0000000405047291 */ /* 0x002fd2000f8ec0ff */
[----:B0-----:R-:W0:Y:S04]  /*0ef0*/  LDS R3, [UR4+0xc] ;  /* 0x00000c04ff037984 */ /* 0x001e280008000800 */
[----:B------:R-:W1:Y:S04]  /*0f00*/  LDS.128 R12, [UR4+0x10] ;  /* 0x00001004ff0c7984 */ /* 0x000e680008000c00 */
[----:B------:R-:W2:Y:S01]  /*0f10*/  LDS.64 R6, [UR4+0x20] ;  /* 0x00002004ff067984 */ /* 0x000ea20008000a00 */
[----:B0-----:R-:W-:Y:S01]  /*0f20*/  @P3 FADD R8, R8, R3 ;  /* 0x0000000308083221 */ /* 0x001fe20000000000 */
[----:B------:R-:W-:-:S03]  /*0f30*/  ISETP.GT.U32.AND P3, PT, R4, 0xc0, PT ;  /* 0x000000c00400780c */ /* 0x000fc60003f64070 */
[----:B-1----:R-:W-:Y:S01]  /*0f40*/  @P1 FADD R8, R8, R12 ;  /* 0x0000000c08081221 */ /* 0x002fe20000000000 */
[----:B------:R-:W-:Y:S02]  /*0f50*/  ISETP.GT.U32.AND P1, PT, R4, 0xe0, PT ;  /* 0x000000e00400780c */ /* 0x000fe40003f24070 */
[----:B------:R-:W-:Y:S01]  /*0f60*/  ISETP.GT.U32.AND.EX P3, PT, R0, RZ, PT, P3 ;  /* 0x000000ff0000720c */ /* 0x000fe20003f64130 */
[----:B------:R-:W-:Y:S01]  /*0f70*/  @P0 FADD R8, R8, R13 ;  /* 0x0000000d08080221 */ /* 0x000fe20000000000 */
[----:B------:R-:W-:-:S03]  /*0f80*/  ISETP.GT.U32.AND.EX P1, PT, R0, RZ, PT, P1 ;  /* 0x000000ff0000720c */ /* 0x000fc60003f24110 */
[----:B------:R-:W-:-:S04]  /*0f90*/  @P2 FADD R8, R8, R14 ;  /* 0x0000000e08082221 */ /* 0x000fc80000000000 */
[----:B------:R-:W-:-:S04]  /*0fa0*/  @P4 FADD R8, R8, R15 ;  /* 0x0000000f08084221 */ /* 0x000fc80000000000 */
[----:B--2---:R-:W-:-:S04]  /*0fb0*/  @P3 FADD R8, R8, R6 ;  /* 0x0000000608083221 */ /* 0x004fc80000000000 */
[----:B------:R-:W-:Y:S01]  /*0fc0*/  @P1 FADD R8, R8, R7 ;  /* 0x0000000708081221 */ /* 0x000fe20000000000 */
[----:B------:R-:W-:Y:S06]  /*0fd0*/  BRA `(.L_x_102) ;  /* 0x0000001000147947 */ /* 0x000fec0003800000 */
.L_x_88:
[----:B------:R-:W0:Y:S01]  /*0fe0*/  S2R R8, SR_TID.X ;  /* 0x0000000000087919 */ /* 0x000e220000002100 */
[----:B------:R-:W0:Y:S02]  /*0ff0*/  LDC.64 R2, c[0x0][0x380] ;  /* 0x0000e000ff027b82 */ /* 0x000e240000000a00 */
[----:B0-----:R-:W-:-:S05]  /*1000*/  IMAD.WIDE.U32 R2, R8, 0x4, R2 ;  /* 0x0000000408027825 */ /* 0x001fca00078e0002 */
        /* <DEDUP_REMOVED lines=16> */
[----:B--2---:R-:W-:Y:S01]  /*1110*/  FADD R9, R9, R12 ;  /* 0x0000000c09097221 */ /* 0x004fe20000000000 */
[----:B---3--:R-:W-:Y:S01]  /*1120*/  FADD R14, R11, R14 ;  /* 0x0000000e0b0e7221 */ /* 0x008fe20000000000 */
[----:B------:R-:W-:-:S03]  /*1130*/  HFMA2 R11, -RZ, RZ, 0, 0.00048828125 ;  /* 0x00001000ff0b7431 */ /* 0x000fc600000001ff */
[----:B------:R-:W-:Y:S01]  /*1140*/  FADD R14, R9, R14 ;  /* 0x0000000e090e7221 */ /* 0x000fe20000000000 */
[----:B------:R-:W-:Y:S01]  /*1150*/  IADD3 R9, P1, PT, R4, -0x1000, RZ ;  /* 0xfffff00004097810 */ /* 0x000fe20007f3e0ff */
[----:B----4-:R-:W-:-:S03]  /*1160*/  FADD R13, R13, R16 ;  /* 0x000000100d0d7221 */ /* 0x010fc60000000000 */
[----:B------:R-:W-:Y:S02]  /*1170*/  ISETP.GE.U32.AND P0, PT, R9, 0x1000, PT ;  /* 0x000010000900780c */ /* 0x000fe40003f06070 */
[----:B------:R-:W-:-:S04]  /*1180*/  IADD3.X R12, PT, PT, R0, -0x1, RZ, P1, !PT ;  /* 0xffffffff000c7810 */ /* 0x000fc80000ffe4ff */
[----:B------:R-:W-:Y:S01]  /*1190*/  ISETP.GE.U32.AND.EX P0, PT, R12, RZ, PT, P0 ;  /* 0x000000ff0c00720c */ /* 0x000fe20003f06100 */
        /* <DEDUP_REMOVED lines=11> */
[----:B------:R-:W-:Y:S01]  /*1250*/  IMAD.MOV.U32 R13, RZ, RZ, RZ ;  /* 0x000000ffff0d7224 */ /* 0x000fe200078e00ff */
[----:B------:R-:W-:Y:S06]  /*1260*/  @!P0 BRA `(.L_x_103) ;  /* 0x0000000000c08947 */ /* 0x000fec0003800000 */
[----:B------:R-:W0:Y:S01]  /*1270*/  LDC.64 R4, c[0x0][0x390] ;  /* 0x0000e400ff047b82 */ /* 0x000e220000000a00 */
[----:B------:R-:W-:Y:S01]  /*1280*/  MOV R11, 0x1000 ;  /* 0x00001000000b7802 */ /* 0x000fe20000000f00 */
[----:B------:R-:W-:-:S07]  /*1290*/  IMAD.MOV.U32 R13, RZ, RZ, RZ ;  /* 0x000000ffff0d7224 */ /* 0x000fce00078e00ff */
.L_x_105:
[----:B------:R-:W-:-:S04]  /*12a0*/  LEA R6, P0, R11, R2, 0x2 ;  /* 0x000000020b067211 */ /* 0x000fc800078010ff */
[----:B------:R-:W-:-:S05]  /*12b0*/  LEA.HI.X R7, R11, R3, R13, 0x2, P0 ;  /* 0x000000030b077211 */ /* 0x000fca00000f140d */
[----:B------:R-:W2:Y:S04]  /*12c0*/  LDG.E R0, desc[UR6][R6.64+0x2400] ;  /* 0x0024000606007981 */ /* 0x000ea8000c1e1900 */
[----:B------:R-:W2:Y:S04]  /*12d0*/  LDG.E R15, desc[UR6][R6.64+0x2800] ;  /* 0x00280006060f7981 */ /* 0x000ea8000c1e1900 */
        /* <DEDUP_REMOVED lines=13> */
[----:B------:R0:W5:Y:S02]  /*13b0*/  LDG.E R20, desc[UR6][R6.64+0x3c00] ;  /* 0x003c000606147981 */ /* 0x000164000c1e1900 */
[----:B0-----:R-:W-:-:S04]  /*13c0*/  IADD3 R6, P1, PT, -R11, R4, RZ ;  /* 0x000000040b067210 */ /* 0x001fc80007f3e1ff */
[----:B------:R-:W-:Y:S01]  /*13d0*/  ISETP.GE.U32.AND P0, PT, R6, 0x1000, PT ;  /* 0x000010000600780c */ /* 0x000fe20003f06070 */
[----:B--2---:R-:W-:Y:S01]  /*13e0*/  FADD R15, R0, R15 ;  /* 0x0000000f000f7221 */ /* 0x004fe20000000000 */
[----:B------:R-:W-:-:S04]  /*13f0*/  MOV R0, R5 ;  /* 0x0000000500007202 */ /* 0x000fc80000000f00 */
[----:B------:R-:W-:Y:S01]  /*1400*/  IADD3.X R6, PT, PT, ~R13, R0, RZ, P1, !PT ;  /* 0x000000000d067210 */ /* 0x000fe20000ffe5ff */
[----:B---3--:R-:W-:-:S03]  /*1410*/  FADD R10, R27, R10 ;  /* 0x0000000a1b0a7221 */ /* 0x008fc60000000000 */
[----:B------:R-:W-:Y:S01]  /*1420*/  ISETP.GE.U32.AND.EX P0, PT, R6, RZ, PT, P0 ;  /* 0x000000ff0600720c */ /* 0x000fe20003f06100 */
[----:B----4-:R-:W-:-:S04]  /*1430*/  FADD R29, R26, R29 ;  /* 0x0000001d1a1d7221 */ /* 0x010fc80000000000 */
[----:B------:R-:W-:Y:S01]  /*1440*/  FADD R10, R10, R29 ;  /* 0x0000001d0a0a7221 */ /* 0x000fe20000000000 */
[----:B-----5:R-:W-:Y:S01]  /*1450*/  FADD R24, R24, R25 ;  /* 0x0000001918187221 */ /* 0x020fe20000000000 */
[----:B------:R-:W-:-:S04]  /*1460*/  FADD R23, R23, R22 ;  /* 0x0000001617177221 */ /* 0x000fc80000000000 */
        /* <DEDUP_REMOVED lines=11> */
[----:B------:R-:W-:-:S05]  /*1520*/  IADD3 R11, P0, PT, R11, 0x1000, RZ ;  /* 0x000010000b0b7810 */ /* 0x000fca0007f1e0ff */
[----:B------:R-:W-:Y:S01]  /*1530*/  IMAD.X R13, RZ, RZ, R13, P0 ;  /* 0x000000ffff0d7224 */ /* 0x000fe200000e060d */
[----:B------:R-:W-:-:S04]  /*1540*/  ISETP.GT.U32.AND P0, PT, R11, R9, PT ;  /* 0x000000090b00720c */ /* 0x000fc80003f04070 */
[----:B------:R-:W-:-:S13]  /*1550*/  ISETP.GT.U32.AND.EX P0, PT, R13, R12, PT, P0 ;  /* 0x0000000c0d00720c */ /* 0x000fda0003f04100 */
[----:B------:R-:W-:Y:S05]  /*1560*/  @!P0 BRA `(.L_x_105) ;  /* 0xfffffffc004c8947 */ /* 0x000fea000383ffff */
.L_x_103:
[CC--:B------:R-:W-:Y:S01]  /*1570*/  IADD3 R3, PT, PT, -R11.reuse, R4.reuse, RZ ;  /* 0x000000040b037210 */ /* 0x0c0fe20007ffe1ff */
[----:B------:R-:W-:Y:S01]  /*1580*/  BSSY.RECONVERGENT B1, `(.L_x_104) ;  /* 0x0000080000017945 */ /* 0x000fe20003800200 */
[----:B------:R-:W-:Y:S02]  /*1590*/  ISETP.GE.U32.AND P1, PT, R11, R4, PT ;  /* 0x000000040b00720c */ /* 0x000fe40003f26070 */
[----:B------:R-:W-:-:S04]  /*15a0*/  ISETP.GE.AND P0, PT, R8, R3, PT ;  /* 0x000000030800720c */ /* 0x000fc80003f06270 */
[----:B------:R-:W-:-:S13]  /*15b0*/  ISETP.GE.U32.OR.EX P0, PT, R13, R0, P0, P1 ;  /* 0x000000000d00720c */ /* 0x000fda0000706510 */
[----:B------:R-:W-:Y:S05]  /*15c0*/  @P0 BRA `(.L_x_106) ;  /* 0x0000000400ec0947 */ /* 0x000fea0003800000 */
[----:B------:R-:W-:Y:S01]  /*15d0*/  LOP3.LUT R0, RZ, R8, RZ, 0x33, !PT ;  /* 0x00000008ff007212 */ /* 0x000fe200078e33ff */
[----:B------:R-:W-:Y:S03]  /*15e0*/  BSSY.RECONVERGENT B2, `(.L_x_107) ;  /* 0x0000038000027945 */ /* 0x000fe60003800200 */
[----:B------:R-:W-:-:S04]  /*15f0*/  IADD3 R0, PT, PT, -R11, R4, R0 ;  /* 0x000000040b007210 */ /* 0x000fc80007ffe100 */
[C---:B------:R-:W-:Y:S02]  /*1600*/  ISETP.GE.U32.AND P1, PT, R0.reuse, 0xf00, PT ;  /* 0x00000f000000780c */ /* 0x040fe40003f26070 */
[----:B------:R-:W-:Y:S02]  /*1610*/  LEA.HI R4, R0, 0x1, RZ, 0x18 ;  /* 0x0000000100047811 */ /* 0x000fe400078fc0ff */
[----:B------:R-:W-:Y:S02]  /*1620*/  MOV R0, R8 ;  /* 0x0000000800007202 */ /* 0x000fe40000000f00 */
[----:B------:R-:W-:-:S04]  /*1630*/  LOP3.LUT R24, R4, 0xf, RZ, 0xc0, !PT ;  /* 0x0000000f04187812 */ /* 0x000fc800078ec0ff */
[----:B------:R-:W-:-:S03]  /*1640*/  ISETP.NE.AND P0, PT, R24, RZ, PT ;  /* 0x000000ff1800720c */ /* 0x000fc60003f05270 */
[----:B------:R-:W-:Y:S10]  /*1650*/  @!P1 BRA `(.L_x_108) ;  /* 0x0000000000c09947 */ /* 0x000ff40003800000 */
[----:B------:R-:W0:Y:S01]  /*1660*/  LDCU.64 UR4, c[0x0][0x380] ;  /* 0x00007000ff0477ac */ /* 0x000e220008000a00 */
[----:B------:R-:W-:Y:S02]  /*1670*/  IADD3 R3, P1, PT, R8, R11, RZ ;  /* 0x0000000b08037210 */ /* 0x000fe40007f3e0ff */
[----:B------:R-:W-:-:S03]  /*1680*/  LOP3.LUT R9, R4, 0x1fffff0, RZ, 0xc0, !PT ;  /* 0x01fffff004097812 */ /* 0x000fc600078ec0ff */
[----:B------:R-:W-:Y:S01]  /*1690*/  IMAD.X R0, RZ, RZ, R13, P1 ;  /* 0x000000ffff007224 */ /* 0x000fe200008e060d */
[----:B------:R-:W-:Y:S02]  /*16a0*/  IADD3 R9, PT, PT, -R9, RZ, RZ ;  /* 0x000000ff09097210 */ /* 0x000fe40007ffe1ff */
[----:B0-----:R-:W-:-:S04]  /*16b0*/  LEA R2, P2, R3, UR4, 0x2 ;  /* 0x0000000403027c11 */ /* 0x001fc8000f8410ff */
[----:B------:R-:W-:Y:S02]  /*16c0*/  IADD3 R2, P1, PT, R2, 0x2000, RZ ;  /* 0x0000200002027810 */ /* 0x000fe40007f3e0ff */
[----:B------:R-:W-:Y:S02]  /*16d0*/  LEA.HI.X R3, R3, UR5, R0, 0x2, P2 ;  /* 0x0000000503037c11 */ /* 0x000fe400090f1400 */
[----:B------:R-:W-:-:S03]  /*16e0*/  MOV R0, R8 ;  /* 0x0000000800007202 */ /* 0x000fc60000000f00 */
[----:B------:R-:W-:-:S07]  /*16f0*/  IMAD.X R3, RZ, RZ, R3, P1 ;  /* 0x000000ffff037224 */ /* 0x000fce00008e0603 */
.L_x_109:
        /* <DEDUP_REMOVED lines=16> */
[----:B------:R-:W-:Y:S01]  /*1800*/  IADD3 R9, PT, PT, R9, 0x10, RZ ;  /* 0x0000001009097810 */ /* 0x000fe20007ffe0ff */
[----:B------:R-:W-:-:S03]  /*1810*/  VIADD R0, R0, 0x1000 ;  /* 0x0000100000007836 */ /* 0x000fc60000000000 */
[----:B------:R-:W-:Y:S02]  /*1820*/  ISETP.NE.AND P1, PT, R9, RZ, PT ;  /* 0x000000ff0900720c */ /* 0x000fe40003f25270 */
[----:B0-----:R-:W-:-:S04]  /*1830*/  IADD3 R2, P2, PT, R2, 0x4000, RZ ;  /* 0x0000400002027810 */ /* 0x001fc80007f5e0ff */
[----:B------:R-:W-:Y:S01]  /*1840*/  IADD3.X R3, PT, PT, RZ, R3, RZ, P2, !PT ;  /* 0x00000003ff037210 */ /* 0x000fe200017fe4ff */
        /* <DEDUP_REMOVED lines=17> */
.L_x_108:
[----:B------:R-:W-:Y:S05]  /*1960*/  BSYNC.RECONVERGENT B2 ;  /* 0x0000000000027941 */ /* 0x000fea0003800200 */
.L_x_107:
[----:B------:R-:W-:Y:S05]  /*1970*/  @!P0 BRA `(.L_x_106) ;  /* 0x0000000400008947 */ /* 0x000fea0003800000 */
[----:B------:R-:W-:Y:S01]  /*1980*/  ISETP.GE.U32.AND P0, PT, R24, 0x8, PT ;  /* 0x000000081800780c */ /* 0x000fe20003f06070 */
[----:B------:R-:W-:Y:S01]  /*1990*/  BSSY.RECONVERGENT B2, `(.L_x_110) ;  /* 0x000001a000027945 */ /* 0x000fe20003800200 */
[----:B------:R-:W-:-:S04]  /*19a0*/  LOP3.LUT R7, R4, 0x7, RZ, 0xc0, !PT ;  /* 0x0000000704077812 */ /* 0x000fc800078ec0ff */
[----:B------:R-:W-:-:S07]  /*19b0*/  ISETP.NE.AND P1, PT, R7, RZ, PT ;  /* 0x000000ff0700720c */ /* 0x000fce0003f25270 */
[----:B------:R-:W-:Y:S06]  /*19c0*/  @!P0 BRA `(.L_x_111) ;  /* 0x0000000000588947 */ /* 0x000fec0003800000 */
[----:B------:R-:W0:Y:S01]  /*19d0*/  LDCU.64 UR4, c[0x0][0x380] ;  /* 0x00007000ff0477ac */ /* 0x000e220008000a00 */
[----:B------:R-:W-:-:S04]  /*19e0*/  IADD3 R3, P0, PT, R0, R11, RZ ;  /* 0x0000000b00037210 */ /* 0x000fc80007f1e0ff */
[----:B------:R-:W-:Y:S02]  /*19f0*/  IADD3.X R6, PT, PT, RZ, R13, RZ, P0, !PT ;  /* 0x0000000dff067210 */ /* 0x000fe400007fe4ff */
[----:B0-----:R-:W-:-:S04]  /*1a00*/  LEA R2, P0, R3, UR4, 0x2 ;  /* 0x0000000403027c11 */ /* 0x001fc8000f8010ff */
        /* <DEDUP_REMOVED lines=9> */
[----:B------:R-:W-:Y:S01]  /*1aa0*/  IADD3 R0, PT, PT, R0, 0x800, RZ ;  /* 0x0000080000007810 */ /* 0x000fe20007ffe0ff */
        /* <DEDUP_REMOVED lines=8> */
.L_x_111:
[----:B------:R-:W-:Y:S05]  /*1b30*/  BSYNC.RECONVERGENT B2 ;  /* 0x0000000000027941 */ /* 0x000fea0003800200 */
.L_x_110:
[----:B------:R-:W-:Y:S05]  /*1b40*/  @!P1 BRA `(.L_x_106) ;  /* 0x00000000008c9947 */ /* 0x000fea0003800000 */
[----:B------:R-:W-:Y:S01]  /*1b50*/  ISETP.GE.U32.AND P0, PT, R7, 0x4, PT ;  /* 0x000000040700780c */ /* 0x000fe20003f06070 */
[----:B------:R-:W-:Y:S01]  /*1b60*/  BSSY.RECONVERGENT B2, `(.L_x_112) ;  /* 0x0000012000027945 */ /* 0x000fe20003800200 */
[----:B------:R-:W-:-:S04]  /*1b70*/  LOP3.LUT R6, R4, 0x3, RZ, 0xc0, !PT ;  /* 0x0000000304067812 */ /* 0x000fc800078ec0ff */
[----:B------:R-:W-:-:S07]  /*1b80*/  ISETP.NE.AND P1, PT, R6, RZ, PT ;  /* 0x000000ff0600720c */ /* 0x000fce0003f25270 */
[----:B------:R-:W-:Y:S06]  /*1b90*/  @!P0 BRA `(.L_x_113) ;  /* 0x0000000000388947 */ /* 0x000fec0003800000 */
[----:B------:R-:W0:Y:S01]  /*1ba0*/  LDCU.64 UR4, c[0x0][0x380] ;  /* 0x00007000ff0477ac */ /* 0x000e220008000a00 */
[----:B------:R-:W-:-:S05]  /*1bb0*/  IADD3 R3, P0, PT, R0, R11, RZ ;  /* 0x0000000b00037210 */ /* 0x000fca0007f1e0ff */
[----:B------:R-:W-:Y:S01]  /*1bc0*/  IMAD.X R4, RZ, RZ, R13, P0 ;  /* 0x000000ffff047224 */ /* 0x000fe200000e060d */
[----:B0-----:R-:W-:-:S04]  /*1bd0*/  LEA R2, P0, R3, UR4, 0x2 ;  /* 0x0000000403027c11 */ /* 0x001fc8000f8010ff */
[----:B------:R-:W-:-:S05]  /*1be0*/  LEA.HI.X R3, R3, UR5, R4, 0x2, P0 ;  /* 0x0000000503037c11 */ /* 0x000fca00080f1404 */
[----:B------:R-:W2:Y:S04]  /*1bf0*/  LDG.E R5, desc[UR6][R2.64] ;  /* 0x0000000602057981 */ /* 0x000ea8000c1e1900 */
[----:B------:R-:W3:Y:S04]  /*1c00*/  LDG.E R4, desc[UR6][R2.64+0x400] ;  /* 0x0004000602047981 */ /* 0x000ee8000c1e1900 */
[----:B------:R-:W4:Y:S04]  /*1c10*/  LDG.E R7, desc[UR6][R2.64+0x800] ;  /* 0x0008000602077981 */ /* 0x000f28000c1e1900 */
[----:B------:R-:W5:Y:S01]  /*1c20*/  LDG.E R9, desc[UR6][R2.64+0xc00] ;  /* 0x000c000602097981 */ /* 0x000f62000c1e1900 */
[----:B------:R-:W-:Y:S01]  /*1c30*/  IADD3 R0, PT, PT, R0, 0x400, RZ ;  /* 0x0000040000007810 */ /* 0x000fe20007ffe0ff */
[----:B--2---:R-:W-:-:S04]  /*1c40*/  FADD R5, R10, R5 ;  /* 0x000000050a057221 */ /* 0x004fc80000000000 */
[----:B---3--:R-:W-:-:S04]  /*1c50*/  FADD R4, R5, R4 ;  /* 0x0000000405047221 */ /* 0x008fc80000000000 */
[----:B----4-:R-:W-:-:S04]  /*1c60*/  FADD R4, R4, R7 ;  /* 0x0000000704047221 */ /* 0x010fc80000000000 */
[----:B-----5:R-:W-:-:S07]  /*1c70*/  FADD R10, R4, R9 ;  /* 0x00000009040a7221 */ /* 0x020fce0000000000 */
.L_x_113:
[----:B------:R-:W-:Y:S05]  /*1c80*/  BSYNC.RECONVERGENT B2 ;  /* 0x0000000000027941 */ /* 0x000fea0003800200 */
.L_x_112:
[----:B------:R-:W-:Y:S05]  /*1c90*/  @!P1 BRA `(.L_x_106) ;  /* 0x0000000000389947 */ /* 0x000fea0003800000 */
[----:B------:R-:W0:Y:S01]  /*1ca0*/  LDCU.64 UR4, c[0x0][0x380] ;  /* 0x00007000ff0477ac */ /* 0x000e220008000a00 */
[----:B------:R-:W-:Y:S01]  /*1cb0*/  IADD3 R5, P0, PT, R0, R11, RZ ;  /* 0x0000000b00057210 */ /* 0x000fe20007f1e0ff */
[----:B------:R-:W-:-:S03]  /*1cc0*/  IMAD.MOV R0, RZ, RZ, -R6 ;  /* 0x000000ffff007224 */ /* 0x000fc600078e0a06 */
[----:B------:R-:W-:Y:S02]  /*1cd0*/  IADD3.X R4, PT, PT, RZ, R13, RZ, P0, !PT ;  /* 0x0000000dff047210 */ /* 0x000fe400007fe4ff */
[----:B0-----:R-:W-:-:S04]  /*1ce0*/  LEA R2, P1, R5, UR4, 0x2 ;  /* 0x0000000405027c11 */ /* 0x001fc8000f8210ff */
[----:B------:R-:W-:-:S09]  /*1cf0*/  LEA.HI.X R5, R5, UR5, R4, 0x2, P1 ;  /* 0x0000000505057c11 */ /* 0x000fd200088f1404 */
.L_x_114:
[----:B------:R-:W-:-:S06]  /*1d00*/  MOV R3, R5 ;  /* 0x0000000500037202 */ /* 0x000fcc0000000f00 */
[----:B------:R0:W2:Y:S01]  /*1d10*/  LDG.E R3, desc[UR6][R2.64] ;  /* 0x0000000602037981 */ /* 0x0000a2000c1e1900 */
[----:B------:R-:W-:-:S04]  /*1d20*/  IADD3 R0, PT, PT, R0, 0x1, RZ ;  /* 0x0000000100007810 */ /* 0x000fc80007ffe0ff */
[----:B------:R-:W-:Y:S02]  /*1d30*/  ISETP.NE.AND P0, PT, R0, RZ, PT ;  /* 0x000000ff0000720c */ /* 0x000fe40003f05270 */
[----:B0-----:R-:W-:-:S05]  /*1d40*/  IADD3 R2, P1, PT, R2, 0x400, RZ ;  /* 0x0000040002027810 */ /* 0x001fca0007f3e0ff */
[----:B------:R-:W-:Y:S02]  /*1d50*/  IMAD.X R5, RZ, RZ, R5, P1 ;  /* 0x000000ffff057224 */ /* 0x000fe400008e0605 */
[----:B--2---:R-:W-:-:S04]  /*1d60*/  FADD R10, R3, R10 ;  /* 0x0000000a030a7221 */ /* 0x004fc80000000000 */
[----:B------:R-:W-:Y:S05]  /*1d70*/  @P0 BRA `(.L_x_114) ;  /* 0xfffffffc00e00947 */ /* 0x000fea000383ffff */
.L_x_106:
[----:B------:R-:W-:Y:S05]  /*1d80*/  BSYNC.RECONVERGENT B1 ;  /* 0x0000000000017941 */ /* 0x000fea0003800200 */
.L_x_104:
[----:B------:R-:W0:Y:S01]  /*1d90*/  S2R R6, SR_LANEID ;  /* 0x0000000000067919 */ /* 0x000e220000000000 */
[----:B------:R-:W-:Y:S02]  /*1da0*/  MOV R3, R10 ;  /* 0x0000000a00037202 */ /* 0x000fe40000000f00 */
[----:B------:R-:W-:-:S03]  /*1db0*/  ISETP.NE.AND P5, PT, R8, RZ, PT ;  /* 0x000000ff0800720c */ /* 0x000fc60003fa5270 */
        /* <DEDUP_REMOVED lines=39> */
.L_x_102:
[----:B------:R-:W-:Y:S05]  /*2030*/  BSYNC.RECONVERGENT B0 ;  /* 0x0000000000007941 */ /* 0x000fea0003800200 */
.L_x_87:
[----:B------:R-:W-:Y:S05]  /*2040*/  @P5 EXIT ;  /* 0x000000000000594d */ /* 0x000fea0003800000 */
[----:B01----:R-:W0:Y:S01]  /*2050*/  LDC.64 R2, c[0x0][0x388] ;  /* 0x0000e200ff027b82 */ /* 0x003e220000000a00 */
[----:B------:R-:W2:Y:S02]  /*2060*/  LDCU UR4, c[0x0][0x39c] ;  /* 0x00007380ff0477ac */ /* 0x000ea40008000800 */
[----:B--2---:R-:W-:-:S05]  /*2070*/  FADD R5, R8, UR4 ;  /* 0x0000000408057e21 */ /* 0x004fca0008000000 */
[----:B0-----:R-:W-:Y:S01]  /*2080*/  STG.E desc[UR6][R2.64], R5 ;  /* 0x0000000502007986 */ /* 0x001fe2000c101906 */
[----:B------:R-:W-:Y:S05]  /*2090*/  EXIT ;  /* 0x000000000000794d */ /* 0x000fea0003800000 */
.L_x_115:
        /* <DEDUP_REMOVED lines=14> */
.L_x_238:


//--------------------- .text._ZN3cub18CUB_300001_SM_10006detail6reduce28DeviceReduceSingleTileKernelINS2_10policy_hubIfjN4cuda3std3__44plusIfEEE10Policy1000EPfSC_iS9_ffNS7_10__identityEEEvT0_T1_T2_T3_T4_T6_ --------------------------
	.section	.text._ZN3cub18CUB_300001_SM_10006detail6reduce28DeviceReduceSingleTileKernelINS2_10policy_hubIfjN4cuda3std3__44plusIfEEE10Policy1000EPfSC_iS9_ffNS7_10__identityEEEvT0_T1_T2_T3_T4_T6_,"ax",@progbits
	.align	128
        .global         _ZN3cub18CUB_300001_SM_10006detail6reduce28DeviceReduceSingleTileKernelINS2_10policy_hubIfjN4cuda3std3__44plusIfEEE10Policy1000EPfSC_iS9_ffNS7_10__identityEEEvT0_T1_T2_T3_T4_T6_
        .type           _ZN3cub18CUB_300001_SM_10006detail6reduce28DeviceReduceSingleTileKernelINS2_10policy_hubIfjN4cuda3std3__44plusIfEEE10Policy1000EPfSC_iS9_ffNS7_10__identityEEEvT0_T1_T2_T3_T4_T6_,@function
        .size           _ZN3cub18CUB_300001_SM_10006detail6reduce28DeviceReduceSingleTileKernelINS2_10policy_hubIfjN4cuda3std3__44plusIfEEE10Policy1000EPfSC_iS9_ffNS7_10__identityEEEvT0_T1_T2_T3_T4_T6_,(.L_x_239 - _ZN3cub18CUB_300001_SM_10006detail6reduce28DeviceReduceSingleTileKernelINS2_10policy_hubIfjN4cuda3std3__44plusIfEEE10Policy1000EPfSC_iS9_ffNS7_10__identityEEEvT0_T1_T2_T3_T4_T6_)
        .other          _ZN3cub18CUB_300001_SM_10006detail6reduce28DeviceReduceSingleTileKernelINS2_10policy_hubIfjN4cuda3std3__44plusIfEEE10Policy1000EPfSC_iS9_ffNS7_10__identityEEEvT0_T1_T2_T3_T4_T6_,@"STO_CUDA_ENTRY STV_DEFAULT"
_ZN3cub18CUB_300001_SM_10006detail6reduce28DeviceReduceSingleTileKernelINS2_10policy_hubIfjN4cuda3std3__44plusIfEEE10Policy1000EPfSC_iS9_ffNS7_10__identityEEEvT0_T1_T2_T3_T4_T6_:
.text._ZN3cub18CUB_300001_SM_10006detail6reduce28DeviceReduceSingleTileKernelINS2_10policy_hubIfjN4cuda3std3__44plusIfEEE10Policy1000EPfSC_iS9_ffNS7_10__identityEEEvT0_T1_T2_T3_T4_T6_:
        /* <DEDUP_REMOVED lines=13> */
.L_x_116:
        /* <DEDUP_REMOVED lines=16> */
.L_x_121:
[----:B------:R-:W-:Y:S05]  /*01d0*/  BSYNC.RECONVERGENT B1 ;  /* 0x0000000000017941 */ /* 0x000fea0003800200 */
.L_x_120:
        /* <DEDUP_REMOVED lines=16> */
.L_x_126:
        /* <DEDUP_REMOVED lines=9> */
.L_x_125:
[----:B------:R-:W-:Y:S05]  /*0370*/  BSYNC.RECONVERGENT B2 ;  /* 0x0000000000027941 */ /* 0x000fea0003800200 */
.L_x_124:
        /* <DEDUP_REMOVED lines=8> */
.L_x_129:
        /* <DEDUP_REMOVED lines=43> */
.L_x_128:
[----:B------:R-:W-:Y:S05]  /*06b0*/  BSYNC.RECONVERGENT B2 ;  /* 0x0000000000027941 */ /* 0x000fea0003800200 */
.L_x_127:
        /* <DEDUP_REMOVED lines=26> */
.L_x_131:
[----:B------:R-:W-:Y:S05]  /*0860*/  BSYNC.RECONVERGENT B2 ;  /* 0x0000000000027941 */ /* 0x000fea0003800200 */
.L_x_130:
        /* <DEDUP_REMOVED lines=12> */
.L_x_123:
[----:B------:R-:W-:Y:S05]  /*0930*/  BSYNC.RECONVERGENT B1 ;  /* 0x0000000000017941 */ /* 0x000fea0003800200 */
.L_x_122:
        /* <DEDUP_REMOVED lines=10> */
[----:B------:R-:W1:Y:S06]  /*09e0*/  SHFL.DOWN PT, R3, R0, 0x2, 0x1f ;  /* 0x08401f0000037f89 */ /* 0x000e6c00000e0000 */
[----:B------:R-:W2:Y:S01]  /*09f0*/  @!P1 S2R R6, SR_CgaCtaId ;  /* 0x0000000000069919 */ /* 0x000ea20000008800 */
[----:B0-----:R-:W-:Y:S02]  /*0a00*/  @!P1 MOV R5, 0x400 ;  /* 0x0000040000059802 */ /* 0x001fe40000000f00 */
[----:B------:R-:W-:-:S04]  /*0a10*/  @!P1 SHF.R.U32.HI R4, RZ, 0x3, R2 ;  /* 0x00000003ff049819 */ /* 0x000fc80000011602 */
[----:B------:R-:W-:Y:S01]  /*0a20*/  @!P1 LOP3.LUT R4, R4, 0x7c, RZ, 0xc0, !PT ;  /* 0x0000007c04049812 */ /* 0x000fe200078ec0ff */
[----:B-1----:R-:W-:Y:S01]  /*0a30*/  @!P0 FADD R0, R0, R3 ;  /* 0x0000000300008221 */ /* 0x002fe20000000000 */
[----:B------:R-:W-:-:S04]  /*0a40*/  ISETP.GT.AND P0, PT, R8, 0x1b, PT ;  /* 0x0000001b0800780c */ /* 0x000fc80003f04270 */
[----:B------:R-:W0:Y:S01]  /*0a50*/  SHFL.DOWN PT, R3, R0, 0x4, 0x1f ;  /* 0x08801f0000037f89 */ /* 0x000e2200000e0000 */
[----:B--2---:R-:W-:-:S04]  /*0a60*/  @!P1 LEA R5, R6, R5, 0x18 ;  /* 0x0000000506059211 */ /* 0x004fc800078ec0ff */
        /* <DEDUP_REMOVED lines=16> */
[----:B0-----:R-:W0:Y:S04]  /*0b70*/  LDS.128 R4, [UR4+0x10] ;  /* 0x00001004ff047984 */ /* 0x001e280008000c00 */
[----:B------:R-:W1:Y:S04]  /*0b80*/  LDS.128 R12, [UR4+0x20] ;  /* 0x00002004ff0c7984 */ /* 0x000e680008000c00 */
[----:B------:R-:W2:Y:S04]  /*0b90*/  LDS.128 R8, [UR4+0x30] ;  /* 0x00003004ff087984 */ /* 0x000ea80008000c00 */
[----:B------:R-:W3:Y:S01]  /*0ba0*/  LDS.128 R16, [UR4+0x40] ;  /* 0x00004004ff107984 */ /* 0x000ee20008000c00 */
[----:B0-----:R-:W-:-:S04]  /*0bb0*/  FADD R5, R0, R5 ;  /* 0x0000000500057221 */ /* 0x001fc80000000000 */
[----:B------:R-:W-:-:S04]  /*0bc0*/  FADD R6, R5, R6 ;  /* 0x0000000605067221 */ /* 0x000fc80000000000 */
[----:B------:R-:W-:-:S04]  /*0bd0*/  FADD R7, R6, R7 ;  /* 0x0000000706077221 */ /* 0x000fc80000000000 */
[----:B-1----:R-:W-:-:S04]  /*0be0*/  FADD R12, R7, R12 ;  /* 0x0000000c070c7221 */ /* 0x002fc80000000000 */
[----:B------:R-:W-:-:S04]  /*0bf0*/  FADD R13, R12, R13 ;  /* 0x0000000d0c0d7221 */ /* 0x000fc80000000000 */
[----:B------:R-:W-:-:S04]  /*0c00*/  FADD R14, R13, R14 ;  /* 0x0000000e0d0e7221 */ /* 0x000fc80000000000 */
[----:B------:R-:W-:-:S04]  /*0c10*/  FADD R15, R14, R15 ;  /* 0x0000000f0e0f7221 */ /* 0x000fc80000000000 */
[----:B--2---:R-:W-:-:S04]  /*0c20*/  FADD R8, R15, R8 ;  /* 0x000000080f087221 */ /* 0x004fc80000000000 */
[----:B------:R-:W-:-:S04]  /*0c30*/  FADD R9, R8, R9 ;  /* 0x0000000908097221 */ /* 0x000fc80000000000 */
[----:B------:R-:W-:-:S04]  /*0c40*/  FADD R10, R9, R10 ;  /* 0x0000000a090a7221 */ /* 0x000fc80000000000 */
[----:B------:R-:W-:-:S04]  /*0c50*/  FADD R11, R10, R11 ;  /* 0x0000000b0a0b7221 */ /* 0x000fc80000000000 */
[----:B---3--:R-:W-:-:S04]  /*0c60*/  FADD R16, R11, R16 ;  /* 0x000000100b107221 */ /* 0x008fc80000000000 */
[----:B------:R-:W-:-:S04]  /*0c70*/  FADD R17, R16, R17 ;  /* 0x0000001110117221 */ /* 0x000fc80000000000 */
[----:B------:R-:W-:-:S04]  /*0c80*/  FADD R18, R17, R18 ;  /* 0x0000001211127221 */ /* 0x000fc80000000000 */
[----:B------:R-:W-:Y:S01]  /*0c90*/  FADD R0, R18, R19 ;  /* 0x0000001312007221 */ /* 0x000fe20000000000 */
[----:B------:R-:W-:Y:S06]  /*0ca0*/  BRA `(.L_x_133) ;  /* 0x0000003400707947 */ /* 0x000fec0003800000 */
.L_x_132:
        /* <DEDUP_REMOVED lines=23> */
[-C--:B------:R-:W-:Y:S02]  /*0e20*/  ISETP.GT.AND P0, PT, R5, R4.reuse, PT ;  /* 0x000000040500720c */ /* 0x080fe40003f04270 */
[----:B------:R-:W-:Y:S02]  /*0e30*/  IADD3 R5, PT, PT, R9, 0x10, RZ ;  /* 0x0000001009057810 */ /* 0x000fe40007ffe0ff */
        /* <DEDUP_REMOVED lines=20> */
[----:B------:R-:W0:Y:S04]  /*0f80*/  LDS.128 R16, [UR4+0x10] ;  /* 0x00001004ff107984 */ /* 0x000e280008000c00 */
[----:B----4-:R-:W1:Y:S04]  /*0f90*/  LDS.128 R4, [UR4+0x20] ;  /* 0x00002004ff047984 */ /* 0x010e680008000c00 */
[----:B------:R-:W2:Y:S04]  /*0fa0*/  LDS.128 R8, [UR4+0x30] ;  /* 0x00003004ff087984 */ /* 0x000ea80008000c00 */
[----:B------:R-:W3:Y:S01]  /*0fb0*/  LDS.128 R12, [UR4+0x40] ;  /* 0x00004004ff0c7984 */ /* 0x000ee20008000c00 */
[----:B0-----:R-:W-:Y:S01]  /*0fc0*/  @P2 FADD R0, R0, R17 ;  /* 0x0000001100002221 */ /* 0x001fe20000000000 */
[----:B------:R-:W-:-:S03]  /*0fd0*/  ISETP.GT.AND P2, PT, R3, 0x80, PT ;  /* 0x000000800300780c */ /* 0x000fc60003f44270 */
[----:B------:R-:W-:Y:S01]  /*0fe0*/  @P3 FADD R0, R0, R18 ;  /* 0x0000001200003221 */ /* 0x000fe20000000000 */
[----:B------:R-:W-:-:S03]  /*0ff0*/  ISETP.GT.AND P3, PT, R3, 0xa0, PT ;  /* 0x000000a00300780c */ /* 0x000fc60003f64270 */
[----:B------:R-:W-:Y:S01]  /*1000*/  @P1 FADD R0, R0, R19 ;  /* 0x0000001300001221 */ /* 0x000fe20000000000 */
[----:B------:R-:W-:-:S05]  /*1010*/  ISETP.GT.AND P1, PT, R3, 0xe0, PT ;  /* 0x000000e00300780c */ /* 0x000fca0003f24270 */
[----:B-1----:R-:W-:Y:S01]  /*1020*/  @P2 FADD R0, R0, R4 ;  /* 0x0000000400002221 */ /* 0x002fe20000000000 */
[----:B------:R-:W-:-:S03]  /*1030*/  ISETP.GT.AND P2, PT, R3, 0x100, PT ;  /* 0x000001000300780c */ /* 0x000fc60003f44270 */
[----:B------:R-:W-:Y:S01]  /*1040*/  @P3 FADD R0, R0, R5 ;  /* 0x0000000500003221 */ /* 0x000fe20000000000 */
[----:B------:R-:W-:-:S03]  /*1050*/  ISETP.GT.AND P3, PT, R3, 0x120, PT ;  /* 0x000001200300780c */ /* 0x000fc60003f64270 */
[----:B------:R-:W-:Y:S01]  /*1060*/  @P4 FADD R0, R0, R6 ;  /* 0x0000000600004221 */ /* 0x000fe20000000000 */
[----:B------:R-:W-:-:S03]  /*1070*/  ISETP.GT.AND P4, PT, R3, 0x140, PT ;  /* 0x000001400300780c */ /* 0x000fc60003f84270 */
[----:B------:R-:W-:Y:S01]  /*1080*/  @P1 FADD R0, R0, R7 ;  /* 0x0000000700001221 */ /* 0x000fe20000000000 */
[----:B------:R-:W-:-:S03]  /*1090*/  ISETP.GT.AND P1, PT, R3, 0x160, PT ;  /* 0x000001600300780c */ /* 0x000fc60003f24270 */
[----:B--2---:R-:W-:Y:S01]  /*10a0*/  @P2 FADD R0, R0, R8 ;  /* 0x0000000800002221 */ /* 0x004fe20000000000 */
[----:B------:R-:W-:-:S03]  /*10b0*/  ISETP.GT.AND P2, PT, R3, 0x180, PT ;  /* 0x000001800300780c */ /* 0x000fc60003f44270 */
[----:B------:R-:W-:Y:S01]  /*10c0*/  @P3 FADD R0, R0, R9 ;  /* 0x0000000900003221 */ /* 0x000fe20000000000 */
[----:B------:R-:W-:-:S03]  /*10d0*/  ISETP.GT.AND P3, PT, R3, 0x1a0, PT ;  /* 0x000001a00300780c */ /* 0x000fc60003f64270 */
[----:B------:R-:W-:Y:S01]  /*10e0*/  @P4 FADD R0, R0, R10 ;  /* 0x0000000a00004221 */ /* 0x000fe20000000000 */
[----:B------:R-:W-:-:S03]  /*10f0*/  ISETP.GT.AND P4, PT, R3, 0x1c0, PT ;  /* 0x000001c00300780c */ /* 0x000fc60003f84270 */
[----:B------:R-:W-:Y:S01]  /*1100*/  @P1 FADD R0, R0, R11 ;  /* 0x0000000b00001221 */ /* 0x000fe20000000000 */
[----:B------:R-:W-:-:S03]  /*1110*/  ISETP.GT.AND P1, PT, R3, 0x1e0, PT ;  /* 0x000001e00300780c */ /* 0x000fc60003f24270 */
[----:B---3--:R-:W-:-:S04]  /*1120*/  @P2 FADD R0, R0, R12 ;  /* 0x0000000c00002221 */ /* 0x008fc80000000000 */
[----:B------:R-:W-:-:S04]  /*1130*/  @P3 FADD R0, R0, R13 ;  /* 0x0000000d00003221 */ /* 0x000fc80000000000 */
[----:B------:R-:W-:-:S04]  /*1140*/  @P4 FADD R0, R0, R14 ;  /* 0x0000000e00004221 */ /* 0x000fc80000000000 */
[----:B------:R-:W-:Y:S01]  /*1150*/  @P1 FADD R0, R0, R15 ;  /* 0x0000000f00001221 */ /* 0x000fe20000000000 */
[----:B------:R-:W-:Y:S06]  /*1160*/  BRA `(.L_x_133) ;  /* 0x0000003000407947 */ /* 0x000fec0003800000 */
.L_x_119:
[----:B------:R-:W0:Y:S01]  /*1170*/  S2R R2, SR_TID.X ;  /* 0x0000000000027919 */ /* 0x000e220000002100 */
[----:B------:R-:W1:Y:S01]  /*1180*/  LDC.64 R4, c[0x0][0x380] ;  /* 0x0000e000ff047b82 */ /* 0x000e620000000a00 */
[----:B0-----:R-:W-:-:S05]  /*1190*/  SHF.L.U32 R7, R2, 0x1, RZ ;  /* 0x0000000102077819 */ /* 0x001fca00000006ff */
[----:B-1----:R-:W-:-:S05]  /*11a0*/  IMAD.WIDE.U32 R4, R7, 0x4, R4 ;  /* 0x0000000407047825 */ /* 0x002fca00078e0004 */
[----:B------:R-:W2:Y:S04]  /*11b0*/  LDG.E.64.CONSTANT R14, desc[UR6][R4.64] ;  /* 0x00000006040e7981 */ /* 0x000ea8000c1e9b00 */
[----:B------:R-:W3:Y:S04]  /*11c0*/  LDG.E.64.CONSTANT R16, desc[UR6][R4.64+0x1000] ;  /* 0x0010000604107981 */ /* 0x000ee8000c1e9b00 */
[----:B------:R-:W4:Y:S04]  /*11d0*/  LDG.E.64.CONSTANT R18, desc[UR6][R4.64+0x2000] ;  /* 0x0020000604127981 */ /* 0x000f28000c1e9b00 */
[----:B------:R-:W5:Y:S04]  /*11e0*/  LDG.E.64.CONSTANT R20, desc[UR6][R4.64+0x3000] ;  /* 0x0030000604147981 */ /* 0x000f68000c1e9b00 */
[----:B------:R-:W5:Y:S04]  /*11f0*/  LDG.E.64.CONSTANT R12, desc[UR6][R4.64+0x4000] ;  /* 0x00400006040c7981 */ /* 0x000f68000c1e9b00 */
[----:B------:R-:W5:Y:S04]  /*1200*/  LDG.E.64.CONSTANT R10, desc[UR6][R4.64+0x5000] ;  /* 0x00500006040a7981 */ /* 0x000f68000c1e9b00 */
[----:B------:R-:W5:Y:S04]  /*1210*/  LDG.E.64.CONSTANT R6, desc[UR6][R4.64+0x6000] ;  /* 0x0060000604067981 */ /* 0x000f68000c1e9b00 */
[----:B------:R-:W5:Y:S01]  /*1220*/  LDG.E.64.CONSTANT R8, desc[UR6][R4.64+0x7000] ;  /* 0x0070000604087981 */ /* 0x000f62000c1e9b00 */
[----:B------:R-:W-:Y:S01]  /*1230*/  ISETP.GE.U32.AND P0, PT, R3, 0x4000, PT ;  /* 0x000040000300780c */ /* 0x000fe20003f06070 */
[----:B--2---:R-:W-:Y:S01]  /*1240*/  FADD R14, R14, R15 ;  /* 0x0000000f0e0e7221 */ /* 0x004fe20000000000 */
[----:B---3--:R-:W-:Y:S01]  /*1250*/  FADD R17, R16, R17 ;  /* 0x0000001110117221 */ /* 0x008fe20000000000 */
[----:B----4-:R-:W-:-:S03]  /*1260*/  FADD R18, R18, R19 ;  /* 0x0000001312127221 */ /* 0x010fc60000000000 */
[----:B------:R-:W-:Y:S01]  /*1270*/  FADD R14, R14, R17 ;  /* 0x000000110e0e7221 */ /* 0x000fe20000000000 */
[----:B-----5:R-:W-:Y:S01]  /*1280*/  FADD R21, R20, R21 ;  /* 0x0000001514157221 */ /* 0x020fe20000000000 */
[----:B------:R-:W-:Y:S02]  /*1290*/  HFMA2 R20, -RZ, RZ, 0, 0.0078125 ;  /* 0x00002000ff147431 */ /* 0x000fe400000001ff */
[----:B------:R-:W-:Y:S01]  /*12a0*/  FADD R12, R12, R13 ;  /* 0x0000000d0c0c7221 */ /* 0x000fe20000000000 */
[----:B------:R-:W-:Y:S01]  /*12b0*/  FADD R21, R18, R21 ;  /* 0x0000001512157221 */ /* 0x000fe20000000000 */
[----:B------:R-:W-:-:S03]  /*12c0*/  FADD R11, R10, R11 ;  /* 0x0000000b0a0b7221 */ /* 0x000fc60000000000 */
[----:B------:R-:W-:Y:S01]  /*12d0*/  FADD R14, R14, R21 ;  /* 0x000000150e0e7221 */ /* 0x000fe20000000000 */
[----:B------:R-:W-:Y:S01]  /*12e0*/  FADD R6, R6, R7 ;  /* 0x0000000706067221 */ /* 0x000fe20000000000 */
[----:B------:R-:W-:Y:S01]  /*12f0*/  FADD R11, R12, R11 ;  /* 0x0000000b0c0b7221 */ /* 0x000fe20000000000 */
[----:B------:R-:W-:-:S04]  /*1300*/  FADD R9, R8, R9 ;  /* 0x0000000908097221 */ /* 0x000fc80000000000 */
[----:B------:R-:W-:-:S04]  /*1310*/  FADD R6, R6, R9 ;  /* 0x0000000906067221 */ /* 0x000fc80000000000 */
[----:B------:R-:W-:-:S04]  /*1320*/  FADD R11, R11, R6 ;  /* 0x000000060b0b7221 */ /* 0x000fc80000000000 */
[----:B------:R-:W-:Y:S01]  /*1330*/  FADD R0, R14, R11 ;  /* 0x0000000b0e007221 */ /* 0x000fe20000000000 */
[----:B------:R-:W-:Y:S06]  /*1340*/  @!P0 BRA `(.L_x_134) ;  /* 0x00000000008c8947 */ /* 0x000fec0003800000 */
[----:B------:R-:W0:Y:S01]  /*1350*/  LDC R24, c[0x0][0x390] ;  /* 0x0000e400ff187b82 */ /* 0x000e220000000800 */
[----:B------:R-:W-:Y:S02]  /*1360*/  IADD3 R21, PT, PT, R3, -0x2000, RZ ;  /* 0xffffe00003157810 */ /* 0x000fe40007ffe0ff */
[----:B------:R-:W-:-:S07]  /*1370*/  MOV R20, 0x2000 ;  /* 0x0000200000147802 */ /* 0x000fce0000000f00 */
.L_x_136:
[----:B------:R-:W-:-:S05]  /*1380*/  IMAD.WIDE R26, R20, 0x4, R4 ;  /* 0x00000004141a7825 */ /* 0x000fca00078e0204 */
[----:B------:R-:W2:Y:S04]  /*1390*/  LDG.E.64.CONSTANT R14, desc[UR6][R26.64+0x6000] ;  /* 0x006000061a0e7981 */ /* 0x000ea8000c1e9b00 */
[----:B------:R-:W2:Y:S04]  /*13a0*/  LDG.E.64.CONSTANT R6, desc[UR6][R26.64+0x7000] ;  /* 0x007000061a067981 */ /* 0x000ea8000c1e9b00 */
[----:B------:R-:W3:Y:S04]  /*13b0*/  LDG.E.64.CONSTANT R22, desc[UR6][R26.64] ;  /* 0x000000061a167981 */ /* 0x000ee8000c1e9b00 */
[----:B------:R-:W4:Y:S04]  /*13c0*/  LDG.E.64.CONSTANT R18, desc[UR6][R26.64+0x1000] ;  /* 0x001000061a127981 */ /* 0x000f28000c1e9b00 */
[----:B------:R-:W5:Y:S04]  /*13d0*/  LDG.E.64.CONSTANT R16, desc[UR6][R26.64+0x2000] ;  /* 0x002000061a107981 */ /* 0x000f68000c1e9b00 */
[----:B------:R-:W5:Y:S04]  /*13e0*/  LDG.E.64.CONSTANT R12, desc[UR6][R26.64+0x3000] ;  /* 0x003000061a0c7981 */ /* 0x000f68000c1e9b00 */
[----:B------:R-:W5:Y:S04]  /*13f0*/  LDG.E.64.CONSTANT R10, desc[UR6][R26.64+0x4000] ;  /* 0x004000061a0a7981 */ /* 0x000f68000c1e9b00 */
[----:B------:R-:W5:Y:S01]  /*1400*/  LDG.E.64.CONSTANT R8, desc[UR6][R26.64+0x5000] ;  /* 0x005000061a087981 */ /* 0x000f62000c1e9b00 */
[----:B0-----:R-:W-:Y:S01]  /*1410*/  MOV R3, R24 ;  /* 0x0000001800037202 */ /* 0x001fe20000000f00 */
[----:B--2---:R-:W-:-:S03]  /*1420*/  FADD R15, R15, R6 ;  /* 0x000000060f0f7221 */ /* 0x004fc60000000000 */
[----:B------:R-:W-:Y:S01]  /*1430*/  IADD3 R6, PT, PT, -R20, R3, RZ ;  /* 0x0000000314067210 */ /* 0x000fe20007ffe1ff */
[----:B---3--:R-:W-:-:S03]  /*1440*/  FADD R0, R22, R0 ;  /* 0x0000000016007221 */ /* 0x008fc60000000000 */
[----:B------:R-:W-:Y:S01]  /*1450*/  ISETP.GE.AND P0, PT, R6, 0x2000, PT ;  /* 0x000020000600780c */ /* 0x000fe20003f06270 */
[----:B----4-:R-:W-:Y:S01]  /*1460*/  FADD R23, R23, R18 ;  /* 0x0000001217177221 */ /* 0x010fe20000000000 */
[----:B-----5:R-:W-:Y:S01]  /*1470*/  FADD R18, R19, R16 ;  /* 0x0000001013127221 */ /* 0x020fe20000000000 */
[----:B------:R-:W-:Y:S01]  /*1480*/  FADD R17, R17, R12 ;  /* 0x0000000c11117221 */ /* 0x000fe20000000000 */
[----:B------:R-:W-:Y:S01]  /*1490*/  FADD R12, R13, R10 ;  /* 0x0000000a0d0c7221 */ /* 0x000fe20000000000 */
[----:B------:R-:W-:Y:S01]  /*14a0*/  FADD R11, R11, R8 ;  /* 0x000000080b0b7221 */ /* 0x000fe20000000000 */
[----:B------:R-:W-:Y:S01]  /*14b0*/  FADD R8, R9, R14 ;  /* 0x0000000e09087221 */ /* 0x000fe20000000000 */
[----:B------:R-:W-:Y:S01]  /*14c0*/  FADD R0, R0, R23 ;  /* 0x0000001700007221 */ /* 0x000fe20000000000 */
[----:B------:R-:W-:Y:S01]  /*14d0*/  FADD R17, R18, R17 ;  /* 0x0000001112117221 */ /* 0x000fe20000000000 */
[----:B------:R-:W-:Y:S01]  /*14e0*/  FADD R11, R12, R11 ;  /* 0x0000000b0c0b7221 */ /* 0x000fe20000000000 */
[----:B------:R-:W-:-:S02]  /*14f0*/  FADD R8, R8, R15 ;  /* 0x0000000f08087221 */ /* 0x000fc40000000000 */
[----:B------:R-:W-:Y:S02]  /*1500*/  FADD R0, R0, R17 ;  /* 0x0000001100007221 */ /* 0x000fe40000000000 */
[----:B------:R-:W-:-:S04]  /*1510*/  FADD R11, R11, R8 ;  /* 0x000000080b0b7221 */ /* 0x000fc80000000000 */
[----:B------:R-:W-:-:S04]  /*1520*/  FADD R11, R0, R11 ;  /* 0x0000000b000b7221 */ /* 0x000fc80000000000 */
[----:B------:R-:W-:Y:S01]  /*1530*/  FADD R0, R7, R11 ;  /* 0x0000000b07007221 */ /* 0x000fe20000000000 */
[----:B------:R-:W-:Y:S06]  /*1540*/  @!P0 BRA `(.L_x_135) ;  /* 0x0000000800308947 */ /* 0x000fec0003800000 */
[----:B------:R-:W-:-:S04]  /*1550*/  IADD3 R20, PT, PT, R20, 0x2000, RZ ;  /* 0x0000200014147810 */ /* 0x000fc80007ffe0ff */
[----:B------:R-:W-:-:S13]  /*1560*/  ISETP.GT.AND P0, PT, R20, R21, PT ;  /* 0x000000151400720c */ /* 0x000fda0003f04270 */
[----:B------:R-:W-:Y:S05]  /*1570*/  @!P0 BRA `(.L_x_136) ;  /* 0xfffffffc00808947 */ /* 0x000fea000383ffff */
.L_x_134:
        /* <DEDUP_REMOVED lines=20> */
.L_x_140:
        /* <DEDUP_REMOVED lines=8> */
.L_x_139:
[----:B------:R-:W-:Y:S05]  /*1740*/  BSYNC.RECONVERGENT B2 ;  /* 0x0000000000027941 */ /* 0x000fea0003800200 */
.L_x_138:
[----:B------:R-:W-:Y:S05]  /*1750*/  @!P1 BRA `(.L_x_137) ;  /* 0x0000000400a89947 */ /* 0x000fea0003800000 */
[----:B------:R-:W0:Y:S01]  /*1760*/  LDCU.64 UR4, c[0x0][0x380] ;  /* 0x00007000ff0477ac */ /* 0x000e220008000a00 */
[----:B------:R-:W-:Y:S01]  /*1770*/  IADD3 R5, PT, PT, R11, -R10, RZ ;  /* 0x8000000a0b057210 */ /* 0x000fe20007ffe0ff */
[----:B------:R-:W-:Y:S01]  /*1780*/  BSSY.RECONVERGENT B2, `(.L_x_141) ;  /* 0x000003b000027945 */ /* 0x000fe20003800200 */
[----:B------:R-:W-:Y:S02]  /*1790*/  IADD3 R3, P0, PT, R10, R20, RZ ;  /* 0x000000140a037210 */ /* 0x000fe40007f1e0ff */
[----:B------:R-:W-:Y:S02]  /*17a0*/  ISETP.GT.AND P1, PT, R5, 0x1800, PT ;  /* 0x000018000500780c */ /* 0x000fe40003f24270 */
[----:B------:R-:W-:Y:S02]  /*17b0*/  IADD3.X R6, PT, PT, RZ, RZ, RZ, P0, !PT ;  /* 0x000000ffff067210 */ /* 0x000fe400007fe4ff */
[----:B0-----:R-:W-:-:S04]  /*17c0*/  LEA R4, P0, R3, UR4, 0x2 ;  /* 0x0000000403047c11 */ /* 0x001fc8000f8010ff */
[----:B------:R-:W-:Y:S02]  /*17d0*/  LEA.HI.X R3, R3, UR5, R6, 0x2, P0 ;  /* 0x0000000503037c11 */ /* 0x000fe400080f1406 */
[----:B------:R-:W-:-:S04]  /*17e0*/  IADD3 R4, P0, PT, R4, 0x1000, RZ ;  /* 0x0000100004047810 */ /* 0x000fc80007f1e0ff */
[----:B------:R-:W-:Y:S02]  /*17f0*/  IADD3.X R5, PT, PT, RZ, R3, RZ, P0, !PT ;  /* 0x00000003ff057210 */ /* 0x000fe400007fe4ff */
[----:B------:R-:W-:Y:S02]  /*1800*/  PLOP3.LUT P0, PT, PT, PT, PT, 0x80, 0x8 ;  /* 0x000000000008781c */ /* 0x000fe40003f0f070 */
[----:B------:R-:W-:Y:S01]  /*1810*/  IADD3 R3, PT, PT, R10, R20, RZ ;  /* 0x000000140a037210 */ /* 0x000fe20007ffe0ff */
[----:B------:R-:W-:Y:S10]  /*1820*/  @!P1 BRA `(.L_x_142) ;  /* 0x0000000000c09947 */ /* 0x000ff40003800000 */
[----:B------:R-:W-:Y:S02]  /*1830*/  PLOP3.LUT P0, PT, PT, PT, PT, 0x8, 0x80 ;  /* 0x000000000080781c */ /* 0x000fe40003f0e170 */
[----:B------:R-:W-:-:S11]  /*1840*/  IADD3 R13, PT, PT, R11, -0x1800, RZ ;  /* 0xffffe8000b0d7810 */ /* 0x000fd60007ffe0ff */
.L_x_143:
        /* <DEDUP_REMOVED lines=46> */
.L_x_142:
[----:B------:R-:W-:Y:S05]  /*1b30*/  BSYNC.RECONVERGENT B2 ;  /* 0x0000000000027941 */ /* 0x000fea0003800200 */
.L_x_141:
        /* <DEDUP_REMOVED lines=31> */
.L_x_145:
[----:B------:R-:W-:Y:S05]  /*1d30*/  BSYNC.RECONVERGENT B2 ;  /* 0x0000000000027941 */ /* 0x000fea0003800200 */
.L_x_144:
        /* <DEDUP_REMOVED lines=9> */
[----:B----4-:R-:W-:-:S04]  /*1dd0*/  FADD R0, R0, R3 ;  /* 0x0000000300007221 */ /* 0x010fc80000000000 */
[----:B--2---:R-:W-:-:S04]  /*1de0*/  FADD R0, R0, R9 ;  /* 0x0000000900007221 */ /* 0x004fc80000000000 */
[----:B---3--:R-:W-:-:S07]  /*1df0*/  FADD R0, R0, R11 ;  /* 0x0000000b00007221 */ /* 0x008fce0000000000 */
.L_x_137:
[----:B------:R-:W-:Y:S05]  /*1e00*/  BSYNC.RECONVERGENT B1 ;  /* 0x0000000000017941 */ /* 0x000fea0003800200 */
.L_x_135:
        /* <DEDUP_REMOVED lines=32> */
[----:B---3--:R-:W0:Y:S04]  /*2010*/  LDS.128 R4, [UR4+0x10] ;  /* 0x00001004ff047984 */ /* 0x008e280008000c00 */
        /* <DEDUP_REMOVED lines=19> */
.L_x_118:
        /* <DEDUP_REMOVED lines=12> */
.L_x_148:
[----:B------:R-:W-:Y:S05]  /*2210*/  BSYNC.RECONVERGENT B1 ;  /* 0x0000000000017941 */ /* 0x000fea0003800200 */
.L_x_147:
        /* <DEDUP_REMOVED lines=16> */
.L_x_153:
        /* <DEDUP_REMOVED lines=9> */
.L_x_152:
[----:B------:R-:W-:Y:S05]  /*23b0*/  BSYNC.RECONVERGENT B2 ;  /* 0x0000000000027941 */ /* 0x000fea0003800200 */
.L_x_151:
        /* <DEDUP_REMOVED lines=8> */
.L_x_156:
        /* <DEDUP_REMOVED lines=43> */
.L_x_155:
[----:B------:R-:W-:Y:S05]  /*26f0*/  BSYNC.RECONVERGENT B2 ;  /* 0x0000000000027941 */ /* 0x000fea0003800200 */
.L_x_154:
        /* <DEDUP_REMOVED lines=26> */
.L_x_158:
[----:B------:R-:W-:Y:S05]  /*28a0*/  BSYNC.RECONVERGENT B2 ;  /* 0x0000000000027941 */ /* 0x000fea0003800200 */
.L_x_157:
        /* <DEDUP_REMOVED lines=12> */
.L_x_150:
[----:B------:R-:W-:Y:S05]  /*2970*/  BSYNC.RECONVERGENT B1 ;  /* 0x0000000000017941 */ /* 0x000fea0003800200 */
.L_x_149:
[----:B------:R-:W-:Y:S02]  /*2980*/  ISETP.GE.AND P0, PT, R3, 0x200, PT ;  /* 0x000002000300780c */ /* 0x000fe40003f06270 */
[----:B0----5:R-:W-:-:S11]  /*2990*/  MOV R5, R0 ;  /* 0x0000000000057202 */ /* 0x021fd60000000f00 */
[----:B------:R-:W-:Y:S05]  /*29a0*/  @!P0 BRA `(.L_x_159) ;  /* 0x0000000000d08947 */ /* 0x000fea0003800000 */
[----:B------:R-:W0:Y:S01]  /*29b0*/  S2R R7, SR_LANEID ;  /* 0x0000000000077919 */ /* 0x000e220000000000 */
[----:B------:R-:W1:Y:S02]  /*29c0*/  SHFL.DOWN PT, R0, R5, 0x1, 0x1f ;  /* 0x08201f0005007f89 */ /* 0x000e6400000e0000 */
[----:B-1----:R-:W-:Y:S01]  /*29d0*/  FADD R0, R0, R5 ;  /* 0x0000000500007221 */ /* 0x002fe20000000000 */
[C---:B0-----:R-:W-:Y:S02]  /*29e0*/  ISETP.GT.AND P0, PT, R7.reuse, 0x1e, PT ;  /* 0x0000001e0700780c */ /* 0x041fe40003f04270 */
[----:B------:R-:W-:Y:S02]  /*29f0*/  ISETP.NE.AND P1, PT, R7, RZ, PT ;  /* 0x000000ff0700720c */ /* 0x000fe40003f25270 */
[----:B------:R-:W-:Y:S02]  /*2a00*/  FSEL R0, R5, R0, P0 ;  /* 0x0000000005007208 */ /* 0x000fe40000000000 */
[----:B------:R-:W-:-:S03]  /*2a10*/  ISETP.GT.AND P0, PT, R7, 0x1d, PT ;  /* 0x0000001d0700780c */ /* 0x000fc60003f04270 */
[----:B------:R-:W0:Y:S06]  /*2a20*/  SHFL.DOWN PT, R3, R0, 0x2, 0x1f ;  /* 0x08401f0000037f89 */ /* 0x000e2c00000e0000 */
        /* <DEDUP_REMOVED lines=24> */
[----:B--2---:R-:W0:Y:S04]  /*2bb0*/  LDS.128 R4, [UR4+0x10] ;  /* 0x00001004ff047984 */ /* 0x004e280008000c00 */
        /* <DEDUP_REMOVED lines=19> */
.L_x_159:
[----:B------:R-:W0:Y:S01]  /*2cf0*/  S2R R4, SR_LANEID ;  /* 0x0000000000047919 */ /* 0x000e220000000000 */
[----:B------:R-:W-:-:S04]  /*2d00*/  LOP3.LUT R0, R2, 0x3e0, RZ, 0xc0, !PT ;  /* 0x000003e002007812 */ /* 0x000fc800078ec0ff */
[----:B------:R-:W-:Y:S02]  /*2d10*/  IADD3 R6, PT, PT, R0, 0x20, RZ ;  /* 0x0000002000067810 */ /* 0x000fe40007ffe0ff */
[----:B------:R-:W-:Y:S02]  /*2d20*/  LOP3.LUT R0, RZ, R0, RZ, 0x33, !PT ;  /* 0x00000000ff007212 */ /* 0x000fe400078e33ff */
[-C--:B------:R-:W-:Y:S02]  /*2d30*/  ISETP.GT.AND P0, PT, R6, R3.reuse, PT ;  /* 0x000000030600720c */ /* 0x080fe40003f04270 */
[----:B------:R-:W-:-:S04]  /*2d40*/  IADD3 R0, PT, PT, R0, R3, RZ ;  /* 0x0000000300007210 */ /* 0x000fc80007ffe0ff */
[----:B------:R-:W-:-:S05]  /*2d50*/  SEL R6, R0, 0x1f, P0 ;  /* 0x0000001f00067807 */ /* 0x000fca0000000000 */
[----:B------:R-:W1:Y:S01]  /*2d60*/  SHFL.DOWN PT, R0, R5, 0x1, R6 ;  /* 0x0820000005007989 */ /* 0x000e6200000e0006 */
[C---:B0-----:R-:W-:Y:S02]  /*2d70*/  ISETP.GE.AND P0, PT, R4.reuse, R6, PT ;  /* 0x000000060400720c */ /* 0x041fe40003f06270 */
[C---:B------:R-:W-:Y:S02]  /*2d80*/  IADD3 R7, PT, PT, R4.reuse, 0x2, RZ ;  /* 0x0000000204077810 */ /* 0x040fe40007ffe0ff */
[----:B------:R-:W-:-:S09]  /*2d90*/  ISETP.NE.AND P1, PT, R4, RZ, PT ;  /* 0x000000ff0400720c */ /* 0x000fd20003f25270 */
[----:B-1----:R-:W-:Y:S01]  /*2da0*/  @!P0 FADD R5, R0, R5 ;  /* 0x0000000500058221 */ /* 0x002fe20000000000 */
[-C--:B------:R-:W-:Y:S02]  /*2db0*/  ISETP.GT.AND P0, PT, R7, R6.reuse, PT ;  /* 0x000000060700720c */ /* 0x080fe40003f04270 */
[----:B------:R-:W-:Y:S01]  /*2dc0*/  IADD3 R7, PT, PT, R4, 0x4, RZ ;  /* 0x0000000404077810 */ /* 0x000fe20007ffe0ff */
[----:B------:R-:W0:Y:S01]  /*2dd0*/  @!P1 S2R R8, SR_CgaCtaId ;  /* 0x0000000000089919 */ /* 0x000e220000008800 */
        /* <DEDUP_REMOVED lines=31> */
[----:B-1----:R-:W1:Y:S04]  /*2fd0*/  LDS.128 R4, [UR4+0x20] ;  /* 0x00002004ff047984 */ /* 0x002e680008000c00 */
        /* <DEDUP_REMOVED lines=29> */
.L_x_146:
        /* <DEDUP_REMOVED lines=28> */
[----:B------:R-:W-:Y:S02]  /*3370*/  HFMA2 R11, -RZ, RZ, 0, 0.0078125 ;  /* 0x00002000ff0b7431 */ /* 0x000fe400000001ff */
        /* <DEDUP_REMOVED lines=11> */
.L_x_162:
[----:B------:R-:W-:-:S05]  /*3430*/  IMAD.WIDE R2, R11, 0x4, R4 ;  /* 0x000000040b027825 */ /* 0x000fca00078e0204 */
        /* <DEDUP_REMOVED lines=15> */
[----:B------:R0:W5:Y:S02]  /*3530*/  LDG.E.CONSTANT R18, desc[UR6][R2.64+0x7800] ;  /* 0x0078000602127981 */ /* 0x000164000c1e9900 */
[----:B0-----:R-:W-:-:S04]  /*3540*/  MOV R3, R7 ;  /* 0x0000000700037202 */ /* 0x001fc80000000f00 */
[----:B------:R-:W-:-:S04]  /*3550*/  IADD3 R2, PT, PT, -R11, R3, RZ ;  /* 0x000000030b027210 */ /* 0x000fc80007ffe1ff */
[----:B------:R-:W-:Y:S01]  /*3560*/  ISETP.GE.AND P0, PT, R2, 0x2000, PT ;  /* 0x000020000200780c */ /* 0x000fe20003f06270 */
        /* <DEDUP_REMOVED lines=17> */
[----:B------:R-:W-:-:S04]  /*3680*/  IADD3 R11, PT, PT, R11, 0x2000, RZ ;  /* 0x000020000b0b7810 */ /* 0x000fc80007ffe0ff */
[----:B------:R-:W-:-:S13]  /*3690*/  ISETP.GT.AND P0, PT, R11, R6, PT ;  /* 0x000000060b00720c */ /* 0x000fda0003f04270 */
[----:B------:R-:W-:Y:S05]  /*36a0*/  @!P0 BRA `(.L_x_162) ;  /* 0xfffffffc00608947 */ /* 0x000fea000383ffff */
.L_x_160:
        /* <DEDUP_REMOVED lines=20> */
.L_x_166:
        /* <DEDUP_REMOVED lines=8> */
.L_x_165:
[----:B------:R-:W-:Y:S05]  /*3870*/  BSYNC.RECONVERGENT B2 ;  /* 0x0000000000027941 */ /* 0x000fea0003800200 */
.L_x_164:
        /* <DEDUP_REMOVED lines=16> */
.L_x_169:
        /* <DEDUP_REMOVED lines=46> */
.L_x_168:
[----:B------:R-:W-:Y:S05]  /*3c60*/  BSYNC.RECONVERGENT B2 ;  /* 0x0000000000027941 */ /* 0x000fea0003800200 */
.L_x_167:
        /* <DEDUP_REMOVED lines=31> */
.L_x_171:
[----:B------:R-:W-:Y:S05]  /*3e60*/  BSYNC.RECONVERGENT B2 ;  /* 0x0000000000027941 */ /* 0x000fea0003800200 */
.L_x_170:
        /* <DEDUP_REMOVED lines=12> */
.L_x_163:
[----:B------:R-:W-:Y:S05]  /*3f30*/  BSYNC.RECONVERGENT B1 ;  /* 0x0000000000017941 */ /* 0x000fea0003800200 */
.L_x_161:
        /* <DEDUP_REMOVED lines=50> */
[----:B------:R-:W-:-:S07]  /*4260*/  FADD R0, R18, R19 ;  /* 0x0000001312007221 */ /* 0x000fce0000000000 */
.L_x_133:
[----:B------:R-:W-:Y:S05]  /*4270*/  BSYNC.RECONVERGENT B0 ;  /* 0x0000000000007941 */ /* 0x000fea0003800200 */
.L_x_117:
[----:B------:R-:W-:Y:S05]  /*4280*/  @P0 EXIT ;  /* 0x000000000000094d */ /* 0x000fea0003800000 */
[----:B0-23--:R-:W0:Y:S01]  /*4290*/  LDC.64 R2, c[0x0][0x388] ;  /* 0x0000e200ff027b82 */ /* 0x00de220000000a00 */
[----:B------:R-:W4:Y:S02]  /*42a0*/  LDCU UR4, c[0x0][0x398] ;  /* 0x00007300ff0477ac */ /* 0x000f240008000800 */
[----:B----4-:R-:W-:-:S05]  /*42b0*/  FADD R5, R0, UR4 ;  /* 0x0000000400057e21 */ /* 0x010fca0008000000 */
[----:B0-----:R-:W-:Y:S01]  /*42c0*/  STG.E desc[UR6][R2.64], R5 ;  /* 0x0000000502007986 */ /* 0x001fe2000c101906 */
[----:B------:R-:W-:Y:S05]  /*42d0*/  EXIT ;  /* 0x000000000000794d */ /* 0x000fea0003800000 */
.L_x_172:
        /* <DEDUP_REMOVED lines=10> */
.L_x_239:


//--------------------- .text._ZN3cub18CUB_300001_SM_10006detail6reduce18DeviceReduceKernelINS2_10policy_hubIfjN4cuda3std3__44plusIfEEE10Policy1000EN6thrust24THRUST_300001_SM_1000_NS10device_ptrIfEEjS9_fNS7_10__identityEEEvT0_PT3_T1_NS0_13GridEvenShareISK_EET2_T4_ --------------------------
	.section	.text._ZN3cub18CUB_300001_SM_10006detail6reduce18DeviceReduceKernelINS2_10policy_hubIfjN4cuda3std3__44plusIfEEE10Policy1000EN6thrust24THRUST_300001_SM_1000_NS10device_ptrIfEEjS9_fNS7_10__identityEEEvT0_PT3_T1_NS0_13GridEvenShareISK_EET2_T4_,"ax",@progbits
	.align	128
        .global         _ZN3cub18CUB_300001_SM_10006detail6reduce18DeviceReduceKernelINS2_10policy_hubIfjN4cuda3std3__44plusIfEEE10Policy1000EN6thrust24THRUST_300001_SM_1000_NS10device_ptrIfEEjS9_fNS7_10__identityEEEvT0_PT3_T1_NS0_13GridEvenShareISK_EET2_T4_
        .type           _ZN3cub18CUB_300001_SM_10006detail6reduce18DeviceReduceKernelINS2_10policy_hubIfjN4cuda3std3__44plusIfEEE10Policy1000EN6thrust24THRUST_300001_SM_1000_NS10device_ptrIfEEjS9_fNS7_10__identityEEEvT0_PT3_T1_NS0_13GridEvenShareISK_EET2_T4_,@function
        .size           _ZN3cub18CUB_300001_SM_10006detail6reduce18DeviceReduceKernelINS2_10policy_hubIfjN4cuda3std3__44plusIfEEE10Policy1000EN6thrust24THRUST_300001_SM_1000_NS10device_ptrIfEEjS9_fNS7_10__identityEEEvT0_PT3_T1_NS0_13GridEvenShareISK_EET2_T4_,(.L_x_240 - _ZN3cub18CUB_300001_SM_10006detail6reduce18DeviceReduceKernelINS2_10policy_hubIfjN4cuda3std3__44plusIfEEE10Policy1000EN6thrust24THRUST_300001_SM_1000_NS10device_ptrIfEEjS9_fNS7_10__identityEEEvT0_PT3_T1_NS0_13GridEvenShareISK_EET2_T4_)
        .other          _ZN3cub18CUB_300001_SM_10006detail6reduce18DeviceReduceKernelINS2_10policy_hubIfjN4cuda3std3__44plusIfEEE10Policy1000EN6thrust24THRUST_300001_SM_1000_NS10device_ptrIfEEjS9_fNS7_10__identityEEEvT0_PT3_T1_NS0_13GridEvenShareISK_EET2_T4_,@"STO_CUDA_ENTRY STV_DEFAULT"
_ZN3cub18CUB_300001_SM_10006detail6reduce18DeviceReduceKernelINS2_10policy_hubIfjN4cuda3std3__44plusIfEEE10Policy1000EN6thrust24THRUST_300001_SM_1000_NS10device_ptrIfEEjS9_fNS7_10__identityEEEvT0_PT3_T1_NS0_13GridEvenShareISK_EET2_T4_:
.text._ZN3cub18CUB_300001_SM_10006detail6reduce18DeviceReduceKernelINS2_10policy_hubIfjN4cuda3std3__44plusIfEEE10Policy1000EN6thrust24THRUST_300001_SM_1000_NS10device_ptrIfEEjS9_fNS7_10__identityEEEvT0_PT3_T1_NS0_13GridEvenShareISK_EET2_T4_:
[----:B------:R-:W-:Y:S01]  /*0000*/  LDC R1, c[0x0][0x37c] ;  /* 0x0000df00ff017b82 */ /* 0x000fe20000000800 */
[----:B------:R-:W0:Y:S07]  /*0010*/  S2R R3, SR_CTAID.X ;  /* 0x0000000000037919 */ /* 0x000e2e0000002500 */
[----:B------:R-:W1:Y:S01]  /*0020*/  LDC.64 R6, c[0x0][0x3a8] ;  /* 0x0000ea00ff067b82 */ /* 0x000e620000000a00 */
[----:B------:R-:W2:Y:S01]  /*0030*/  LDCU.64 UR6, c[0x0][0x358] ;  /* 0x00006b00ff0677ac */ /* 0x000ea20008000a00 */
[----:B------:R-:W-:Y:S01]  /*0040*/  BSSY.RECONVERGENT B0, `(.L_x_173) ;  /* 0x000027a000007945 */ /* 0x000fe20003800200 */
[----:B-1----:R-:W-:Y:S01]  /*0050*/  SHF.L.U32 R13, R7, 0xd, RZ ;  /* 0x0000000d070d7819 */ /* 0x002fe200000006ff */
[----:B0-----:R-:W-:-:S05]  /*0060*/  IMAD R0, R3, -0x2000, R6 ;  /* 0xffffe00003007824 */ /* 0x001fca00078e0206 */
[----:B------:R-:W-:-:S13]  /*0070*/  ISETP.GT.U32.AND P0, PT, R0, 0x1fff, PT ;  /* 0x00001fff0000780c */ /* 0x000fda0003f04070 */
[----:B--2---:R-:W-:Y:S05]  /*0080*/  @P0 BRA `(.L_x_174) ;  /* 0x0000001000d40947 */ /* 0x004fea0003800000 */
[----:B------:R-:W0:Y:S01]  /*0090*/  S2R R2, SR_TID.X ;  /* 0x0000000000027919 */ /* 0x000e220000002100 */
[----:B------:R-:W-:Y:S01]  /*00a0*/  BSSY.RECONVERGENT B1, `(.L_x_175) ;  /* 0x000000a000017945 */ /* 0x000fe20003800200 */
[----:B------:R-:W-:Y:S01]  /*00b0*/  HFMA2 R15, -RZ, RZ, 0, 0 ;  /* 0x00000000ff0f7431 */ /* 0x000fe200000001ff */
[----:B0-----:R-:W-:Y:S02]  /*00c0*/  ISETP.GE.U32.AND P0, PT, R2, R0, PT ;  /* 0x000000000200720c */ /* 0x001fe40003f06070 */
[----:B------:R-:W-:-:S11]  /*00d0*/  MOV R4, R2 ;  /* 0x0000000200047202 */ /* 0x000fd60000000f00 */
[----:B------:R-:W-:Y:S05]  /*00e0*/  @P0 BRA `(.L_x_176) ;  /* 0x0000000000140947 */ /* 0x000fea0003800000 */
[----:B------:R-:W0:Y:S01]  /*00f0*/  LDC.64 R8, c[0x0][0x380] ;  /* 0x0000e000ff087b82 */ /* 0x000e220000000a00 */
[----:B------:R-:W-:-:S05]  /*0100*/  LEA R5, R3, R2, 0xd ;  /* 0x0000000203057211 */ /* 0x000fca00078e68ff */
[----:B0-----:R-:W-:-:S05]  /*0110*/  IMAD.WIDE.U32 R8, R5, 0x4, R8 ;  /* 0x0000000405087825 */ /* 0x001fca00078e0008 */
[----:B------:R0:W5:Y:S01]  /*0120*/  LDG.E R15, desc[UR6][R8.64] ;  /* 0x00000006080f7981 */ /* 0x000162000c1e1900 */
[----:B------:R-:W-:-:S07]  /*0130*/  IADD3 R4, PT, PT, R2, 0x200, RZ ;  /* 0x0000020002047810 */ /* 0x000fce0007ffe0ff */
.L_x_176:
[----:B------:R-:W-:Y:S05]  /*0140*/  BSYNC.RECONVERGENT B1 ;  /* 0x0000000000017941 */ /* 0x000fea0003800200 */
.L_x_175:
[----:B------:R-:W-:Y:S01]  /*0150*/  ISETP.GE.U32.AND P0, PT, R4, R0, PT ;  /* 0x000000000400720c */ /* 0x000fe20003f06070 */
[----:B------:R-:W-:-:S12]  /*0160*/  BSSY.RECONVERGENT B1, `(.L_x_177) ;  /* 0x00000a5000017945 */ /* 0x000fd80003800200 */
[----:B------:R-:W-:Y:S05]  /*0170*/  @P0 BRA `(.L_x_178) ;  /* 0x00000008008c0947 */ /* 0x000fea0003800000 */
[----:B------:R-:W-:Y:S01]  /*0180*/  LOP3.LUT R5, RZ, R4, RZ, 0x33, !PT ;  /* 0x00000004ff057212 */ /* 0x000fe200078e33ff */
[----:B------:R-:W-:Y:S03]  /*0190*/  BSSY.RECONVERGENT B2, `(.L_x_179) ;  /* 0x0000053000027945 */ /* 0x000fe60003800200 */
[----:B------:R-:W-:-:S05]  /*01a0*/  IADD3 R6, PT, PT, R5, R6, RZ ;  /* 0x0000000605067210 */ /* 0x000fca0007ffe0ff */
[----:B------:R-:W-:-:S05]  /*01b0*/  IMAD R6, R3, -0x2000, R6 ;  /* 0xffffe00003067824 */ /* 0x000fca00078e0206 */
[C---:B------:R-:W-:Y:S02]  /*01c0*/  ISETP.GE.U32.AND P0, PT, R6.reuse, 0x1e00, PT ;  /* 0x00001e000600780c */ /* 0x040fe40003f06070 */
[----:B------:R-:W-:-:S04]  /*01d0*/  LEA.HI R5, R6, 0x1, RZ, 0x17 ;  /* 0x0000000106057811 */ /* 0x000fc800078fb8ff */
[----:B------:R-:W-:-:S07]  /*01e0*/  LOP3.LUT R6, R5, 0xf, RZ, 0xc0, !PT ;  /* 0x0000000f05067812 */ /* 0x000fce00078ec0ff */
[----:B------:R-:W-:Y:S05]  /*01f0*/  @!P0 BRA `(.L_x_180) ;  /* 0x0000000400308947 */ /* 0x000fea0003800000 */
[----:B------:R-:W-:Y:S01]  /*0200*/  LOP3.LUT R10, R5, 0xfffff0, RZ, 0xc0, !PT ;  /* 0x00fffff0050a7812 */ /* 0x000fe200078ec0ff */
[----:B------:R-:W-:Y:S01]  /*0210*/  BSSY.RECONVERGENT B3, `(.L_x_181) ;  /* 0x0000049000037945 */ /* 0x000fe20003800200 */
[----:B0-----:R-:W-:Y:S02]  /*0220*/  LOP3.LUT R9, R4, 0x1000, RZ, 0xfc, !PT ;  /* 0x0000100004097812 */ /* 0x001fe400078efcff */
[----:B------:R-:W-:Y:S02]  /*0230*/  LEA R4, R3, R4, 0xd ;  /* 0x0000000403047211 */ /* 0x000fe400078e68ff */
[----:B------:R-:W-:-:S07]  /*0240*/  IADD3 R10, PT, PT, -R10, RZ, RZ ;  /* 0x000000ff0a0a7210 */ /* 0x000fce0007ffe1ff */
.L_x_182:
[----:B------:R-:W0:Y:S02]  /*0250*/  LDC.64 R12, c[0x0][0x380] ;  /* 0x0000e000ff0c7b82 */ /* 0x000e240000000a00 */
[----:B0-----:R-:W-:-:S05]  /*0260*/  IMAD.WIDE.U32 R22, R4, 0x4, R12 ;  /* 0x0000000404167825 */ /* 0x001fca00078e000c */
[----:B------:R0:W2:Y:S01]  /*0270*/  LDG.E R8, desc[UR6][R22.64] ;  /* 0x0000000616087981 */ /* 0x0000a2000c1e1900 */
[C---:B------:R-:W-:Y:S02]  /*0280*/  IADD3 R25, PT, PT, R4.reuse, 0x200, RZ ;  /* 0x0000020004197810 */ /* 0x040fe40007ffe0ff */
[C---:B------:R-:W-:Y:S02]  /*0290*/  IADD3 R21, PT, PT, R4.reuse, 0x400, RZ ;  /* 0x0000040004157810 */ /* 0x040fe40007ffe0ff */
[C---:B------:R-:W-:Y:S01]  /*02a0*/  IADD3 R17, PT, PT, R4.reuse, 0x600, RZ ;  /* 0x0000060004117810 */ /* 0x040fe20007ffe0ff */
[----:B------:R-:W-:Y:S01]  /*02b0*/  IMAD.WIDE.U32 R24, R25, 0x4, R12 ;  /* 0x0000000419187825 */ /* 0x000fe200078e000c */
[----:B------:R-:W-:-:S03]  /*02c0*/  IADD3 R19, PT, PT, R4, 0x800, RZ ;  /* 0x0000080004137810 */ /* 0x000fc60007ffe0ff */
[--C-:B------:R-:W-:Y:S01]  /*02d0*/  IMAD.WIDE.U32 R20, R21, 0x4, R12.reuse ;  /* 0x0000000415147825 */ /* 0x100fe200078e000c */
[----:B------:R-:W3:Y:S01]  /*02e0*/  LDG.E R7, desc[UR6][R24.64] ;  /* 0x0000000618077981 */ /* 0x000ee2000c1e1900 */
[C---:B------:R-:W-:Y:S02]  /*02f0*/  IADD3 R11, PT, PT, R4.reuse, 0xa00, RZ ;  /* 0x00000a00040b7810 */ /* 0x040fe40007ffe0ff */
[--C-:B------:R-:W-:Y:S01]  /*0300*/  IMAD.WIDE.U32 R16, R17, 0x4, R12.reuse ;  /* 0x0000000411107825 */ /* 0x100fe200078e000c */
[----:B------:R1:W4:Y:S01]  /*0310*/  LDG.E R29, desc[UR6][R20.64] ;  /* 0x00000006141d7981 */ /* 0x000322000c1e1900 */
[C---:B------:R-:W-:Y:S02]  /*0320*/  IADD3 R14, PT, PT, R4.reuse, 0xc00, RZ ;  /* 0x00000c00040e7810 */ /* 0x040fe40007ffe0ff */
[--C-:B------:R-:W-:Y:S01]  /*0330*/  IMAD.WIDE.U32 R18, R19, 0x4, R12.reuse ;  /* 0x0000000413127825 */ /* 0x100fe200078e000c */
[----:B------:R1:W4:Y:S03]  /*0340*/  LDG.E R28, desc[UR6][R16.64] ;  /* 0x00000006101c7981 */ /* 0x000326000c1e1900 */
[----:B0-----:R-:W-:Y:S01]  /*0350*/  IMAD.WIDE.U32 R22, R11, 0x4, R12 ;  /* 0x000000040b167825 */ /* 0x001fe200078e000c */
[----:B------:R-:W4:Y:S01]  /*0360*/  LDG.E R27, desc[UR6][R18.64] ;  /* 0x00000006121b7981 */ /* 0x000f22000c1e1900 */
[----:B------:R-:W-:-:S02]  /*0370*/  IADD3 R11, PT, PT, R4, 0xe00, RZ ;  /* 0x00000e00040b7810 */ /* 0x000fc40007ffe0ff */
[--C-:B-1----:R-:W-:Y:S01]  /*0380*/  IMAD.WIDE.U32 R20, R14, 0x4, R12.reuse ;  /* 0x000000040e147825 */ /* 0x102fe200078e000c */
[----:B------:R0:W4:Y:S01]  /*0390*/  LDG.E R26, desc[UR6][R22.64] ;  /* 0x00000006161a7981 */ /* 0x000122000c1e1900 */
[C---:B------:R-:W-:Y:S02]  /*03a0*/  IADD3 R14, PT, PT, R4.reuse, 0x1000, RZ ;  /* 0x00001000040e7810 */ /* 0x040fe40007ffe0ff */
[C---:B------:R-:W-:Y:S01]  /*03b0*/  IADD3 R24, PT, PT, R4.reuse, 0x1200, RZ ;  /* 0x0000120004187810 */ /* 0x040fe20007ffe0ff */
[--C-:B------:R-:W-:Y:S01]  /*03c0*/  IMAD.WIDE.U32 R16, R11, 0x4, R12.reuse ;  /* 0x000000040b107825 */ /* 0x100fe200078e000c */
[----:B------:R1:W4:Y:S01]  /*03d0*/  LDG.E R25, desc[UR6][R20.64] ;  /* 0x0000000614197981 */ /* 0x000322000c1e1900 */
[----:B------:R-:W-:Y:S02]  /*03e0*/  IADD3 R11, PT, PT, R4, 0x1400, RZ ;  /* 0x00001400040b7810 */ /* 0x000fe40007ffe0ff */
[--C-:B0-----:R-:W-:Y:S02]  /*03f0*/  IMAD.WIDE.U32 R22, R24, 0x4, R12.reuse ;  /* 0x0000000418167825 */ /* 0x101fe400078e000c */
[----:B------:R0:W4:Y:S02]  /*0400*/  LDG.E R24, desc[UR6][R16.64] ;  /* 0x0000000610187981 */ /* 0x000124000c1e1900 */
[--C-:B-1----:R-:W-:Y:S01]  /*0410*/  IMAD.WIDE.U32 R20, R14, 0x4, R12.reuse ;  /* 0x000000040e147825 */ /* 0x102fe200078e000c */
[C---:B------:R-:W-:Y:S01]  /*0420*/  IADD3 R14, PT, PT, R4.reuse, 0x1600, RZ ;  /* 0x00001600040e7810 */ /* 0x040fe20007ffe0ff */
[----:B------:R1:W4:Y:S04]  /*0430*/  LDG.E R18, desc[UR6][R22.64] ;  /* 0x0000000616127981 */ /* 0x000328000c1e1900 */
[----:B------:R1:W4:Y:S01]  /*0440*/  LDG.E R19, desc[UR6][R20.64] ;  /* 0x0000000614137981 */ /* 0x000322000c1e1900 */
[----:B0-----:R-:W-:Y:S01]  /*0450*/  IMAD.WIDE.U32 R16, R11, 0x4, R12 ;  /* 0x000000040b107825 */ /* 0x001fe200078e000c */
[----:B-1----:R-:W-:-:S04]  /*0460*/  IADD3 R23, PT, PT, R4, 0x1800, RZ ;  /* 0x0000180004177810 */ /* 0x002fc80007ffe0ff */
[----:B------:R0:W4:Y:S01]  /*0470*/  LDG.E R11, desc[UR6][R16.64] ;  /* 0x00000006100b7981 */ /* 0x000122000c1e1900 */
[C---:B------:R-:W-:Y:S01]  /*0480*/  IADD3 R21, PT, PT, R4.reuse, 0x1a00, RZ ;  /* 0x00001a0004157810 */ /* 0x040fe20007ffe0ff */
[----:B0-----:R-:W-:Y:S01]  /*0490*/  IMAD.WIDE.U32 R16, R23, 0x4, R12 ;  /* 0x0000000417107825 */ /* 0x001fe200078e000c */
[----:B------:R-:W-:-:S03]  /*04a0*/  IADD3 R23, PT, PT, R4, 0x1c00, RZ ;  /* 0x00001c0004177810 */ /* 0x000fc60007ffe0ff */
[--C-:B------:R-:W-:Y:S02]  /*04b0*/  IMAD.WIDE.U32 R20, R21, 0x4, R12.reuse ;  /* 0x0000000415147825 */ /* 0x100fe400078e000c */
[----:B------:R-:W4:Y:S02]  /*04c0*/  LDG.E R16, desc[UR6][R16.64] ;  /* 0x0000000610107981 */ /* 0x000f24000c1e1900 */
[----:B------:R-:W-:Y:S02]  /*04d0*/  IMAD.WIDE.U32 R22, R23, 0x4, R12 ;  /* 0x0000000417167825 */ /* 0x000fe400078e000c */
[----:B------:R-:W4:Y:S04]  /*04e0*/  LDG.E R20, desc[UR6][R20.64] ;  /* 0x0000000614147981 */ /* 0x000f28000c1e1900 */
[----:B------:R-:W4:Y:S01]  /*04f0*/  LDG.E R22, desc[UR6][R22.64] ;  /* 0x0000000616167981 */ /* 0x000f22000c1e1900 */
[----:B--2--5:R-:W-:Y:S01]  /*0500*/  FADD R8, R8, R15 ;  /* 0x0000000f08087221 */ /* 0x024fe20000000000 */
[----:B------:R-:W-:-:S06]  /*0510*/  IMAD.WIDE.U32 R14, R14, 0x4, R12 ;  /* 0x000000040e0e7825 */ /* 0x000fcc00078e000c */
[----:B------:R0:W2:Y:S02]  /*0520*/  LDG.E R14, desc[UR6][R14.64] ;  /* 0x000000060e0e7981 */ /* 0x0000a4000c1e1900 */
[----:B0-----:R-:W-:-:S05]  /*0530*/  IADD3 R15, PT, PT, R4, 0x1e00, RZ ;  /* 0x00001e00040f7810 */ /* 0x001fca0007ffe0ff */
[----:B------:R-:W-:-:S06]  /*0540*/  IMAD.WIDE.U32 R12, R15, 0x4, R12 ;  /* 0x000000040f0c7825 */ /* 0x000fcc00078e000c */
[----:B------:R-:W2:Y:S01]  /*0550*/  LDG.E R12, desc[UR6][R12.64] ;  /* 0x000000060c0c7981 */ /* 0x000ea2000c1e1900 */
        /* <DEDUP_REMOVED lines=8> */
[----:B------:R-:W-:Y:S01]  /*05e0*/  FADD R18, R19, R18 ;  /* 0x0000001213127221 */ /* 0x000fe20000000000 */
[----:B------:R-:W-:-:S03]  /*05f0*/  IADD3 R10, PT, PT, R10, 0x10, RZ ;  /* 0x000000100a0a7810 */ /* 0x000fc60007ffe0ff */
[----:B------:R-:W-:Y:S01]  /*0600*/  FADD R11, R18, R11 ;  /* 0x0000000b120b7221 */ /* 0x000fe20000000000 */
[----:B------:R-:W-:Y:S02]  /*0610*/  ISETP.NE.AND P0, PT, R10, RZ, PT ;  /* 0x000000ff0a00720c */ /* 0x000fe40003f05270 */
[----:B------:R-:W-:Y:S02]  /*0620*/  IADD3 R9, PT, PT, R9, 0x2000, RZ ;  /* 0x0000200009097810 */ /* 0x000fe40007ffe0ff */
[----:B------:R-:W-:Y:S01]  /*0630*/  IADD3 R4, PT, PT, R4, 0x2000, RZ ;  /* 0x0000200004047810 */ /* 0x000fe20007ffe0ff */
[----:B--2---:R-:W-:-:S04]  /*0640*/  FADD R11, R11, R14 ;  /* 0x0000000e0b0b7221 */ /* 0x004fc80000000000 */
[----:B------:R-:W-:-:S04]  /*0650*/  FADD R11, R11, R16 ;  /* 0x000000100b0b7221 */ /* 0x000fc80000000000 */
[----:B------:R-:W-:-:S04]  /*0660*/  FADD R11, R11, R20 ;  /* 0x000000140b0b7221 */ /* 0x000fc80000000000 */
[----:B------:R-:W-:-:S04]  /*0670*/  FADD R11, R11, R22 ;  /* 0x000000160b0b7221 */ /* 0x000fc80000000000 */
[----:B------:R-:W-:Y:S01]  /*0680*/  FADD R15, R11, R12 ;  /* 0x0000000c0b0f7221 */ /* 0x000fe20000000000 */
[----:B------:R-:W-:Y:S06]  /*0690*/  @P0 BRA `(.L_x_182) ;  /* 0xfffffff800ec0947 */ /* 0x000fec000383ffff */
[----:B------:R-:W-:Y:S05]  /*06a0*/  BSYNC.RECONVERGENT B3 ;  /* 0x0000000000037941 */ /* 0x000fea0003800200 */
.L_x_181:
[----:B------:R-:W-:-:S07]  /*06b0*/  IADD3 R4, PT, PT, R9, -0x1000, RZ ;  /* 0xfffff00009047810 */ /* 0x000fce0007ffe0ff */
.L_x_180:
[----:B------:R-:W-:Y:S05]  /*06c0*/  BSYNC.RECONVERGENT B2 ;  /* 0x0000000000027941 */ /* 0x000fea0003800200 */
.L_x_179:
[----:B------:R-:W-:-:S13]  /*06d0*/  ISETP.NE.AND P0, PT, R6, RZ, PT ;  /* 0x000000ff0600720c */ /* 0x000fda0003f05270 */
[----:B------:R-:W-:Y:S05]  /*06e0*/  @!P0 BRA `(.L_x_178) ;  /* 0x0000000400308947 */ /* 0x000fea0003800000 */
[----:B------:R-:W-:Y:S01]  /*06f0*/  ISETP.GE.U32.AND P0, PT, R6, 0x8, PT ;  /* 0x000000080600780c */ /* 0x000fe20003f06070 */
[----:B------:R-:W-:Y:S01]  /*0700*/  BSSY.RECONVERGENT B2, `(.L_x_183) ;  /* 0x0000026000027945 */ /* 0x000fe20003800200 */
[----:B------:R-:W-:-:S04]  /*0710*/  LOP3.LUT R22, R5, 0x7, RZ, 0xc0, !PT ;  /* 0x0000000705167812 */ /* 0x000fc800078ec0ff */
[----:B------:R-:W-:-:S07]  /*0720*/  ISETP.NE.AND P1, PT, R22, RZ, PT ;  /* 0x000000ff1600720c */ /* 0x000fce0003f25270 */
[----:B------:R-:W-:Y:S06]  /*0730*/  @!P0 BRA `(.L_x_184) ;  /* 0x0000000000888947 */ /* 0x000fec0003800000 */
[----:B------:R-:W1:Y:S01]  /*0740*/  LDC.64 R6, c[0x0][0x380] ;  /* 0x0000e000ff067b82 */ /* 0x000e620000000a00 */
[----:B------:R-:W-:-:S04]  /*0750*/  LEA R19, R3, R4, 0xd ;  /* 0x0000000403137211 */ /* 0x000fc800078e68ff */
[C---:B------:R-:W-:Y:S02]  /*0760*/  IADD3 R17, PT, PT, R19.reuse, 0x200, RZ ;  /* 0x0000020013117810 */ /* 0x040fe40007ffe0ff */
[C---:B------:R-:W-:Y:S02]  /*0770*/  IADD3 R21, PT, PT, R19.reuse, 0x400, RZ ;  /* 0x0000040013157810 */ /* 0x040fe40007ffe0ff */
[C---:B------:R-:W-:Y:S02]  /*0780*/  IADD3 R13, PT, PT, R19.reuse, 0x600, RZ ;  /* 0x00000600130d7810 */ /* 0x040fe40007ffe0ff */
[C---:B0-----:R-:W-:Y:S01]  /*0790*/  IADD3 R9, PT, PT, R19.reuse, 0x800, RZ ;  /* 0x0000080013097810 */ /* 0x041fe20007ffe0ff */
[----:B-1----:R-:W-:-:S04]  /*07a0*/  IMAD.WIDE.U32 R10, R19, 0x4, R6 ;  /* 0x00000004130a7825 */ /* 0x002fc800078e0006 */
[--C-:B------:R-:W-:Y:S01]  /*07b0*/  IMAD.WIDE.U32 R16, R17, 0x4, R6.reuse ;  /* 0x0000000411107825 */ /* 0x100fe200078e0006 */
[----:B------:R0:W2:Y:S03]  /*07c0*/  LDG.E R14, desc[UR6][R10.64] ;  /* 0x000000060a0e7981 */ /* 0x0000a6000c1e1900 */
[--C-:B------:R-:W-:Y:S01]  /*07d0*/  IMAD.WIDE.U32 R20, R21, 0x4, R6.reuse ;  /* 0x0000000415147825 */ /* 0x100fe200078e0006 */
[----:B------:R1:W3:Y:S03]  /*07e0*/  LDG.E R18, desc[UR6][R16.64] ;  /* 0x0000000610127981 */ /* 0x0002e6000c1e1900 */
[--C-:B------:R-:W-:Y:S01]  /*07f0*/  IMAD.WIDE.U32 R12, R13, 0x4, R6.reuse ;  /* 0x000000040d0c7825 */ /* 0x100fe200078e0006 */
[----:B------:R-:W-:Y:S01]  /*0800*/  IADD3 R23, PT, PT, R19, 0xa00, RZ ;  /* 0x00000a0013177810 */ /* 0x000fe20007ffe0ff */
[----:B------:R-:W4:Y:S02]  /*0810*/  LDG.E R20, desc[UR6][R20.64] ;  /* 0x0000000614147981 */ /* 0x000f24000c1e1900 */
[--C-:B------:R-:W-:Y:S01]  /*0820*/  IMAD.WIDE.U32 R8, R9, 0x4, R6.reuse ;  /* 0x0000000409087825 */ /* 0x100fe200078e0006 */
[----:B------:R-:W-:Y:S01]  /*0830*/  IADD3 R25, PT, PT, R19, 0xc00, RZ ;  /* 0x00000c0013197810 */ /* 0x000fe20007ffe0ff */
[----:B------:R-:W4:Y:S02]  /*0840*/  LDG.E R12, desc[UR6][R12.64] ;  /* 0x000000060c0c7981 */ /* 0x000f24000c1e1900 */
[--C-:B0-----:R-:W-:Y:S01]  /*0850*/  IMAD.WIDE.U32 R10, R23, 0x4, R6.reuse ;  /* 0x00000004170a7825 */ /* 0x101fe200078e0006 */
[----:B------:R-:W-:Y:S01]  /*0860*/  IADD3 R19, PT, PT, R19, 0xe00, RZ ;  /* 0x00000e0013137810 */ /* 0x000fe20007ffe0ff */
[----:B------:R-:W4:Y:S02]  /*0870*/  LDG.E R8, desc[UR6][R8.64] ;  /* 0x0000000608087981 */ /* 0x000f24000c1e1900 */
[----:B-1----:R-:W-:-:S02]  /*0880*/  IMAD.WIDE.U32 R16, R25, 0x4, R6 ;  /* 0x0000000419107825 */ /* 0x002fc400078e0006 */
[----:B------:R-:W4:Y:S02]  /*0890*/  LDG.E R11, desc[UR6][R10.64] ;  /* 0x000000060a0b7981 */ /* 0x000f24000c1e1900 */
[----:B------:R-:W-:Y:S02]  /*08a0*/  IMAD.WIDE.U32 R6, R19, 0x4, R6 ;  /* 0x0000000413067825 */ /* 0x000fe400078e0006 */
[----:B------:R-:W4:Y:S04]  /*08b0*/  LDG.E R17, desc[UR6][R16.64] ;  /* 0x0000000610117981 */ /* 0x000f28000c1e1900 */
[----:B------:R-:W4:Y:S01]  /*08c0*/  LDG.E R7, desc[UR6][R6.64] ;  /* 0x0000000606077981 */ /* 0x000f22000c1e1900 */
        /* <DEDUP_REMOVED lines=9> */
.L_x_184:
[----:B------:R-:W-:Y:S05]  /*0960*/  BSYNC.RECONVERGENT B2 ;  /* 0x0000000000027941 */ /* 0x000fea0003800200 */
.L_x_183:
[----:B------:R-:W-:Y:S05]  /*0970*/  @!P1 BRA `(.L_x_178) ;  /* 0x00000000008c9947 */ /* 0x000fea0003800000 */
[----:B------:R-:W-:Y:S01]  /*0980*/  ISETP.GE.U32.AND P0, PT, R22, 0x4, PT ;  /* 0x000000041600780c */ /* 0x000fe20003f06070 */
[----:B------:R-:W-:Y:S01]  /*0990*/  BSSY.RECONVERGENT B2, `(.L_x_185) ;  /* 0x0000016000027945 */ /* 0x000fe20003800200 */
[----:B------:R-:W-:-:S04]  /*09a0*/  LOP3.LUT R5, R5, 0x3, RZ, 0xc0, !PT ;  /* 0x0000000305057812 */ /* 0x000fc800078ec0ff */
[----:B------:R-:W-:-:S07]  /*09b0*/  ISETP.NE.AND P1, PT, R5, RZ, PT ;  /* 0x000000ff0500720c */ /* 0x000fce0003f25270 */
[----:B------:R-:W-:Y:S06]  /*09c0*/  @!P0 BRA `(.L_x_186) ;  /* 0x0000000000488947 */ /* 0x000fec0003800000 */
[----:B------:R-:W0:Y:S01]  /*09d0*/  LDC.64 R6, c[0x0][0x380] ;  /* 0x0000e000ff067b82 */ /* 0x000e220000000a00 */
[----:B------:R-:W-:-:S04]  /*09e0*/  LEA R13, R3, R4, 0xd ;  /* 0x00000004030d7211 */ /* 0x000fc800078e68ff */
[C---:B------:R-:W-:Y:S02]  /*09f0*/  IADD3 R11, PT, PT, R13.reuse, 0x200, RZ ;  /* 0x000002000d0b7810 */ /* 0x040fe40007ffe0ff */
[C---:B------:R-:W-:Y:S02]  /*0a00*/  IADD3 R17, PT, PT, R13.reuse, 0x400, RZ ;  /* 0x000004000d117810 */ /* 0x040fe40007ffe0ff */
[C---:B------:R-:W-:Y:S01]  /*0a10*/  IADD3 R19, PT, PT, R13.reuse, 0x600, RZ ;  /* 0x000006000d137810 */ /* 0x040fe20007ffe0ff */
[----:B0-----:R-:W-:-:S04]  /*0a20*/  IMAD.WIDE.U32 R8, R13, 0x4, R6 ;  /* 0x000000040d087825 */ /* 0x001fc800078e0006 */
[--C-:B------:R-:W-:Y:S02]  /*0a30*/  IMAD.WIDE.U32 R10, R11, 0x4, R6.reuse ;  /* 0x000000040b0a7825 */ /* 0x100fe400078e0006 */
[----:B------:R-:W2:Y:S02]  /*0a40*/  LDG.E R8, desc[UR6][R8.64] ;  /* 0x0000000608087981 */ /* 0x000ea4000c1e1900 */
[--C-:B------:R-:W-:Y:S02]  /*0a50*/  IMAD.WIDE.U32 R12, R17, 0x4, R6.reuse ;  /* 0x00000004110c7825 */ /* 0x100fe400078e0006 */
[----:B------:R-:W3:Y:S02]  /*0a60*/  LDG.E R10, desc[UR6][R10.64] ;  /* 0x000000060a0a7981 */ /* 0x000ee4000c1e1900 */
[----:B------:R-:W-:Y:S02]  /*0a70*/  IMAD.WIDE.U32 R6, R19, 0x4, R6 ;  /* 0x0000000413067825 */ /* 0x000fe400078e0006 */
[----:B------:R-:W4:Y:S04]  /*0a80*/  LDG.E R12, desc[UR6][R12.64] ;  /* 0x000000060c0c7981 */ /* 0x000f28000c1e1900 */
[----:B------:R-:W4:Y:S01]  /*0a90*/  LDG.E R6, desc[UR6][R6.64] ;  /* 0x0000000606067981 */ /* 0x000f22000c1e1900 */
[----:B------:R-:W-:Y:S01]  /*0aa0*/  IADD3 R4, PT, PT, R4, 0x800, RZ ;  /* 0x0000080004047810 */ /* 0x000fe20007ffe0ff */
[----:B--2--5:R-:W-:-:S04]  /*0ab0*/  FADD R15, R15, R8 ;  /* 0x000000080f0f7221 */ /* 0x024fc80000000000 */
[----:B---3--:R-:W-:-:S04]  /*0ac0*/  FADD R15, R15, R10 ;  /* 0x0000000a0f0f7221 */ /* 0x008fc80000000000 */
[----:B----4-:R-:W-:-:S04]  /*0ad0*/  FADD R15, R15, R12 ;  /* 0x0000000c0f0f7221 */ /* 0x010fc80000000000 */
[----:B------:R-:W-:-:S07]  /*0ae0*/  FADD R15, R15, R6 ;  /* 0x000000060f0f7221 */ /* 0x000fce0000000000 */
.L_x_186:
[----:B------:R-:W-:Y:S05]  /*0af0*/  BSYNC.RECONVERGENT B2 ;  /* 0x0000000000027941 */ /* 0x000fea0003800200 */
.L_x_185:
[----:B------:R-:W-:Y:S05]  /*0b00*/  @!P1 BRA `(.L_x_178) ;  /* 0x0000000000289947 */ /* 0x000fea0003800000 */
[----:B------:R-:W1:Y:S01]  /*0b10*/  LDC.64 R6, c[0x0][0x380] ;  /* 0x0000e000ff067b82 */ /* 0x000e620000000a00 */
[----:B0-----:R-:W-:Y:S02]  /*0b20*/  LEA R9, R3, R4, 0xd ;  /* 0x0000000403097211 */ /* 0x001fe400078e68ff */
[----:B------:R-:W-:-:S07]  /*0b30*/  IADD3 R8, PT, PT, -R5, RZ, RZ ;  /* 0x000000ff05087210 */ /* 0x000fce0007ffe1ff */
.L_x_187:
[----:B-1----:R-:W-:-:S06]  /*0b40*/  IMAD.WIDE.U32 R4, R9, 0x4, R6 ;  /* 0x0000000409047825 */ /* 0x002fcc00078e0006 */
[----:B------:R-:W2:Y:S01]  /*0b50*/  LDG.E R4, desc[UR6][R4.64] ;  /* 0x0000000604047981 */ /* 0x000ea2000c1e1900 */
[----:B------:R-:W-:Y:S02]  /*0b60*/  IADD3 R8, PT, PT, R8, 0x1, RZ ;  /* 0x0000000108087810 */ /* 0x000fe40007ffe0ff */
[----:B------:R-:W-:Y:S02]  /*0b70*/  IADD3 R9, PT, PT, R9, 0x200, RZ ;  /* 0x0000020009097810 */ /* 0x000fe40007ffe0ff */
[----:B------:R-:W-:Y:S01]  /*0b80*/  ISETP.NE.AND P0, PT, R8, RZ, PT ;  /* 0x000000ff0800720c */ /* 0x000fe20003f05270 */
[----:B--2--5:R-:W-:-:S12]  /*0b90*/  FADD R15, R4, R15 ;  /* 0x0000000f040f7221 */ /* 0x024fd80000000000 */
[----:B------:R-:W-:Y:S05]  /*0ba0*/  @P0 BRA `(.L_x_187) ;  /* 0xfffffffc00e40947 */ /* 0x000fea000383ffff */
.L_x_178:
[----:B------:R-:W-:Y:S05]  /*0bb0*/  BSYNC.RECONVERGENT B1 ;  /* 0x0000000000017941 */ /* 0x000fea0003800200 */
.L_x_177:
[----:B------:R-:W-:-:S13]  /*0bc0*/  ISETP.GE.U32.AND P0, PT, R0, 0x200, PT ;  /* 0x000002000000780c */ /* 0x000fda0003f06070 */
[----:B------:R-:W-:Y:S05]  /*0bd0*/  @!P0 BRA `(.L_x_188) ;  /* 0x0000000000d08947 */ /* 0x000fea0003800000 */
[----:B0-----:R-:W0:Y:S01]  /*0be0*/  S2R R8, SR_LANEID ;  /* 0x0000000000087919 */ /* 0x001e220000000000 */
[----:B-----5:R-:W1:Y:S02]  /*0bf0*/  SHFL.DOWN PT, R0, R15, 0x1, 0x1f ;  /* 0x08201f000f007f89 */ /* 0x020e6400000e0000 */
[----:B-1----:R-:W-:Y:S01]  /*0c00*/  FADD R0, R0, R15 ;  /* 0x0000000f00007221 */ /* 0x002fe20000000000 */
[C---:B0-----:R-:W-:Y:S02]  /*0c10*/  ISETP.GT.AND P0, PT, R8.reuse, 0x1e, PT ;  /* 0x0000001e0800780c */ /* 0x041fe40003f04270 */
[C---:B------:R-:W-:Y:S02]  /*0c20*/  ISETP.NE.AND P1, PT, R8.reuse, RZ, PT ;  /* 0x000000ff0800720c */ /* 0x040fe40003f25270 */
        /* <DEDUP_REMOVED lines=27> */
[----:B------:R-:W0:Y:S04]  /*0de0*/  LDS.128 R12, [UR4+0x10] ;  /* 0x00001004ff0c7984 */ /* 0x000e280008000c00 */
[----:B------:R-:W2:Y:S04]  /*0df0*/  LDS.128 R8, [UR4+0x20] ;  /* 0x00002004ff087984 */ /* 0x000ea80008000c00 */
[----:B-1----:R-:W1:Y:S04]  /*0e00*/  LDS.128 R4, [UR4+0x30] ;  /* 0x00003004ff047984 */ /* 0x002e680008000c00 */
[----:B------:R-:W3:Y:S01]  /*0e10*/  LDS.128 R16, [UR4+0x40] ;  /* 0x00004004ff107984 */ /* 0x000ee20008000c00 */
[----:B0-----:R-:W-:-:S04]  /*0e20*/  FADD R13, R20, R13 ;  /* 0x0000000d140d7221 */ /* 0x001fc80000000000 */
[----:B------:R-:W-:-:S04]  /*0e30*/  FADD R14, R13, R14 ;  /* 0x0000000e0d0e7221 */ /* 0x000fc80000000000 */
[----:B------:R-:W-:-:S04]  /*0e40*/  FADD R15, R14, R15 ;  /* 0x0000000f0e0f7221 */ /* 0x000fc80000000000 */
[----:B--2---:R-:W-:-:S04]  /*0e50*/  FADD R8, R15, R8 ;  /* 0x000000080f087221 */ /* 0x004fc80000000000 */
[----:B------:R-:W-:-:S04]  /*0e60*/  FADD R9, R8, R9 ;  /* 0x0000000908097221 */ /* 0x000fc80000000000 */
[----:B------:R-:W-:-:S04]  /*0e70*/  FADD R10, R9, R10 ;  /* 0x0000000a090a7221 */ /* 0x000fc80000000000 */
[----:B------:R-:W-:-:S04]  /*0e80*/  FADD R11, R10, R11 ;  /* 0x0000000b0a0b7221 */ /* 0x000fc80000000000 */
[----:B-1----:R-:W-:-:S04]  /*0e90*/  FADD R4, R11, R4 ;  /* 0x000000040b047221 */ /* 0x002fc80000000000 */
        /* <DEDUP_REMOVED lines=8> */
.L_x_188:
[----:B0-----:R-:W0:Y:S01]  /*0f20*/  S2R R8, SR_LANEID ;  /* 0x0000000000087919 */ /* 0x001e220000000000 */
[----:B------:R-:W-:-:S04]  /*0f30*/  LOP3.LUT R4, R2, 0x3e0, RZ, 0xc0, !PT ;  /* 0x000003e002047812 */ /* 0x000fc800078ec0ff */
[----:B------:R-:W-:Y:S02]  /*0f40*/  IADD3 R5, PT, PT, R4, 0x20, RZ ;  /* 0x0000002004057810 */ /* 0x000fe40007ffe0ff */
[----:B------:R-:W-:Y:S02]  /*0f50*/  LOP3.LUT R7, RZ, R4, RZ, 0x33, !PT ;  /* 0x00000004ff077212 */ /* 0x000fe400078e33ff */
[----:B------:R-:W-:Y:S02]  /*0f60*/  ISETP.GT.U32.AND P0, PT, R5, R0, PT ;  /* 0x000000000500720c */ /* 0x000fe40003f04070 */
[----:B------:R-:W-:-:S04]  /*0f70*/  IADD3 R7, PT, PT, R0, R7, RZ ;  /* 0x0000000700077210 */ /* 0x000fc80007ffe0ff */
[----:B------:R-:W-:-:S05]  /*0f80*/  SEL R7, R7, 0x1f, P0 ;  /* 0x0000001f07077807 */ /* 0x000fca0000000000 */
[----:B-----5:R-:W1:Y:S01]  /*0f90*/  SHFL.DOWN PT, R4, R15, 0x1, R7 ;  /* 0x082000000f047989 */ /* 0x020e6200000e0007 */
[C---:B0-----:R-:W-:Y:S02]  /*0fa0*/  ISETP.GE.AND P0, PT, R8.reuse, R7, PT ;  /* 0x000000070800720c */ /* 0x041fe40003f06270 */
[C---:B------:R-:W-:Y:S02]  /*0fb0*/  IADD3 R6, PT, PT, R8.reuse, 0x2, RZ ;  /* 0x0000000208067810 */ /* 0x040fe40007ffe0ff */
[----:B------:R-:W-:-:S09]  /*0fc0*/  ISETP.NE.AND P1, PT, R8, RZ, PT ;  /* 0x000000ff0800720c */ /* 0x000fd20003f25270 */
[----:B-1----:R-:W-:Y:S01]  /*0fd0*/  @!P0 FADD R15, R4, R15 ;  /* 0x0000000f040f8221 */ /* 0x002fe20000000000 */
[----:B------:R-:W-:Y:S02]  /*0fe0*/  ISETP.GT.AND P0, PT, R6, R7, PT ;  /* 0x000000070600720c */ /* 0x000fe40003f04270 */
[----:B------:R-:W-:Y:S01]  /*0ff0*/  IADD3 R6, PT, PT, R8, 0x4, RZ ;  /* 0x0000000408067810 */ /* 0x000fe20007ffe0ff */
        /* <DEDUP_REMOVED lines=24> */
[----:B------:R-:W1:Y:S01]  /*1180*/  S2UR UR5, SR_CgaCtaId ;  /* 0x00000000000579c3 */ /* 0x000e620000008800 */
[----:B------:R-:W-:Y:S01]  /*1190*/  UMOV UR4, 0x400 ;  /* 0x0000040000047882 */ /* 0x000fe20000000000 */
[C---:B------:R-:W-:Y:S02]  /*11a0*/  ISETP.GT.U32.AND P2, PT, R0.reuse, 0x20, PT ;  /* 0x000000200000780c */ /* 0x040fe40003f44070 */
[C---:B------:R-:W-:Y:S02]  /*11b0*/  ISETP.GT.U32.AND P3, PT, R0.reuse, 0x40, PT ;  /* 0x000000400000780c */ /* 0x040fe40003f64070 */
[C---:B------:R-:W-:Y:S02]  /*11c0*/  ISETP.GT.U32.AND P1, PT, R0.reuse, 0x60, PT ;  /* 0x000000600000780c */ /* 0x040fe40003f24070 */
[----:B------:R-:W-:Y:S01]  /*11d0*/  ISETP.GT.U32.AND P4, PT, R0, 0xc0, PT ;  /* 0x000000c00000780c */ /* 0x000fe20003f84070 */
[----:B-1----:R-:W-:-:S09]  /*11e0*/  ULEA UR4, UR5, UR4, 0x18 ;  /* 0x0000000405047291 */ /* 0x002fd2000f8ec0ff */
[----:B0-----:R-:W0:Y:S04]  /*11f0*/  LDS.128 R4, [UR4+0x10] ;  /* 0x00001004ff047984 */ /* 0x001e280008000c00 */
[----:B------:R-:W1:Y:S04]  /*1200*/  LDS.128 R8, [UR4+0x20] ;  /* 0x00002004ff087984 */ /* 0x000e680008000c00 */
[----:B------:R-:W2:Y:S04]  /*1210*/  LDS.128 R12, [UR4+0x30] ;  /* 0x00003004ff0c7984 */ /* 0x000ea80008000c00 */
[----:B------:R-:W3:Y:S01]  /*1220*/  LDS.128 R16, [UR4+0x40] ;  /* 0x00004004ff107984 */ /* 0x000ee20008000c00 */
[----:B0-----:R-:W-:Y:S01]  /*1230*/  @P2 FADD R20, R20, R5 ;  /* 0x0000000514142221 */ /* 0x001fe20000000000 */
[----:B------:R-:W-:-:S03]  /*1240*/  ISETP.GT.U32.AND P2, PT, R0, 0x80, PT ;  /* 0x000000800000780c */ /* 0x000fc60003f44070 */
[----:B------:R-:W-:Y:S01]  /*1250*/  @P3 FADD R20, R20, R6 ;  /* 0x0000000614143221 */ /* 0x000fe20000000000 */
[----:B------:R-:W-:-:S03]  /*1260*/  ISETP.GT.U32.AND P3, PT, R0, 0xa0, PT ;  /* 0x000000a00000780c */ /* 0x000fc60003f64070 */
[----:B------:R-:W-:Y:S01]  /*1270*/  @P1 FADD R20, R20, R7 ;  /* 0x0000000714141221 */ /* 0x000fe20000000000 */
[----:B------:R-:W-:-:S05]  /*1280*/  ISETP.GT.U32.AND P1, PT, R0, 0xe0, PT ;  /* 0x000000e00000780c */ /* 0x000fca0003f24070 */
[----:B-1----:R-:W-:Y:S01]  /*1290*/  @P2 FADD R20, R20, R8 ;  /* 0x0000000814142221 */ /* 0x002fe20000000000 */
[----:B------:R-:W-:-:S03]  /*12a0*/  ISETP.GT.U32.AND P2, PT, R0, 0x100, PT ;  /* 0x000001000000780c */ /* 0x000fc60003f44070 */
[----:B------:R-:W-:Y:S01]  /*12b0*/  @P3 FADD R20, R20, R9 ;  /* 0x0000000914143221 */ /* 0x000fe20000000000 */
[----:B------:R-:W-:-:S03]  /*12c0*/  ISETP.GT.U32.AND P3, PT, R0, 0x120, PT ;  /* 0x000001200000780c */ /* 0x000fc60003f64070 */
[----:B------:R-:W-:Y:S01]  /*12d0*/  @P4 FADD R20, R20, R10 ;  /* 0x0000000a14144221 */ /* 0x000fe20000000000 */
[----:B------:R-:W-:-:S03]  /*12e0*/  ISETP.GT.U32.AND P4, PT, R0, 0x140, PT ;  /* 0x000001400000780c */ /* 0x000fc60003f84070 */
[----:B------:R-:W-:Y:S01]  /*12f0*/  @P1 FADD R20, R20, R11 ;  /* 0x0000000b14141221 */ /* 0x000fe20000000000 */
[----:B------:R-:W-:-:S03]  /*1300*/  ISETP.GT.U32.AND P1, PT, R0, 0x160, PT ;  /* 0x000001600000780c */ /* 0x000fc60003f24070 */
[----:B--2---:R-:W-:Y:S01]  /*1310*/  @P2 FADD R20, R20, R12 ;  /* 0x0000000c14142221 */ /* 0x004fe20000000000 */
[----:B------:R-:W-:-:S03]  /*1320*/  ISETP.GT.U32.AND P2, PT, R0, 0x180, PT ;  /* 0x000001800000780c */ /* 0x000fc60003f44070 */
[----:B------:R-:W-:Y:S01]  /*1330*/  @P3 FADD R20, R20, R13 ;  /* 0x0000000d14143221 */ /* 0x000fe20000000000 */
[----:B------:R-:W-:-:S03]  /*1340*/  ISETP.GT.U32.AND P3, PT, R0, 0x1a0, PT ;  /* 0x000001a00000780c */ /* 0x000fc60003f64070 */
[----:B------:R-:W-:Y:S01]  /*1350*/  @P4 FADD R20, R20, R14 ;  /* 0x0000000e14144221 */ /* 0x000fe20000000000 */
[----:B------:R-:W-:-:S03]  /*1360*/  ISETP.GT.U32.AND P4, PT, R0, 0x1c0, PT ;  /* 0x000001c00000780c */ /* 0x000fc60003f84070 */
[----:B------:R-:W-:Y:S01]  /*1370*/  @P1 FADD R20, R20, R15 ;  /* 0x0000000f14141221 */ /* 0x000fe20000000000 */
[----:B------:R-:W-:-:S03]  /*1380*/  ISETP.GT.U32.AND P1, PT, R0, 0x1e0, PT ;  /* 0x000001e00000780c */ /* 0x000fc60003f24070 */
[----:B---3--:R-:W-:-:S04]  /*1390*/  @P2 FADD R20, R20, R16 ;  /* 0x0000001014142221 */ /* 0x008fc80000000000 */
[----:B------:R-:W-:-:S04]  /*13a0*/  @P3 FADD R20, R20, R17 ;  /* 0x0000001114143221 */ /* 0x000fc80000000000 */
[----:B------:R-:W-:-:S04]  /*13b0*/  @P4 FADD R20, R20, R18 ;  /* 0x0000001214144221 */ /* 0x000fc80000000000 */
[----:B------:R-:W-:Y:S01]  /*13c0*/  @P1 FADD R20, R20, R19 ;  /* 0x0000001314141221 */ /* 0x000fe20000000000 */
[----:B------:R-:W-:Y:S06]  /*13d0*/  BRA `(.L_x_189) ;  /* 0x0000001400007947 */ /* 0x000fec0003800000 */
.L_x_174:
[----:B------:R-:W0:Y:S01]  /*13e0*/  S2R R2, SR_TID.X ;  /* 0x0000000000027919 */ /* 0x000e220000002100 */
[----:B------:R-:W1:Y:S02]  /*13f0*/  LDCU.64 UR4, c[0x0][0x380] ;  /* 0x00007000ff0477ac */ /* 0x000e640008000a00 */
[----:B-1----:R-:W-:Y:S02]  /*1400*/  MOV R4, UR4 ;  /* 0x0000000400047c02 */ /* 0x002fe40008000f00 */
[----:B------:R-:W-:Y:S02]  /*1410*/  MOV R5, UR5 ;  /* 0x0000000500057c02 */ /* 0x000fe40008000f00 */
[----:B0-----:R-:W-:-:S05]  /*1420*/  LEA R9, R3, R2, 0xd ;  /* 0x0000000203097211 */ /* 0x001fca00078e68ff */
[----:B------:R-:W-:-:S05]  /*1430*/  IMAD.WIDE.U32 R8, R9, 0x4, R4 ;  /* 0x0000000409087825 */ /* 0x000fca00078e0004 */
        /* <DEDUP_REMOVED lines=16> */
[----:B------:R-:W-:Y:S01]  /*1540*/  ISETP.GE.U32.AND P0, PT, R0, R13, PT ;  /* 0x0000000d0000720c */ /* 0x000fe20003f06070 */
        /* <DEDUP_REMOVED lines=16> */
[----:B------:R-:W-:Y:S01]  /*1650*/  LEA R9, R3, R13, 0xd ;  /* 0x0000000d03097211 */ /* 0x000fe200078e68ff */
[----:B------:R-:W-:Y:S01]  /*1660*/  UMOV UR4, URZ ;  /* 0x000000ff00047c82 */ /* 0x000fe20008000000 */
[----:B------:R-:W-:Y:S02]  /*1670*/  IADD3 R8, PT, PT, R6, -0x2000, RZ ;  /* 0xffffe00006087810 */ /* 0x000fe40007ffe0ff */
[----:B------:R-:W-:Y:S02]  /*1680*/  LOP3.LUT R0, RZ, R2, RZ, 0x33, !PT ;  /* 0x00000002ff007212 */ /* 0x000fe400078e33ff */
[----:B------:R-:W-:Y:S02]  /*1690*/  ISETP.GT.U32.AND P0, PT, R9, R8, PT ;  /* 0x000000080900720c */ /* 0x000fe40003f04070 */
[----:B------:R-:W-:Y:S02]  /*16a0*/  IADD3 R10, PT, PT, -R13, R6, R0 ;  /* 0x000000060d0a7210 */ /* 0x000fe40007ffe100 */
[----:B------:R-:W-:-:S02]  /*16b0*/  IADD3 R7, PT, PT, R9, 0x1000, R2 ;  /* 0x0000100009077810 */ /* 0x000fc40007ffe002 */
[----:B------:R-:W-:Y:S01]  /*16c0*/  MOV R0, R9 ;  /* 0x0000000900007202 */ /* 0x000fe20000000f00 */
[----:B------:R-:W-:-:S06]  /*16d0*/  IMAD R2, R3, -0x2000, R10 ;  /* 0xffffe00003027824 */ /* 0x000fcc00078e020a */
[----:B------:R-:W-:Y:S05]  /*16e0*/  @P0 BRA `(.L_x_191) ;  /* 0x0000000000bc0947 */ /* 0x000fea0003800000 */
[----:B------:R-:W0:Y:S08]  /*16f0*/  LDC R6, c[0x0][0x3a8] ;  /* 0x0000ea00ff067b82 */ /* 0x000e300000000800 */
[----:B------:R-:W1:Y:S02]  /*1700*/  LDC.64 R4, c[0x0][0x380] ;  /* 0x0000e000ff047b82 */ /* 0x000e640000000a00 */
.L_x_192:
[----:B------:R-:W2:Y:S02]  /*1710*/  S2R R10, SR_TID.X ;  /* 0x00000000000a7919 */ /* 0x000ea40000002100 */
[----:B--2---:R-:W-:-:S05]  /*1720*/  IADD3 R11, PT, PT, R10, R9, RZ ;  /* 0x000000090a0b7210 */ /* 0x004fca0007ffe0ff */
[----:B-1----:R-:W-:-:S05]  /*1730*/  IMAD.WIDE.U32 R10, R11, 0x4, R4 ;  /* 0x000000040b0a7825 */ /* 0x002fca00078e0004 */
        /* <DEDUP_REMOVED lines=13> */
[----:B---3--:R-:W-:-:S02]  /*1810*/  FADD R14, R14, R15 ;  /* 0x0000000f0e0e7221 */ /* 0x008fc40000000000 */
[----:B------:R-:W2:Y:S01]  /*1820*/  LDG.E R15, desc[UR6][R10.64+0x7000] ;  /* 0x007000060a0f7981 */ /* 0x000ea2000c1e1900 */
[----:B----4-:R-:W-:-:S03]  /*1830*/  FADD R12, R16, R17 ;  /* 0x00000011100c7221 */ /* 0x010fc60000000000 */
[----:B------:R-:W3:Y:S04]  /*1840*/  LDG.E R17, desc[UR6][R10.64+0x5800] ;  /* 0x005800060a117981 */ /* 0x000ee8000c1e1900 */
[----:B------:R-:W2:Y:S01]  /*1850*/  LDG.E R16, desc[UR6][R10.64+0x6800] ;  /* 0x006800060a107981 */ /* 0x000ea2000c1e1900 */
[----:B------:R-:W-:-:S03]  /*1860*/  FADD R14, R23, R14 ;  /* 0x0000000e170e7221 */ /* 0x000fc60000000000 */
[----:B------:R-:W4:Y:S01]  /*1870*/  LDG.E R23, desc[UR6][R10.64+0x7800] ;  /* 0x007800060a177981 */ /* 0x000f22000c1e1900 */
[----:B-----5:R-:W-:-:S04]  /*1880*/  FADD R19, R19, R20 ;  /* 0x0000001413137221 */ /* 0x020fc80000000000 */
[----:B------:R-:W-:Y:S01]  /*1890*/  FADD R19, R12, R19 ;  /* 0x000000130c137221 */ /* 0x000fe20000000000 */
[----:B0-----:R-:W-:Y:S01]  /*18a0*/  IADD3 R12, PT, PT, -R9, R6, RZ ;  /* 0x00000006090c7210 */ /* 0x001fe20007ffe1ff */
[----:B------:R-:W-:-:S03]  /*18b0*/  FADD R21, R21, R22 ;  /* 0x0000001615157221 */ /* 0x000fc60000000000 */
[----:B------:R-:W-:Y:S01]  /*18c0*/  ISETP.GE.U32.AND P0, PT, R12, R13, PT ;  /* 0x0000000d0c00720c */ /* 0x000fe20003f06070 */
[----:B------:R-:W-:-:S04]  /*18d0*/  FADD R24, R24, R25 ;  /* 0x0000001918187221 */ /* 0x000fc80000000000 */
[----:B------:R-:W-:Y:S01]  /*18e0*/  FADD R21, R21, R24 ;  /* 0x0000001815157221 */ /* 0x000fe20000000000 */
[----:B------:R-:W-:Y:S01]  /*18f0*/  FADD R14, R14, R19 ;  /* 0x000000130e0e7221 */ /* 0x000fe20000000000 */
[----:B---3--:R-:W-:Y:S01]  /*1900*/  FADD R17, R17, R18 ;  /* 0x0000001211117221 */ /* 0x008fe20000000000 */
[----:B--2---:R-:W-:-:S04]  /*1910*/  FADD R16, R16, R15 ;  /* 0x0000000f10107221 */ /* 0x004fc80000000000 */
[----:B------:R-:W-:-:S04]  /*1920*/  FADD R16, R17, R16 ;  /* 0x0000001011107221 */ /* 0x000fc80000000000 */
[----:B------:R-:W-:-:S04]  /*1930*/  FADD R21, R21, R16 ;  /* 0x0000001015157221 */ /* 0x000fc80000000000 */
[----:B------:R-:W-:-:S04]  /*1940*/  FADD R14, R14, R21 ;  /* 0x000000150e0e7221 */ /* 0x000fc80000000000 */
[----:B----4-:R-:W-:Y:S01]  /*1950*/  FADD R23, R23, R14 ;  /* 0x0000000e17177221 */ /* 0x010fe20000000000 */
[----:B------:R-:W-:Y:S06]  /*1960*/  @!P0 BRA `(.L_x_190) ;  /* 0x0000000800d08947 */ /* 0x000fec0003800000 */
[C---:B------:R-:W-:Y:S01]  /*1970*/  IADD3 R9, PT, PT, R13.reuse, R9, RZ ;  /* 0x000000090d097210 */ /* 0x040fe20007ffe0ff */
[----:B------:R-:W-:Y:S01]  /*1980*/  UIADD3 UR4, UPT, UPT, UR4, 0x1, URZ ;  /* 0x0000000104047890 */ /* 0x000fe2000fffe0ff */
[----:B------:R-:W-:Y:S02]  /*1990*/  IADD3 R0, PT, PT, R13, R0, RZ ;  /* 0x000000000d007210 */ /* 0x000fe40007ffe0ff */
[----:B------:R-:W-:Y:S02]  /*19a0*/  ISETP.GT.U32.AND P0, PT, R9, R8, PT ;  /* 0x000000080900720c */ /* 0x000fe40003f04070 */
[C---:B------:R-:W-:Y:S02]  /*19b0*/  IADD3 R2, PT, PT, -R13.reuse, R2, RZ ;  /* 0x000000020d027210 */ /* 0x040fe40007ffe1ff */
[----:B------:R-:W-:-:S09]  /*19c0*/  IADD3 R7, PT, PT, R13, R7, RZ ;  /* 0x000000070d077210 */ /* 0x000fd20007ffe0ff */
[----:B------:R-:W-:Y:S05]  /*19d0*/  @!P0 BRA `(.L_x_192) ;  /* 0xfffffffc004c8947 */ /* 0x000fea000383ffff */
.L_x_191:
[----:B------:R-:W0:Y:S01]  /*19e0*/  S2R R16, SR_TID.X ;  /* 0x0000000000107919 */ /* 0x000e220000002100 */
[----:B------:R-:W-:Y:S01]  /*19f0*/  IADD3 R8, PT, PT, -R9, R6, RZ ;  /* 0x0000000609087210 */ /* 0x000fe20007ffe1ff */
[----:B------:R-:W-:Y:S03]  /*1a00*/  BSSY.RECONVERGENT B1, `(.L_x_190) ;  /* 0x00000aa000017945 */ /* 0x000fe60003800200 */
[----:B0-----:R-:W-:-:S04]  /*1a10*/  ISETP.GE.AND P0, PT, R16, R8, PT ;  /* 0x000000081000720c */ /* 0x001fc80003f06270 */
[----:B------:R-:W-:-:S13]  /*1a20*/  ISETP.GE.U32.OR P0, PT, R9, R6, P0 ;  /* 0x000000060900720c */ /* 0x000fda0000706470 */
[----:B------:R-:W-:Y:S05]  /*1a30*/  @P0 BRA `(.L_x_193) ;  /* 0x0000000800980947 */ /* 0x000fea0003800000 */
[----:B------:R-:W0:Y:S01]  /*1a40*/  LDC R10, c[0x0][0x3ac] ;  /* 0x0000eb00ff0a7b82 */ /* 0x000e220000000800 */
[----:B------:R-:W-:Y:S01]  /*1a50*/  LOP3.LUT R11, RZ, R16, RZ, 0x33, !PT ;  /* 0x00000010ff0b7212 */ /* 0x000fe200078e33ff */
[----:B------:R-:W-:Y:S06]  /*1a60*/  BSSY.RECONVERGENT B2, `(.L_x_194) ;  /* 0x0000056000027945 */ /* 0x000fec0003800200 */
[----:B------:R-:W1:Y:S01]  /*1a70*/  LDC R8, c[0x0][0x3ac] ;  /* 0x0000eb00ff087b82 */ /* 0x000e620000000800 */
[----:B0-----:R-:W-:-:S04]  /*1a80*/  SHF.L.U32 R10, R10, 0xd, RZ ;  /* 0x0000000d0a0a7819 */ /* 0x001fc800000006ff */
[----:B------:R-:W-:-:S04]  /*1a90*/  LEA R10, R3, R10, 0xd ;  /* 0x0000000a030a7211 */ /* 0x000fc800078e68ff */
[----:B------:R-:W-:Y:S01]  /*1aa0*/  IADD3 R6, PT, PT, -R10, R6, R11 ;  /* 0x000000060a067210 */ /* 0x000fe20007ffe10b */
[----:B-1----:R-:W-:-:S04]  /*1ab0*/  IMAD R11, R8, UR4, RZ ;  /* 0x00000004080b7c24 */ /* 0x002fc8000f8e02ff */
[----:B------:R-:W-:-:S05]  /*1ac0*/  IMAD R6, R11, -0x2000, R6 ;  /* 0xffffe0000b067824 */ /* 0x000fca00078e0206 */
[C---:B------:R-:W-:Y:S02]  /*1ad0*/  ISETP.GE.U32.AND P0, PT, R6.reuse, 0x1e00, PT ;  /* 0x00001e000600780c */ /* 0x040fe40003f06070 */
[----:B------:R-:W-:-:S04]  /*1ae0*/  LEA.HI R6, R6, 0x1, RZ, 0x17 ;  /* 0x0000000106067811 */ /* 0x000fc800078fb8ff */
[----:B------:R-:W-:-:S07]  /*1af0*/  LOP3.LUT R8, R6, 0xf, RZ, 0xc0, !PT ;  /* 0x0000000f06087812 */ /* 0x000fce00078ec0ff */
[----:B------:R-:W-:Y:S05]  /*1b00*/  @!P0 BRA `(.L_x_195) ;  /* 0x00000004002c8947 */ /* 0x000fea0003800000 */
[----:B------:R-:W-:Y:S01]  /*1b10*/  LEA.HI R10, R2, 0x1, RZ, 0x17 ;  /* 0x00000001020a7811 */ /* 0x000fe200078fb8ff */
[----:B------:R-:W-:Y:S01]  /*1b20*/  BSSY.RECONVERGENT B3, `(.L_x_196) ;  /* 0x0000048000037945 */ /* 0x000fe20003800200 */
[----:B------:R-:W-:Y:S02]  /*1b30*/  LOP3.LUT R11, R16, 0x1000, RZ, 0xfc, !PT ;  /* 0x00001000100b7812 */ /* 0x000fe400078efcff */
[----:B------:R-:W-:-:S04]  /*1b40*/  LOP3.LUT R10, R10, 0xfffff0, RZ, 0xc0, !PT ;  /* 0x00fffff00a0a7812 */ /* 0x000fc800078ec0ff */
[----:B------:R-:W-:-:S07]  /*1b50*/  IADD3 R13, PT, PT, -R10, RZ, RZ ;  /* 0x000000ff0a0d7210 */ /* 0x000fce0007ffe1ff */
.L_x_197:
[C---:B------:R-:W-:Y:S02]  /*1b60*/  IADD3 R15, PT, PT, R7.reuse, -0x1000, RZ ;  /* 0xfffff000070f7810 */ /* 0x040fe40007ffe0ff */
[----:B------:R-:W-:-:S03]  /*1b70*/  IADD3 R25, PT, PT, R7, -0xe00, RZ ;  /* 0xfffff20007197810 */ /* 0x000fc60007ffe0ff */
[----:B------:R-:W-:Y:S01]  /*1b80*/  IMAD.WIDE.U32 R14, R15, 0x4, R4 ;  /* 0x000000040f0e7825 */ /* 0x000fe200078e0004 */
[----:B------:R-:W-:-:S04]  /*1b90*/  IADD3 R21, PT, PT, R7, -0xc00, RZ ;  /* 0xfffff40007157810 */ /* 0x000fc80007ffe0ff */
[----:B------:R0:W2:Y:S01]  /*1ba0*/  LDG.E R22, desc[UR6][R14.64] ;  /* 0x000000060e167981 */ /* 0x0000a2000c1e1900 */
[----:B------:R-:W-:-:S04]  /*1bb0*/  IMAD.WIDE.U32 R24, R25, 0x4, R4 ;  /* 0x0000000419187825 */ /* 0x000fc800078e0004 */
[--C-:B------:R-:W-:Y:S01]  /*1bc0*/  IMAD.WIDE.U32 R20, R21, 0x4, R4.reuse ;  /* 0x0000000415147825 */ /* 0x100fe200078e0004 */
[----:B------:R-:W3:Y:S04]  /*1bd0*/  LDG.E R16, desc[UR6][R24.64] ;  /* 0x0000000618107981 */ /* 0x000ee8000c1e1900 */
[----:B------:R1:W4:Y:S01]  /*1be0*/  LDG.E R17, desc[UR6][R20.64] ;  /* 0x0000000614117981 */ /* 0x000322000c1e1900 */
[C---:B------:R-:W-:Y:S02]  /*1bf0*/  IADD3 R19, PT, PT, R7.reuse, -0xa00, RZ ;  /* 0xfffff60007137810 */ /* 0x040fe40007ffe0ff */
[C---:B------:R-:W-:Y:S02]  /*1c00*/  IADD3 R29, PT, PT, R7.reuse, -0x800, RZ ;  /* 0xfffff800071d7810 */ /* 0x040fe40007ffe0ff */
[----:B------:R-:W-:Y:S01]  /*1c10*/  IADD3 R27, PT, PT, R7, -0x600, RZ ;  /* 0xfffffa00071b7810 */ /* 0x000fe20007ffe0ff */
[----:B------:R-:W-:Y:S01]  /*1c20*/  IMAD.WIDE.U32 R18, R19, 0x4, R4 ;  /* 0x0000000413127825 */ /* 0x000fe200078e0004 */
[----:B------:R-:W-:-:S03]  /*1c30*/  IADD3 R12, PT, PT, R7, -0x400, RZ ;  /* 0xfffffc00070c7810 */ /* 0x000fc60007ffe0ff */
[--C-:B------:R-:W-:Y:S01]  /*1c40*/  IMAD.WIDE.U32 R28, R29, 0x4, R4.reuse ;  /* 0x000000041d1c7825 */ /* 0x100fe200078e0004 */
[----:B------:R-:W5:Y:S03]  /*1c50*/  LDG.E R10, desc[UR6][R18.64] ;  /* 0x00000006120a7981 */ /* 0x000f66000c1e1900 */
[----:B0-----:R-:W-:Y:S01]  /*1c60*/  IMAD.WIDE.U32 R14, R27, 0x4, R4 ;  /* 0x000000041b0e7825 */ /* 0x001fe200078e0004 */
[----:B------:R-:W-:-:S03]  /*1c70*/  IADD3 R27, PT, PT, R7, -0x200, RZ ;  /* 0xfffffe00071b7810 */ /* 0x000fc60007ffe0ff */
[--C-:B-1----:R-:W-:Y:S02]  /*1c80*/  IMAD.WIDE.U32 R20, R12, 0x4, R4.reuse ;  /* 0x000000040c147825 */ /* 0x102fe400078e0004 */
[----:B------:R0:W5:Y:S04]  /*1c90*/  LDG.E R12, desc[UR6][R14.64] ;  /* 0x000000060e0c7981 */ /* 0x000168000c1e1900 */
[----:B------:R1:W5:Y:S01]  /*1ca0*/  LDG.E R18, desc[UR6][R28.64] ;  /* 0x000000061c127981 */ /* 0x000362000c1e1900 */
[----:B------:R-:W-:-:S04]  /*1cb0*/  IMAD.WIDE.U32 R24, R7, 0x4, R4 ;  /* 0x0000000407187825 */ /* 0x000fc800078e0004 */
[----:B0-----:R-:W-:Y:S01]  /*1cc0*/  IMAD.WIDE.U32 R14, R27, 0x4, R4 ;  /* 0x000000041b0e7825 */ /* 0x001fe200078e0004 */
[----:B------:R-:W5:Y:S04]  /*1cd0*/  LDG.E R19, desc[UR6][R24.64] ;  /* 0x0000000618137981 */ /* 0x000f68000c1e1900 */
[----:B------:R0:W5:Y:S01]  /*1ce0*/  LDG.E R27, desc[UR6][R20.64] ;  /* 0x00000006141b7981 */ /* 0x000162000c1e1900 */
[----:B-1----:R-:W-:-:S03]  /*1cf0*/  IADD3 R29, PT, PT, R7, 0x200, RZ ;  /* 0x00000200071d7810 */ /* 0x002fc60007ffe0ff */
[----:B------:R1:W5:Y:S01]  /*1d00*/  LDG.E R26, desc[UR6][R14.64] ;  /* 0x000000060e1a7981 */ /* 0x000362000c1e1900 */
[----:B0-----:R-:W-:Y:S01]  /*1d10*/  IADD3 R21, PT, PT, R7, 0x400, RZ ;  /* 0x0000040007157810 */ /* 0x001fe20007ffe0ff */
[----:B------:R-:W-:Y:S01]  /*1d20*/  IMAD.WIDE.U32 R28, R29, 0x4, R4 ;  /* 0x000000041d1c7825 */ /* 0x000fe200078e0004 */
[----:B-1----:R-:W-:-:S05]  /*1d30*/  IADD3 R15, PT, PT, R7, 0x800, RZ ;  /* 0x00000800070f7810 */ /* 0x002fca0007ffe0ff */
[----:B------:R-:W5:Y:S01]  /*1d40*/  LDG.E R28, desc[UR6][R28.64] ;  /* 0x000000061c1c7981 */ /* 0x000f62000c1e1900 */
[----:B------:R-:W-:-:S06]  /*1d50*/  IMAD.WIDE.U32 R14, R15, 0x4, R4 ;  /* 0x000000040f0e7825 */ /* 0x000fcc00078e0004 */
[----:B------:R-:W5:Y:S01]  /*1d60*/  LDG.E R14, desc[UR6][R14.64] ;  /* 0x000000060e0e7981 */ /* 0x000f62000c1e1900 */
[----:B--2---:R-:W-:Y:S01]  /*1d70*/  FADD R25, R22, R23 ;  /* 0x0000001716197221 */ /* 0x004fe20000000000 */
[----:B------:R-:W-:Y:S01]  /*1d80*/  IMAD.WIDE.U32 R22, R21, 0x4, R4 ;  /* 0x0000000415167825 */ /* 0x000fe200078e0004 */
[----:B------:R-:W-:-:S03]  /*1d90*/  IADD3 R21, PT, PT, R7, 0x600, RZ ;  /* 0x0000060007157810 */ /* 0x000fc60007ffe0ff */
[----:B---3--:R-:W-:Y:S02]  /*1da0*/  FADD R16, R25, R16 ;  /* 0x0000001019107221 */ /* 0x008fe40000000000 */
[----:B------:R-:W-:Y:S01]  /*1db0*/  IMAD.WIDE.U32 R20, R21, 0x4, R4 ;  /* 0x0000000415147825 */ /* 0x000fe200078e0004 */
[----:B------:R-:W-:Y:S01]  /*1dc0*/  IADD3 R25, PT, PT, R7, 0xa00, RZ ;  /* 0x00000a0007197810 */ /* 0x000fe20007ffe0ff */
[----:B------:R-:W2:Y:S04]  /*1dd0*/  LDG.E R29, desc[UR6][R22.64] ;  /* 0x00000006161d7981 */ /* 0x000ea8000c1e1900 */
[----:B------:R4:W3:Y:S02]  /*1de0*/  LDG.E R20, desc[UR6][R20.64] ;  /* 0x0000000614147981 */ /* 0x0008e4000c1e1900 */
[----:B----4-:R-:W-:Y:S01]  /*1df0*/  FADD R21, R16, R17 ;  /* 0x0000001110157221 */ /* 0x010fe20000000000 */
[----:B------:R-:W-:Y:S01]  /*1e00*/  IMAD.WIDE.U32 R16, R25, 0x4, R4 ;  /* 0x0000000419107825 */ /* 0x000fe200078e0004 */
[----:B------:R-:W-:-:S05]  /*1e10*/  IADD3 R25, PT, PT, R7, 0xc00, RZ ;  /* 0x00000c0007197810 */ /* 0x000fca0007ffe0ff */
[--C-:B------:R-:W-:Y:S01]  /*1e20*/  IMAD.WIDE.U32 R22, R25, 0x4, R4.reuse ;  /* 0x0000000419167825 */ /* 0x100fe200078e0004 */
[----:B------:R-:W-:Y:S01]  /*1e30*/  IADD3 R25, PT, PT, R7, 0xe00, RZ ;  /* 0x00000e0007197810 */ /* 0x000fe20007ffe0ff */
[----:B------:R-:W4:Y:S04]  /*1e40*/  LDG.E R16, desc[UR6][R16.64] ;  /* 0x0000000610107981 */ /* 0x000f28000c1e1900 */
[----:B------:R-:W-:Y:S01]  /*1e50*/  IMAD.WIDE.U32 R24, R25, 0x4, R4 ;  /* 0x0000000419187825 */ /* 0x000fe200078e0004 */
[----:B------:R-:W4:Y:S05]  /*1e60*/  LDG.E R22, desc[UR6][R22.64] ;  /* 0x0000000616167981 */ /* 0x000f2a000c1e1900 */
[----:B------:R-:W4:Y:S01]  /*1e70*/  LDG.E R24, desc[UR6][R24.64] ;  /* 0x0000000618187981 */ /* 0x000f22000c1e1900 */
[----:B-----5:R-:W-:-:S04]  /*1e80*/  FADD R21, R21, R10 ;  /* 0x0000000a15157221 */ /* 0x020fc80000000000 */
[----:B------:R-:W-:-:S04]  /*1e90*/  FADD R21, R21, R18 ;  /* 0x0000001215157221 */ /* 0x000fc80000000000 */
[----:B------:R-:W-:-:S04]  /*1ea0*/  FADD R12, R21, R12 ;  /* 0x0000000c150c7221 */ /* 0x000fc80000000000 */
[----:B------:R-:W-:-:S04]  /*1eb0*/  FADD R27, R12, R27 ;  /* 0x0000001b0c1b7221 */ /* 0x000fc80000000000 */
[----:B------:R-:W-:-:S04]  /*1ec0*/  FADD R26, R27, R26 ;  /* 0x0000001a1b1a7221 */ /* 0x000fc80000000000 */
[----:B------:R-:W-:-:S04]  /*1ed0*/  FADD R19, R26, R19 ;  /* 0x000000131a137221 */ /* 0x000fc80000000000 */
[----:B------:R-:W-:Y:S01]  /*1ee0*/  FADD R28, R19, R28 ;  /* 0x0000001c131c7221 */ /* 0x000fe20000000000 */
[----:B------:R-:W-:-:S04]  /*1ef0*/  IADD3 R13, PT, PT, R13, 0x10, RZ ;  /* 0x000000100d0d7810 */ /* 0x000fc80007ffe0ff */
[----:B------:R-:W-:Y:S02]  /*1f00*/  ISETP.NE.AND P0, PT, R13, RZ, PT ;  /* 0x000000ff0d00720c */ /* 0x000fe40003f05270 */
[----:B------:R-:W-:Y:S02]  /*1f10*/  IADD3 R11, PT, PT, R11, 0x2000, RZ ;  /* 0x000020000b0b7810 */ /* 0x000fe40007ffe0ff */
[----:B------:R-:W-:Y:S01]  /*1f20*/  IADD3 R7, PT, PT, R7, 0x2000, RZ ;  /* 0x0000200007077810 */ /* 0x000fe20007ffe0ff */
[----:B--2---:R-:W-:-:S04]  /*1f30*/  FADD R29, R28, R29 ;  /* 0x0000001d1c1d7221 */ /* 0x004fc80000000000 */
[----:B---3--:R-:W-:-:S04]  /*1f40*/  FADD R29, R29, R20 ;  /* 0x000000141d1d7221 */ /* 0x008fc80000000000 */
[----:B------:R-:W-:-:S04]  /*1f50*/  FADD R29, R29, R14 ;  /* 0x0000000e1d1d7221 */ /* 0x000fc80000000000 */
[----:B----4-:R-:W-:-:S04]  /*1f60*/  FADD R29, R29, R16 ;  /* 0x000000101d1d7221 */ /* 0x010fc80000000000 */
[----:B------:R-:W-:-:S04]  /*1f70*/  FADD R29, R29, R22 ;  /* 0x000000161d1d7221 */ /* 0x000fc80000000000 */
[----:B------:R-:W-:Y:S01]  /*1f80*/  FADD R23, R29, R24 ;  /* 0x000000181d177221 */ /* 0x000fe20000000000 */
[----:B------:R-:W-:Y:S06]  /*1f90*/  @P0 BRA `(.L_x_197) ;  /* 0xfffffff800f00947 */ /* 0x000fec000383ffff */
[----:B------:R-:W-:Y:S05]  /*1fa0*/  BSYNC.RECONVERGENT B3 ;  /* 0x0000000000037941 */ /* 0x000fea0003800200 */
.L_x_196:
[----:B------:R-:W-:-:S07]  /*1fb0*/  IADD3 R16, PT, PT, R11, -0x1000, RZ ;  /* 0xfffff0000b107810 */ /* 0x000fce0007ffe0ff */
.L_x_195:
[----:B------:R-:W-:Y:S05]  /*1fc0*/  BSYNC.RECONVERGENT B2 ;  /* 0x0000000000027941 */ /* 0x000fea0003800200 */
.L_x_194:
[----:B------:R-:W-:-:S13]  /*1fd0*/  ISETP.NE.AND P0, PT, R8, RZ, PT ;  /* 0x000000ff0800720c */ /* 0x000fda0003f05270 */
[----:B------:R-:W-:Y:S05]  /*1fe0*/  @!P0 BRA `(.L_x_193) ;  /* 0x00000004002c8947 */ /* 0x000fea0003800000 */
[----:B------:R-:W-:Y:S01]  /*1ff0*/  ISETP.GE.U32.AND P0, PT, R8, 0x8, PT ;  /* 0x000000080800780c */ /* 0x000fe20003f06070 */
[----:B------:R-:W-:Y:S01]  /*2000*/  BSSY.RECONVERGENT B2, `(.L_x_198) ;  /* 0x0000025000027945 */ /* 0x000fe20003800200 */
[----:B------:R-:W-:-:S04]  /*2010*/  LOP3.LUT R22, R6, 0x7, RZ, 0xc0, !PT ;  /* 0x0000000706167812 */ /* 0x000fc800078ec0ff */
[----:B------:R-:W-:-:S07]  /*2020*/  ISETP.NE.AND P1, PT, R22, RZ, PT ;  /* 0x000000ff1600720c */ /* 0x000fce0003f25270 */
[----:B------:R-:W-:Y:S06]  /*2030*/  @!P0 BRA `(.L_x_199) ;  /* 0x0000000000848947 */ /* 0x000fec0003800000 */
[----:B------:R-:W-:-:S04]  /*2040*/  IADD3 R7, PT, PT, R16, R9, RZ ;  /* 0x0000000910077210 */ /* 0x000fc80007ffe0ff */
[C---:B------:R-:W-:Y:S01]  /*2050*/  IADD3 R21, PT, PT, R7.reuse, 0x200, RZ ;  /* 0x0000020007157810 */ /* 0x040fe20007ffe0ff */
[C---:B------:R-:W-:Y:S01]  /*2060*/  IMAD.WIDE.U32 R14, R7.reuse, 0x4, R4 ;  /* 0x00000004070e7825 */ /* 0x040fe200078e0004 */
[----:B------:R-:W-:-:S03]  /*2070*/  IADD3 R19, PT, PT, R7, 0x400, RZ ;  /* 0x0000040007137810 */ /* 0x000fc60007ffe0ff */
[--C-:B------:R-:W-:Y:S01]  /*2080*/  IMAD.WIDE.U32 R20, R21, 0x4, R4.reuse ;  /* 0x0000000415147825 */ /* 0x100fe200078e0004 */
[----:B------:R0:W2:Y:S01]  /*2090*/  LDG.E R8, desc[UR6][R14.64] ;  /* 0x000000060e087981 */ /* 0x0000a2000c1e1900 */
[----:B------:R-:W-:Y:S02]  /*20a0*/  IADD3 R11, PT, PT, R7, 0x600, RZ ;  /* 0x00000600070b7810 */ /* 0x000fe40007ffe0ff */
[--C-:B------:R-:W-:Y:S01]  /*20b0*/  IMAD.WIDE.U32 R18, R19, 0x4, R4.reuse ;  /* 0x0000000413127825 */ /* 0x100fe200078e0004 */
[----:B------:R1:W3:Y:S01]  /*20c0*/  LDG.E R17, desc[UR6][R20.64] ;  /* 0x0000000614117981 */ /* 0x0002e2000c1e1900 */
[----:B------:R-:W-:Y:S02]  /*20d0*/  IADD3 R13, PT, PT, R7, 0x800, RZ ;  /* 0x00000800070d7810 */ /* 0x000fe40007ffe0ff */
[--C-:B------:R-:W-:Y:S01]  /*20e0*/  IMAD.WIDE.U32 R10, R11, 0x4, R4.reuse ;  /* 0x000000040b0a7825 */ /* 0x100fe200078e0004 */
[----:B------:R-:W-:Y:S01]  /*20f0*/  IADD3 R25, PT, PT, R7, 0xa00, RZ ;  /* 0x00000a0007197810 */ /* 0x000fe20007ffe0ff */
[----:B------:R-:W4:Y:S02]  /*2100*/  LDG.E R18, desc[UR6][R18.64] ;  /* 0x0000000612127981 */ /* 0x000f24000c1e1900 */
[--C-:B------:R-:W-:Y:S01]  /*2110*/  IMAD.WIDE.U32 R12, R13, 0x4, R4.reuse ;  /* 0x000000040d0c7825 */ /* 0x100fe200078e0004 */
[----:B------:R-:W-:Y:S01]  /*2120*/  IADD3 R27, PT, PT, R7, 0xc00, RZ ;  /* 0x00000c00071b7810 */ /* 0x000fe20007ffe0ff */
[----:B------:R-:W5:Y:S02]  /*2130*/  LDG.E R10, desc[UR6][R10.64] ;  /* 0x000000060a0a7981 */ /* 0x000f64000c1e1900 */
[--C-:B0-----:R-:W-:Y:S01]  /*2140*/  IMAD.WIDE.U32 R14, R25, 0x4, R4.reuse ;  /* 0x00000004190e7825 */ /* 0x101fe200078e0004 */
[----:B------:R-:W-:Y:S01]  /*2150*/  IADD3 R25, PT, PT, R7, 0xe00, RZ ;  /* 0x00000e0007197810 */ /* 0x000fe20007ffe0ff */
[----:B------:R-:W5:Y:S02]  /*2160*/  LDG.E R12, desc[UR6][R12.64] ;  /* 0x000000060c0c7981 */ /* 0x000f64000c1e1900 */
[----:B-1----:R-:W-:-:S02]  /*2170*/  IMAD.WIDE.U32 R20, R27, 0x4, R4 ;  /* 0x000000041b147825 */ /* 0x002fc400078e0004 */
[----:B------:R-:W5:Y:S02]  /*2180*/  LDG.E R15, desc[UR6][R14.64] ;  /* 0x000000060e0f7981 */ /* 0x000f64000c1e1900 */
[----:B------:R-:W-:Y:S02]  /*2190*/  IMAD.WIDE.U32 R24, R25, 0x4, R4 ;  /* 0x0000000419187825 */ /* 0x000fe400078e0004 */
        /* <DEDUP_REMOVED lines=11> */
.L_x_199:
[----:B------:R-:W-:Y:S05]  /*2250*/  BSYNC.RECONVERGENT B2 ;  /* 0x0000000000027941 */ /* 0x000fea0003800200 */
.L_x_198:
[----:B------:R-:W-:Y:S05]  /*2260*/  @!P1 BRA `(.L_x_193) ;  /* 0x00000000008c9947 */ /* 0x000fea0003800000 */
[----:B------:R-:W-:Y:S01]  /*2270*/  ISETP.GE.U32.AND P0, PT, R22, 0x4, PT ;  /* 0x000000041600780c */ /* 0x000fe20003f06070 */
[----:B------:R-:W-:Y:S01]  /*2280*/  BSSY.RECONVERGENT B2, `(.L_x_200) ;  /* 0x0000014000027945 */ /* 0x000fe20003800200 */
[----:B------:R-:W-:-:S11]  /*2290*/  LOP3.LUT P1, RZ, R6, 0x3, RZ, 0xc0, !PT ;  /* 0x0000000306ff7812 */ /* 0x000fd6000782c0ff */
[----:B------:R-:W-:Y:S05]  /*22a0*/  @!P0 BRA `(.L_x_201) ;  /* 0x0000000000448947 */ /* 0x000fea0003800000 */
[----:B------:R-:W-:-:S04]  /*22b0*/  IADD3 R11, PT, PT, R16, R9, RZ ;  /* 0x00000009100b7210 */ /* 0x000fc80007ffe0ff */
[C---:B------:R-:W-:Y:S01]  /*22c0*/  IADD3 R9, PT, PT, R11.reuse, 0x200, RZ ;  /* 0x000002000b097810 */ /* 0x040fe20007ffe0ff */
[C---:B------:R-:W-:Y:S01]  /*22d0*/  IMAD.WIDE.U32 R6, R11.reuse, 0x4, R4 ;  /* 0x000000040b067825 */ /* 0x040fe200078e0004 */
[----:B------:R-:W-:-:S03]  /*22e0*/  IADD3 R13, PT, PT, R11, 0x400, RZ ;  /* 0x000004000b0d7810 */ /* 0x000fc60007ffe0ff */
[--C-:B------:R-:W-:Y:S01]  /*22f0*/  IMAD.WIDE.U32 R8, R9, 0x4, R4.reuse ;  /* 0x0000000409087825 */ /* 0x100fe200078e0004 */
[----:B------:R-:W-:Y:S01]  /*2300*/  IADD3 R15, PT, PT, R11, 0x600, RZ ;  /* 0x000006000b0f7810 */ /* 0x000fe20007ffe0ff */
[----:B------:R-:W2:Y:S02]  /*2310*/  LDG.E R6, desc[UR6][R6.64] ;  /* 0x0000000606067981 */ /* 0x000ea4000c1e1900 */
[--C-:B------:R-:W-:Y:S02]  /*2320*/  IMAD.WIDE.U32 R10, R13, 0x4, R4.reuse ;  /* 0x000000040d0a7825 */ /* 0x100fe400078e0004 */
[----:B------:R-:W3:Y:S02]  /*2330*/  LDG.E R8, desc[UR6][R8.64] ;  /* 0x0000000608087981 */ /* 0x000ee4000c1e1900 */
[----:B------:R-:W-:Y:S02]  /*2340*/  IMAD.WIDE.U32 R12, R15, 0x4, R4 ;  /* 0x000000040f0c7825 */ /* 0x000fe400078e0004 */
[----:B------:R-:W4:Y:S04]  /*2350*/  LDG.E R10, desc[UR6][R10.64] ;  /* 0x000000060a0a7981 */ /* 0x000f28000c1e1900 */
[----:B------:R-:W5:Y:S01]  /*2360*/  LDG.E R12, desc[UR6][R12.64] ;  /* 0x000000060c0c7981 */ /* 0x000f62000c1e1900 */
[----:B------:R-:W-:Y:S01]  /*2370*/  IADD3 R16, PT, PT, R16, 0x800, RZ ;  /* 0x0000080010107810 */ /* 0x000fe20007ffe0ff */
[----:B--2---:R-:W-:-:S04]  /*2380*/  FADD R23, R23, R6 ;  /* 0x0000000617177221 */ /* 0x004fc80000000000 */
[----:B---3--:R-:W-:-:S04]  /*2390*/  FADD R23, R23, R8 ;  /* 0x0000000817177221 */ /* 0x008fc80000000000 */
[----:B----4-:R-:W-:-:S04]  /*23a0*/  FADD R23, R23, R10 ;  /* 0x0000000a17177221 */ /* 0x010fc80000000000 */
[----:B-----5:R-:W-:-:S07]  /*23b0*/  FADD R23, R23, R12 ;  /* 0x0000000c17177221 */ /* 0x020fce0000000000 */
.L_x_201:
[----:B------:R-:W-:Y:S05]  /*23c0*/  BSYNC.RECONVERGENT B2 ;  /* 0x0000000000027941 */ /* 0x000fea0003800200 */
.L_x_200:
[----:B------:R-:W-:Y:S05]  /*23d0*/  @!P1 BRA `(.L_x_193) ;  /* 0x0000000000309947 */ /* 0x000fea0003800000 */
[----:B------:R-:W-:Y:S02]  /*23e0*/  LOP3.LUT R2, R2, 0xffff, RZ, 0xc0, !PT ;  /* 0x0000ffff02027812 */ /* 0x000fe400078ec0ff */
[----:B------:R-:W-:Y:S02]  /*23f0*/  IADD3 R9, PT, PT, R16, R0, RZ ;  /* 0x0000000010097210 */ /* 0x000fe40007ffe0ff */
[----:B------:R-:W-:-:S04]  /*2400*/  LEA.HI R2, R2, 0x1, RZ, 0x17 ;  /* 0x0000000102027811 */ /* 0x000fc800078fb8ff */
[----:B------:R-:W-:-:S04]  /*2410*/  LOP3.LUT R2, R2, 0x3, RZ, 0xc0, !PT ;  /* 0x0000000302027812 */ /* 0x000fc800078ec0ff */
[----:B------:R-:W-:-:S07]  /*2420*/  IADD3 R2, PT, PT, -R2, RZ, RZ ;  /* 0x000000ff02027210 */ /* 0x000fce0007ffe1ff */
.L_x_202:
[----:B------:R-:W-:-:S06]  /*2430*/  IMAD.WIDE.U32 R6, R9, 0x4, R4 ;  /* 0x0000000409067825 */ /* 0x000fcc00078e0004 */
[----:B------:R-:W2:Y:S01]  /*2440*/  LDG.E R6, desc[UR6][R6.64] ;  /* 0x0000000606067981 */ /* 0x000ea2000c1e1900 */
[----:B------:R-:W-:Y:S02]  /*2450*/  IADD3 R2, PT, PT, R2, 0x1, RZ ;  /* 0x0000000102027810 */ /* 0x000fe40007ffe0ff */
[----:B------:R-:W-:Y:S02]  /*2460*/  IADD3 R9, PT, PT, R9, 0x200, RZ ;  /* 0x0000020009097810 */ /* 0x000fe40007ffe0ff */
[----:B------:R-:W-:Y:S01]  /*2470*/  ISETP.NE.AND P0, PT, R2, RZ, PT ;  /* 0x000000ff0200720c */ /* 0x000fe20003f05270 */
[----:B--2---:R-:W-:-:S12]  /*2480*/  FADD R23, R6, R23 ;  /* 0x0000001706177221 */ /* 0x004fd80000000000 */
[----:B------:R-:W-:Y:S05]  /*2490*/  @P0 BRA `(.L_x_202) ;  /* 0xfffffffc00e40947 */ /* 0x000fea000383ffff */
.L_x_193:
[----:B------:R-:W-:Y:S05]  /*24a0*/  BSYNC.RECONVERGENT B1 ;  /* 0x0000000000017941 */ /* 0x000fea0003800200 */
.L_x_190:
        /* <DEDUP_REMOVED lines=33> */
[----:B------:R-:W1:Y:S04]  /*26c0*/  LDS.128 R8, [UR4+0x20] ;  /* 0x00002004ff087984 */ /* 0x000e680008000c00 */
[----:B--2---:R-:W2:Y:S04]  /*26d0*/  LDS.128 R4, [UR4+0x30] ;  /* 0x00003004ff047984 */ /* 0x004ea80008000c00 */
        /* <DEDUP_REMOVED lines=16> */
.L_x_189:
[----:B------:R-:W-:Y:S05]  /*27e0*/  BSYNC.RECONVERGENT B0 ;  /* 0x0000000000007941 */ /* 0x000fea0003800200 */
.L_x_173:
[----:B------:R-:W-:Y:S05]  /*27f0*/  @P0 EXIT ;  /* 0x000000000000094d */ /* 0x000fea0003800000 */
[----:B012---:R-:W0:Y:S02]  /*2800*/  LDC.64 R4, c[0x0][0x388] ;  /* 0x0000e200ff047b82 */ /* 0x007e240000000a00 */
[----:B0-----:R-:W-:-:S05]  /*2810*/  IMAD.WIDE.U32 R2, R3, 0x4, R4 ;  /* 0x0000000403027825 */ /* 0x001fca00078e0004 */
[----:B------:R-:W-:Y:S01]  /*2820*/  STG.E desc[UR6][R2.64], R20 ;  /* 0x0000001402007986 */ /* 0x000fe2000c101906 */
[----:B------:R-:W-:Y:S05]  /*2830*/  EXIT ;  /* 0x000000000000794d */ /* 0x000fea0003800000 */
.L_x_203:
        /* <DEDUP_REMOVED lines=12> */
.L_x_240:


//--------------------- .text._ZN3cub18CUB_300001_SM_10006detail6reduce28DeviceReduceSingleTileKernelINS2_10policy_hubIfjN4cuda3std3__44plusIfEEE10Policy1000EN6thrust24THRUST_300001_SM_1000_NS10device_ptrIfEEPfjS9_ffNS7_10__identityEEEvT0_T1_T2_T3_T4_T6_ --------------------------
	.section	.text._ZN3cub18CUB_300001_SM_10006detail6reduce28DeviceReduceSingleTileKernelINS2_10policy_hubIfjN4cuda3std3__44plusIfEEE10Policy1000EN6thrust24THRUST_300001_SM_1000_NS10device_ptrIfEEPfjS9_ffNS7_10__identityEEEvT0_T1_T2_T3_T4_T6_,"ax",@progbits
	.align	128
        .global         _ZN3cub18CUB_300001_SM_10006detail6reduce28DeviceReduceSingleTileKernelINS2_10policy_hubIfjN4cuda3std3__44plusIfEEE10Policy1000EN6thrust24THRUST_300001_SM_1000_NS10device_ptrIfEEPfjS9_ffNS7_10__identityEEEvT0_T1_T2_T3_T4_T6_
        .type           _ZN3cub18CUB_300001_SM_10006detail6reduce28DeviceReduceSingleTileKernelINS2_10policy_hubIfjN4cuda3std3__44plusIfEEE10Policy1000EN6thrust24THRUST_300001_SM_1000_NS10device_ptrIfEEPfjS9_ffNS7_10__identityEEEvT0_T1_T2_T3_T4_T6_,@function
        .size           _ZN3cub18CUB_300001_SM_10006detail6reduce28DeviceReduceSingleTileKernelINS2_10policy_hubIfjN4cuda3std3__44plusIfEEE10Policy1000EN6thrust24THRUST_300001_SM_1000_NS10device_ptrIfEEPfjS9_ffNS7_10__identityEEEvT0_T1_T2_T3_T4_T6_,(.L_x_241 - _ZN3cub18CUB_300001_SM_10006detail6reduce28DeviceReduceSingleTileKernelINS2_10policy_hubIfjN4cuda3std3__44plusIfEEE10Policy1000EN6thrust24THRUST_300001_SM_1000_NS10device_ptrIfEEPfjS9_ffNS7_10__identityEEEvT0_T1_T2_T3_T4_T6_)
        .other          _ZN3cub18CUB_300001_SM_10006detail6reduce28DeviceReduceSingleTileKernelINS2_10policy_hubIfjN4cuda3std3__44plusIfEEE10Policy1000EN6thrust24THRUST_300001_SM_1000_NS10device_ptrIfEEPfjS9_ffNS7_10__identityEEEvT0_T1_T2_T3_T4_T6_,@"STO_CUDA_ENTRY STV_DEFAULT"
_ZN3cub18CUB_300001_SM_10006detail6reduce28DeviceReduceSingleTileKernelINS2_10policy_hubIfjN4cuda3std3__44plusIfEEE10Policy1000EN6thrust24THRUST_300001_SM_1000_NS10device_ptrIfEEPfjS9_ffNS7_10__identityEEEvT0_T1_T2_T3_T4_T6_:
.text._ZN3cub18CUB_300001_SM_10006detail6reduce28DeviceReduceSingleTileKernelINS2_10policy_hubIfjN4cuda3std3__44plusIfEEE10Policy1000EN6thrust24THRUST_300001_SM_1000_NS10device_ptrIfEEPfjS9_ffNS7_10__identityEEEvT0_T1_T2_T3_T4_T6_:
        /* <DEDUP_REMOVED lines=13> */
.L_x_204:
[----:B------:R-:W-:Y:S01]  /*00d0*/  ISETP.GT.U32.AND P0, PT, R4, 0x1fff, PT ;  /* 0x00001fff0400780c */ /* 0x000fe20003f04070 */
[----:B------:R-:W-:-:S12]  /*00e0*/  BSSY.RECONVERGENT B0, `(.L_x_205) ;  /* 0x000022c000007945 */ /* 0x000fd80003800200 */
[----:B------:R-:W-:Y:S05]  /*00f0*/  @P0 BRA `(.L_x_206) ;  /* 0x0000001000000947 */ /* 0x000fea0003800000 */
[----:B------:R-:W0:Y:S01]  /*0100*/  S2R R5, SR_TID.X ;  /* 0x0000000000057919 */ /* 0x000e220000002100 */
[----:B------:R-:W-:Y:S01]  /*0110*/  BSSY.RECONVERGENT B1, `(.L_x_207) ;  /* 0x0000009000017945 */ /* 0x000fe20003800200 */
[----:B------:R-:W-:Y:S01]  /*0120*/  HFMA2 R0, -RZ, RZ, 0, 0 ;  /* 0x00000000ff007431 */ /* 0x000fe200000001ff */
[----:B0-----:R-:W-:Y:S02]  /*0130*/  ISETP.GE.U32.AND P0, PT, R5, R4, PT ;  /* 0x000000040500720c */ /* 0x001fe40003f06070 */
[----:B------:R-:W-:-:S11]  /*0140*/  MOV R7, R5 ;  /* 0x0000000500077202 */ /* 0x000fd60000000f00 */
[----:B------:R-:W-:Y:S05]  /*0150*/  @P0 BRA `(.L_x_208) ;  /* 0x0000000000100947 */ /* 0x000fea0003800000 */
[----:B------:R-:W0:Y:S02]  /*0160*/  LDC.64 R2, c[0x0][0x380] ;  /* 0x0000e000ff027b82 */ /* 0x000e240000000a00 */
[----:B0-----:R-:W-:-:S05]  /*0170*/  IMAD.WIDE.U32 R2, R5, 0x4, R2 ;  /* 0x0000000405027825 */ /* 0x001fca00078e0002 */
[----:B------:R0:W5:Y:S01]  /*0180*/  LDG.E R0, desc[UR6][R2.64] ;  /* 0x0000000602007981 */ /* 0x000162000c1e1900 */
[----:B------:R-:W-:-:S07]  /*0190*/  IADD3 R7, PT, PT, R5, 0x200, RZ ;  /* 0x0000020005077810 */ /* 0x000fce0007ffe0ff */
.L_x_208:
[----:B------:R-:W-:Y:S05]  /*01a0*/  BSYNC.RECONVERGENT B1 ;  /* 0x0000000000017941 */ /* 0x000fea0003800200 */
.L_x_207:
[----:B------:R-:W-:Y:S01]  /*01b0*/  ISETP.GE.U32.AND P0, PT, R7, R4, PT ;  /* 0x000000040700720c */ /* 0x000fe20003f06070 */
[----:B------:R-:W-:-:S12]  /*01c0*/  BSSY.RECONVERGENT B1, `(.L_x_209) ;  /* 0x0000070000017945 */ /* 0x000fd80003800200 */
[----:B------:R-:W-:Y:S05]  /*01d0*/  @P0 BRA `(.L_x_210) ;  /* 0x0000000400b80947 */ /* 0x000fea0003800000 */
[----:B0-----:R-:W-:Y:S01]  /*01e0*/  LOP3.LUT R3, RZ, R7, RZ, 0x33, !PT ;  /* 0x00000007ff037212 */ /* 0x001fe200078e33ff */
[----:B------:R-:W-:Y:S03]  /*01f0*/  BSSY.RECONVERGENT B2, `(.L_x_211) ;  /* 0x0000033000027945 */ /* 0x000fe60003800200 */
[----:B------:R-:W-:-:S04]  /*0200*/  IADD3 R3, PT, PT, R3, R4, RZ ;  /* 0x0000000403037210 */ /* 0x000fc80007ffe0ff */
        /* <DEDUP_REMOVED lines=9> */
[----:B------:R-:W-:-:S04]  /*02a0*/  IADD3 R2, P0, PT, R2, 0x4000, RZ ;  /* 0x0000400002027810 */ /* 0x000fc80007f1e0ff */
[----:B------:R-:W-:-:S09]  /*02b0*/  IADD3.X R3, PT, PT, RZ, R3, RZ, P0, !PT ;  /* 0x00000003ff037210 */ /* 0x000fd200007fe4ff */
.L_x_213:
        /* <DEDUP_REMOVED lines=19> */
[----:B0-----:R-:W-:-:S04]  /*03f0*/  IADD3 R2, P2, PT, R2, 0x8000, RZ ;  /* 0x0000800002027810 */ /* 0x001fc80007f5e0ff */
[----:B------:R-:W-:Y:S01]  /*0400*/  IADD3.X R3, PT, PT, RZ, R3, RZ, P2, !PT ;  /* 0x00000003ff037210 */ /* 0x000fe200017fe4ff */
        /* <DEDUP_REMOVED lines=17> */
.L_x_212:
[----:B------:R-:W-:Y:S05]  /*0520*/  BSYNC.RECONVERGENT B2 ;  /* 0x0000000000027941 */ /* 0x000fea0003800200 */
.L_x_211:
[----:B------:R-:W-:Y:S05]  /*0530*/  @!P1 BRA `(.L_x_210) ;  /* 0x0000000000e09947 */ /* 0x000fea0003800000 */
[----:B------:R-:W-:Y:S01]  /*0540*/  ISETP.GE.U32.AND P0, PT, R22, 0x8, PT ;  /* 0x000000081600780c */ /* 0x000fe20003f06070 */
[----:B------:R-:W-:Y:S01]  /*0550*/  BSSY.RECONVERGENT B2, `(.L_x_214) ;  /* 0x0000017000027945 */ /* 0x000fe20003800200 */
[----:B------:R-:W-:-:S04]  /*0560*/  LOP3.LUT R10, R6, 0x7, RZ, 0xc0, !PT ;  /* 0x00000007060a7812 */ /* 0x000fc800078ec0ff */
[----:B------:R-:W-:-:S07]  /*0570*/  ISETP.NE.AND P1, PT, R10, RZ, PT ;  /* 0x000000ff0a00720c */ /* 0x000fce0003f25270 */
[----:B------:R-:W-:Y:S06]  /*0580*/  @!P0 BRA `(.L_x_215) ;  /* 0x00000000004c8947 */ /* 0x000fec0003800000 */
[----:B------:R-:W0:Y:S02]  /*0590*/  LDC.64 R2, c[0x0][0x380] ;  /* 0x0000e000ff027b82 */ /* 0x000e240000000a00 */
[----:B0-----:R-:W-:-:S05]  /*05a0*/  IMAD.WIDE.U32 R2, R7, 0x4, R2 ;  /* 0x0000000407027825 */ /* 0x001fca00078e0002 */
        /* <DEDUP_REMOVED lines=17> */
.L_x_215:
[----:B------:R-:W-:Y:S05]  /*06c0*/  BSYNC.RECONVERGENT B2 ;  /* 0x0000000000027941 */ /* 0x000fea0003800200 */
.L_x_214:
        /* <DEDUP_REMOVED lines=17> */
.L_x_217:
[----:B------:R-:W-:Y:S05]  /*07e0*/  BSYNC.RECONVERGENT B2 ;  /* 0x0000000000027941 */ /* 0x000fea0003800200 */
.L_x_216:
[----:B------:R-:W-:Y:S05]  /*07f0*/  @!P1 BRA `(.L_x_210) ;  /* 0x0000000000309947 */ /* 0x000fea0003800000 */
[----:B------:R-:W0:Y:S01]  /*0800*/  LDC.64 R2, c[0x0][0x380] ;  /* 0x0000e000ff027b82 */ /* 0x000e220000000a00 */
[----:B------:R-:W-:Y:S01]  /*0810*/  IADD3 R6, PT, PT, -R6, RZ, RZ ;  /* 0x000000ff06067210 */ /* 0x000fe20007ffe1ff */
[----:B0-----:R-:W-:-:S05]  /*0820*/  IMAD.WIDE.U32 R2, R7, 0x4, R2 ;  /* 0x0000000407027825 */ /* 0x001fca00078e0002 */
[----:B------:R-:W-:-:S07]  /*0830*/  MOV R7, R3 ;  /* 0x0000000300077202 */ /* 0x000fce0000000f00 */
.L_x_218:
[----:B------:R-:W-:-:S06]  /*0840*/  MOV R3, R7 ;  /* 0x0000000700037202 */ /* 0x000fcc0000000f00 */
[----:B------:R0:W2:Y:S01]  /*0850*/  LDG.E R3, desc[UR6][R2.64] ;  /* 0x0000000602037981 */ /* 0x0000a2000c1e1900 */
[----:B------:R-:W-:-:S04]  /*0860*/  IADD3 R6, PT, PT, R6, 0x1, RZ ;  /* 0x0000000106067810 */ /* 0x000fc80007ffe0ff */
[----:B------:R-:W-:Y:S02]  /*0870*/  ISETP.NE.AND P0, PT, R6, RZ, PT ;  /* 0x000000ff0600720c */ /* 0x000fe40003f05270 */
[----:B0-----:R-:W-:-:S04]  /*0880*/  IADD3 R2, P1, PT, R2, 0x800, RZ ;  /* 0x0000080002027810 */ /* 0x001fc80007f3e0ff */
[----:B------:R-:W-:Y:S01]  /*0890*/  IADD3.X R7, PT, PT, RZ, R7, RZ, P1, !PT ;  /* 0x00000007ff077210 */ /* 0x000fe20000ffe4ff */
[----:B--2--5:R-:W-:-:S06]  /*08a0*/  FADD R0, R3, R0 ;  /* 0x0000000003007221 */ /* 0x024fcc0000000000 */
[----:B------:R-:W-:Y:S05]  /*08b0*/  @P0 BRA `(.L_x_218) ;  /* 0xfffffffc00e00947 */ /* 0x000fea000383ffff */
.L_x_210:
[----:B------:R-:W-:Y:S05]  /*08c0*/  BSYNC.RECONVERGENT B1 ;  /* 0x0000000000017941 */ /* 0x000fea0003800200 */
.L_x_209:
[----:B------:R-:W-:Y:S02]  /*08d0*/  ISETP.GE.U32.AND P0, PT, R4, 0x200, PT ;  /* 0x000002000400780c */ /* 0x000fe40003f06070 */
        /* <DEDUP_REMOVED lines=36> */
[----:B------:R-:W3:Y:S04]  /*0b20*/  LDS.128 R8, [UR4+0x30] ;  /* 0x00003004ff087984 */ /* 0x000ee80008000c00 */
[----:B------:R-:W4:Y:S01]  /*0b30*/  LDS.128 R16, [UR4+0x40] ;  /* 0x00004004ff107984 */ /* 0x000f220008000c00 */
[----:B0-----:R-:W-:-:S04]  /*0b40*/  FADD R5, R0, R5 ;  /* 0x0000000500057221 */ /* 0x001fc80000000000 */
        /* <DEDUP_REMOVED lines=9> */
[----:B------:R-:W-:-:S04]  /*0be0*/  FADD R11, R10, R11 ;  /* 0x0000000b0a0b7221 */ /* 0x000fc80000000000 */
[----:B----4-:R-:W-:-:S04]  /*0bf0*/  FADD R16, R11, R16 ;  /* 0x000000100b107221 */ /* 0x010fc80000000000 */
[----:B------:R-:W-:-:S04]  /*0c00*/  FADD R17, R16, R17 ;  /* 0x0000001110117221 */ /* 0x000fc80000000000 */
[----:B------:R-:W-:-:S04]  /*0c10*/  FADD R18, R17, R18 ;  /* 0x0000001211127221 */ /* 0x000fc80000000000 */
[----:B------:R-:W-:Y:S01]  /*0c20*/  FADD R0, R18, R19 ;  /* 0x0000001312007221 */ /* 0x000fe20000000000 */
[----:B------:R-:W-:Y:S06]  /*0c30*/  BRA `(.L_x_220) ;  /* 0x0000001400d87947 */ /* 0x000fec0003800000 */
.L_x_219:
[----:B------:R-:W1:Y:S01]  /*0c40*/  S2R R6, SR_LANEID ;  /* 0x0000000000067919 */ /* 0x000e620000000000 */
[----:B------:R-:W-:-:S04]  /*0c50*/  LOP3.LUT R0, R5, 0x3e0, RZ, 0xc0, !PT ;  /* 0x000003e005007812 */ /* 0x000fc800078ec0ff */
[----:B0-----:R-:W-:Y:S02]  /*0c60*/  IADD3 R3, PT, PT, R0, 0x20, RZ ;  /* 0x0000002000037810 */ /* 0x001fe40007ffe0ff */
[----:B------:R-:W-:Y:S02]  /*0c70*/  LOP3.LUT R7, RZ, R0, RZ, 0x33, !PT ;  /* 0x00000000ff077212 */ /* 0x000fe400078e33ff */
[-C--:B------:R-:W-:Y:S02]  /*0c80*/  ISETP.GT.U32.AND P0, PT, R3, R4.reuse, PT ;  /* 0x000000040300720c */ /* 0x080fe40003f04070 */
        /* <DEDUP_REMOVED lines=40> */
[----:B------:R-:W0:Y:S04]  /*0f10*/  LDS.128 R20, [UR4+0x10] ;  /* 0x00001004ff147984 */ /* 0x000e280008000c00 */
        /* <DEDUP_REMOVED lines=30> */
.L_x_206:
[----:B------:R-:W0:Y:S01]  /*1100*/  S2R R0, SR_TID.X ;  /* 0x0000000000007919 */ /* 0x000e220000002100 */
[----:B------:R-:W1:Y:S02]  /*1110*/  LDCU.64 UR4, c[0x0][0x380] ;  /* 0x00007000ff0477ac */ /* 0x000e640008000a00 */
[----:B-1----:R-:W-:Y:S02]  /*1120*/  MOV R12, UR4 ;  /* 0x00000004000c7c02 */ /* 0x002fe40008000f00 */
[----:B------:R-:W-:-:S03]  /*1130*/  MOV R13, UR5 ;  /* 0x00000005000d7c02 */ /* 0x000fc60008000f00 */
        /* <DEDUP_REMOVED lines=17> */
[----:B------:R-:W-:Y:S01]  /*1250*/  UMOV UR4, 0x2000 ;  /* 0x0000200000047882 */ /* 0x000fe20000000000 */
[----:B--2---:R-:W-:Y:S01]  /*1260*/  FADD R20, R20, R21 ;  /* 0x0000001514147221 */ /* 0x004fe20000000000 */
[----:B------:R-:W-:-:S04]  /*1270*/  IADD3 R21, PT, PT, R4, -0x2000, RZ ;  /* 0xffffe00004157810 */ /* 0x000fc80007ffe0ff */
[----:B------:R-:W-:Y:S01]  /*1280*/  ISETP.GE.U32.AND P0, PT, R21, 0x2000, PT ;  /* 0x000020001500780c */ /* 0x000fe20003f06070 */
[----:B---3--:R-:W-:Y:S01]  /*1290*/  FADD R6, R6, R7 ;  /* 0x0000000706067221 */ /* 0x008fe20000000000 */
[----:B----4-:R-:W-:-:S04]  /*12a0*/  FADD R9, R8, R9 ;  /* 0x0000000908097221 */ /* 0x010fc80000000000 */
[----:B------:R-:W-:Y:S01]  /*12b0*/  FADD R6, R6, R9 ;  /* 0x0000000906067221 */ /* 0x000fe20000000000 */
[----:B-----5:R-:W-:Y:S01]  /*12c0*/  FADD R10, R10, R11 ;  /* 0x0000000b0a0a7221 */ /* 0x020fe20000000000 */
[----:B------:R-:W-:-:S04]  /*12d0*/  FADD R15, R14, R15 ;  /* 0x0000000f0e0f7221 */ /* 0x000fc80000000000 */
[----:B------:R-:W-:Y:S01]  /*12e0*/  FADD R15, R10, R15 ;  /* 0x0000000f0a0f7221 */ /* 0x000fe20000000000 */
[----:B------:R-:W-:Y:S01]  /*12f0*/  FADD R16, R16, R17 ;  /* 0x0000001110107221 */ /* 0x000fe20000000000 */
[----:B------:R-:W-:-:S04]  /*1300*/  FADD R19, R18, R19 ;  /* 0x0000001312137221 */ /* 0x000fc80000000000 */
[----:B------:R-:W-:Y:S01]  /*1310*/  FADD R16, R16, R19 ;  /* 0x0000001310107221 */ /* 0x000fe20000000000 */
[----:B------:R-:W-:-:S04]  /*1320*/  FADD R5, R5, R22 ;  /* 0x0000001605057221 */ /* 0x000fc80000000000 */
[----:B------:R-:W-:Y:S01]  /*1330*/  FADD R5, R20, R5 ;  /* 0x0000000514057221 */ /* 0x000fe20000000000 */
[----:B------:R-:W-:-:S03]  /*1340*/  FADD R6, R6, R15 ;  /* 0x0000000f06067221 */ /* 0x000fc60000000000 */
[----:B------:R-:W-:-:S04]  /*1350*/  FADD R5, R16, R5 ;  /* 0x0000000510057221 */ /* 0x000fc80000000000 */
[----:B------:R-:W-:Y:S01]  /*1360*/  FADD R5, R6, R5 ;  /* 0x0000000506057221 */ /* 0x000fe20000000000 */
[----:B------:R-:W-:Y:S06]  /*1370*/  @!P0 BRA `(.L_x_221) ;  /* 0x0000000000ac8947 */ /* 0x000fec0003800000 */
[----:B------:R-:W0:Y:S01]  /*1380*/  LDC R4, c[0x0][0x390] ;  /* 0x0000e400ff047b82 */ /* 0x000e220000000800 */
[----:B------:R-:W-:-:S07]  /*1390*/  UMOV UR4, 0x2000 ;  /* 0x0000200000047882 */ /* 0x000fce0000000000 */
[----:B------:R-:W1:Y:S02]  /*13a0*/  LDC.64 R12, c[0x0][0x380] ;  /* 0x0000e000ff0c7b82 */ /* 0x000e640000000a00 */
.L_x_223:
[----:B------:R-:W-:-:S05]  /*13b0*/  IADD3 R3, PT, PT, R0, UR4, RZ ;  /* 0x0000000400037c10 */ /* 0x000fca000fffe0ff */
        /* <DEDUP_REMOVED lines=17> */
[----:B0-----:R-:W-:-:S04]  /*14d0*/  IADD3 R2, PT, PT, R4, -UR4, RZ ;  /* 0x8000000404027c10 */ /* 0x001fc8000fffe0ff */
        /* <DEDUP_REMOVED lines=18> */
[----:B------:R-:W-:-:S06]  /*1600*/  UIADD3 UR4, UPT, UPT, UR4, 0x2000, URZ ;  /* 0x0000200004047890 */ /* 0x000fcc000fffe0ff */
[----:B------:R-:W-:-:S13]  /*1610*/  ISETP.LT.U32.AND P0, PT, R21, UR4, PT ;  /* 0x0000000415007c0c */ /* 0x000fda000bf01070 */
[----:B------:R-:W-:Y:S05]  /*1620*/  @!P0 BRA `(.L_x_223) ;  /* 0xfffffffc00608947 */ /* 0x000fea000383ffff */
.L_x_221:
[----:B------:R-:W-:Y:S01]  /*1630*/  IADD3 R3, PT, PT, R4, -UR4, RZ ;  /* 0x8000000404037c10 */ /* 0x000fe2000fffe0ff */
[----:B------:R-:W-:Y:S03]  /*1640*/  BSSY.RECONVERGENT B1, `(.L_x_222) ;  /* 0x00000a3000017945 */ /* 0x000fe60003800200 */
[----:B------:R-:W-:-:S04]  /*1650*/  ISETP.GE.AND P0, PT, R0, R3, PT ;  /* 0x000000030000720c */ /* 0x000fc80003f06270 */
[----:B------:R-:W-:-:S13]  /*1660*/  ISETP.LE.U32.OR P0, PT, R4, UR4, P0 ;  /* 0x0000000404007c0c */ /* 0x000fda0008703470 */
[----:B------:R-:W-:Y:S05]  /*1670*/  @P0 BRA `(.L_x_224) ;  /* 0x00000008007c0947 */ /* 0x000fea0003800000 */
[-C--:B------:R-:W-:Y:S01]  /*1680*/  LOP3.LUT R3, RZ, R0.reuse, RZ, 0x33, !PT ;  /* 0x00000000ff037212 */ /* 0x080fe200078e33ff */
[----:B------:R-:W-:Y:S01]  /*1690*/  BSSY.RECONVERGENT B2, `(.L_x_225) ;  /* 0x0000052000027945 */ /* 0x000fe20003800200 */
[----:B------:R-:W-:Y:S02]  /*16a0*/  MOV R6, R0 ;  /* 0x0000000000067202 */ /* 0x000fe40000000f00 */
[----:B------:R-:W-:-:S04]  /*16b0*/  IADD3 R3, PT, PT, R4, -UR4, R3 ;  /* 0x8000000404037c10 */ /* 0x000fc8000fffe003 */
[C---:B------:R-:W-:Y:S02]  /*16c0*/  ISETP.GE.U32.AND P0, PT, R3.reuse, 0x1e00, PT ;  /* 0x00001e000300780c */ /* 0x040fe40003f06070 */
[----:B------:R-:W-:-:S04]  /*16d0*/  LEA.HI R3, R3, 0x1, RZ, 0x17 ;  /* 0x0000000103037811 */ /* 0x000fc800078fb8ff */
[----:B------:R-:W-:-:S07]  /*16e0*/  LOP3.LUT R4, R3, 0xf, RZ, 0xc0, !PT ;  /* 0x0000000f03047812 */ /* 0x000fce00078ec0ff */
[----:B------:R-:W-:Y:S05]  /*16f0*/  @!P0 BRA `(.L_x_226) ;  /* 0x00000004002c8947 */ /* 0x000fea0003800000 */
[----:B------:R-:W-:Y:S01]  /*1700*/  LOP3.LUT R7, R3, 0xfffff0, RZ, 0xc0, !PT ;  /* 0x00fffff003077812 */ /* 0x000fe200078ec0ff */
[----:B------:R-:W-:Y:S01]  /*1710*/  BSSY.RECONVERGENT B3, `(.L_x_227) ;  /* 0x0000048000037945 */ /* 0x000fe20003800200 */
[C---:B------:R-:W-:Y:S02]  /*1720*/  LOP3.LUT R6, R0.reuse, 0x1000, RZ, 0xfc, !PT ;  /* 0x0000100000067812 */ /* 0x040fe400078efcff */
[----:B------:R-:W-:Y:S02]  /*1730*/  IADD3 R2, PT, PT, R0, UR4, RZ ;  /* 0x0000000400027c10 */ /* 0x000fe4000fffe0ff */
[----:B------:R-:W-:-:S07]  /*1740*/  IADD3 R7, PT, PT, -R7, RZ, RZ ;  /* 0x000000ff07077210 */ /* 0x000fce0007ffe1ff */
.L_x_228:
[C---:B------:R-:W-:Y:S01]  /*1750*/  IADD3 R19, PT, PT, R2.reuse, 0x200, RZ ;  /* 0x0000020002137810 */ /* 0x040fe20007ffe0ff */
[C---:B------:R-:W-:Y:S01]  /*1760*/  IMAD.WIDE.U32 R14, R2.reuse, 0x4, R12 ;  /* 0x00000004020e7825 */ /* 0x040fe200078e000c */
[----:B------:R-:W-:-:S03]  /*1770*/  IADD3 R11, PT, PT, R2, 0x400, RZ ;  /* 0x00000400020b7810 */ /* 0x000fc60007ffe0ff */
[--C-:B------:R-:W-:Y:S01]  /*1780*/  IMAD.WIDE.U32 R18, R19, 0x4, R12.reuse ;  /* 0x0000000413127825 */ /* 0x100fe200078e000c */
[----:B------:R0:W2:Y:S01]  /*1790*/  LDG.E R8, desc[UR6][R14.64] ;  /* 0x000000060e087981 */ /* 0x0000a2000c1e1900 */
[C---:B------:R-:W-:Y:S02]  /*17a0*/  IADD3 R21, PT, PT, R2.reuse, 0x600, RZ ;  /* 0x0000060002157810 */ /* 0x040fe40007ffe0ff */
[--C-:B------:R-:W-:Y:S01]  /*17b0*/  IMAD.WIDE.U32 R10, R11, 0x4, R12.reuse ;  /* 0x000000040b0a7825 */ /* 0x100fe200078e000c */
[----:B------:R1:W3:Y:S01]  /*17c0*/  LDG.E R9, desc[UR6][R18.64] ;  /* 0x0000000612097981 */ /* 0x0002e2000c1e1900 */
[C---:B------:R-:W-:Y:S02]  /*17d0*/  IADD3 R17, PT, PT, R2.reuse, 0x800, RZ ;  /* 0x0000080002117810 */ /* 0x040fe40007ffe0ff */
[--C-:B------:R-:W-:Y:S02]  /*17e0*/  IMAD.WIDE.U32 R20, R21, 0x4, R12.reuse ;  /* 0x0000000415147825 */ /* 0x100fe400078e000c */
[----:B------:R4:W5:Y:S01]  /*17f0*/  LDG.E R10, desc[UR6][R10.64] ;  /* 0x000000060a0a7981 */ /* 0x000962000c1e1900 */
[----:B------:R-:W-:Y:S01]  /*1800*/  IADD3 R29, PT, PT, R2, 0xa00, RZ ;  /* 0x00000a00021d7810 */ /* 0x000fe20007ffe0ff */
[----:B------:R-:W-:-:S02]  /*1810*/  IMAD.WIDE.U32 R16, R17, 0x4, R12 ;  /* 0x0000000411107825 */ /* 0x000fc400078e000c */
[----:B------:R4:W5:Y:S01]  /*1820*/  LDG.E R27, desc[UR6][R20.64] ;  /* 0x00000006141b7981 */ /* 0x000962000c1e1900 */
[C---:B------:R-:W-:Y:S01]  /*1830*/  IADD3 R23, PT, PT, R2.reuse, 0xc00, RZ ;  /* 0x00000c0002177810 */ /* 0x040fe20007ffe0ff */
[--C-:B------:R-:W-:Y:S02]  /*1840*/  IMAD.WIDE.U32 R28, R29, 0x4, R12.reuse ;  /* 0x000000041d1c7825 */ /* 0x100fe400078e000c */
[----:B------:R-:W5:Y:S01]  /*1850*/  LDG.E R26, desc[UR6][R16.64] ;  /* 0x00000006101a7981 */ /* 0x000f62000c1e1900 */
[C---:B------:R-:W-:Y:S01]  /*1860*/  IADD3 R22, PT, PT, R2.reuse, 0xe00, RZ ;  /* 0x00000e0002167810 */ /* 0x040fe20007ffe0ff */
[--C-:B0-----:R-:W-:Y:S02]  /*1870*/  IMAD.WIDE.U32 R14, R23, 0x4, R12.reuse ;  /* 0x00000004170e7825 */ /* 0x101fe400078e000c */
[----:B------:R0:W5:Y:S01]  /*1880*/  LDG.E R25, desc[UR6][R28.64] ;  /* 0x000000061c197981 */ /* 0x000162000c1e1900 */
[----:B------:R-:W-:Y:S01]  /*1890*/  IADD3 R23, PT, PT, R2, 0x1000, RZ ;  /* 0x0000100002177810 */ /* 0x000fe20007ffe0ff */
[----:B-1----:R-:W-:-:S02]  /*18a0*/  IMAD.WIDE.U32 R18, R22, 0x4, R12 ;  /* 0x0000000416127825 */ /* 0x002fc400078e000c */
[----:B------:R1:W5:Y:S01]  /*18b0*/  LDG.E R24, desc[UR6][R14.64] ;  /* 0x000000060e187981 */ /* 0x000362000c1e1900 */
[C---:B----4-:R-:W-:Y:S01]  /*18c0*/  IADD3 R11, PT, PT, R2.reuse, 0x1200, RZ ;  /* 0x00001200020b7810 */ /* 0x050fe20007ffe0ff */
[--C-:B------:R-:W-:Y:S02]  /*18d0*/  IMAD.WIDE.U32 R20, R23, 0x4, R12.reuse ;  /* 0x0000000417147825 */ /* 0x100fe400078e000c */
[----:B------:R4:W5:Y:S01]  /*18e0*/  LDG.E R23, desc[UR6][R18.64] ;  /* 0x0000000612177981 */ /* 0x000962000c1e1900 */
[C---:B0-----:R-:W-:Y:S01]  /*18f0*/  IADD3 R29, PT, PT, R2.reuse, 0x1400, RZ ;  /* 0x00001400021d7810 */ /* 0x041fe20007ffe0ff */
[--C-:B------:R-:W-:Y:S02]  /*1900*/  IMAD.WIDE.U32 R16, R11, 0x4, R12.reuse ;  /* 0x000000040b107825 */ /* 0x100fe400078e000c */
[----:B------:R-:W5:Y:S01]  /*1910*/  LDG.E R22, desc[UR6][R20.64] ;  /* 0x0000000614167981 */ /* 0x000f62000c1e1900 */
[----:B-1----:R-:W-:Y:S01]  /*1920*/  IADD3 R15, PT, PT, R2, 0x1600, RZ ;  /* 0x00001600020f7810 */ /* 0x002fe20007ffe0ff */
[----:B------:R-:W-:-:S02]  /*1930*/  IMAD.WIDE.U32 R28, R29, 0x4, R12 ;  /* 0x000000041d1c7825 */ /* 0x000fc400078e000c */
[----:B------:R0:W5:Y:S01]  /*1940*/  LDG.E R11, desc[UR6][R16.64] ;  /* 0x00000006100b7981 */ /* 0x000162000c1e1900 */
[C---:B----4-:R-:W-:Y:S01]  /*1950*/  IADD3 R19, PT, PT, R2.reuse, 0x1800, RZ ;  /* 0x0000180002137810 */ /* 0x050fe20007ffe0ff */
[--C-:B------:R-:W-:Y:S02]  /*1960*/  IMAD.WIDE.U32 R14, R15, 0x4, R12.reuse ;  /* 0x000000040f0e7825 */ /* 0x100fe400078e000c */
[----:B------:R-:W4:Y:S02]  /*1970*/  LDG.E R28, desc[UR6][R28.64] ;  /* 0x000000061c1c7981 */ /* 0x000f24000c1e1900 */
[----:B------:R-:W-:Y:S01]  /*1980*/  IMAD.WIDE.U32 R18, R19, 0x4, R12 ;  /* 0x0000000413127825 */ /* 0x000fe200078e000c */
[C---:B0-----:R-:W-:Y:S02]  /*1990*/  IADD3 R17, PT, PT, R2.reuse, 0x1a00, RZ ;  /* 0x00001a0002117810 */ /* 0x041fe40007ffe0ff */
[----:B------:R-:W-:-:S03]  /*19a0*/  IADD3 R21, PT, PT, R2, 0x1c00, RZ ;  /* 0x00001c0002157810 */ /* 0x000fc60007ffe0ff */
[----:B------:R-:W4:Y:S04]  /*19b0*/  LDG.E R18, desc[UR6][R18.64] ;  /* 0x0000000612127981 */ /* 0x000f28000c1e1900 */
[----:B------:R0:W4:Y:S01]  /*19c0*/  LDG.E R29, desc[UR6][R14.64] ;  /* 0x000000060e1d7981 */ /* 0x000122000c1e1900 */
[----:B------:R-:W-:Y:S01]  /*19d0*/  IADD3 R20, PT, PT, R2, 0x1e00, RZ ;  /* 0x00001e0002147810 */ /* 0x000fe20007ffe0ff */
[----:B0-----:R-:W-:-:S04]  /*19e0*/  IMAD.WIDE.U32 R14, R17, 0x4, R12 ;  /* 0x00000004110e7825 */ /* 0x001fc800078e000c */
[--C-:B------:R-:W-:Y:S02]  /*19f0*/  IMAD.WIDE.U32 R16, R21, 0x4, R12.reuse ;  /* 0x0000000415107825 */ /* 0x100fe400078e000c */
[----:B------:R-:W4:Y:S02]  /*1a00*/  LDG.E R14, desc[UR6][R14.64] ;  /* 0x000000060e0e7981 */ /* 0x000f24000c1e1900 */
[----:B------:R-:W-:Y:S02]  /*1a10*/  IMAD.WIDE.U32 R20, R20, 0x4, R12 ;  /* 0x0000000414147825 */ /* 0x000fe400078e000c */
[----:B------:R-:W4:Y:S04]  /*1a20*/  LDG.E R16, desc[UR6][R16.64] ;  /* 0x0000000610107981 */ /* 0x000f28000c1e1900 */
[----:B------:R-:W4:Y:S01]  /*1a30*/  LDG.E R20, desc[UR6][R20.64] ;  /* 0x0000000614147981 */ /* 0x000f22000c1e1900 */
[----:B------:R-:W-:-:S04]  /*1a40*/  IADD3 R7, PT, PT, R7, 0x10, RZ ;  /* 0x0000001007077810 */ /* 0x000fc80007ffe0ff */
[----:B------:R-:W-:Y:S02]  /*1a50*/  ISETP.NE.AND P0, PT, R7, RZ, PT ;  /* 0x000000ff0700720c */ /* 0x000fe40003f05270 */
[----:B------:R-:W-:Y:S02]  /*1a60*/  IADD3 R6, PT, PT, R6, 0x2000, RZ ;  /* 0x0000200006067810 */ /* 0x000fe40007ffe0ff */
[----:B------:R-:W-:Y:S01]  /*1a70*/  IADD3 R2, PT, PT, R2, 0x2000, RZ ;  /* 0x0000200002027810 */ /* 0x000fe20007ffe0ff */
[----:B--2---:R-:W-:-:S04]  /*1a80*/  FADD R8, R8, R5 ;  /* 0x0000000508087221 */ /* 0x004fc80000000000 */
[----:B---3--:R-:W-:-:S04]  /*1a90*/  FADD R9, R8, R9 ;  /* 0x0000000908097221 */ /* 0x008fc80000000000 */
        /* <DEDUP_REMOVED lines=8> */
[----:B----4-:R-:W-:-:S04]  /*1b20*/  FADD R28, R11, R28 ;  /* 0x0000001c0b1c7221 */ /* 0x010fc80000000000 */
[----:B------:R-:W-:-:S04]  /*1b30*/  FADD R29, R28, R29 ;  /* 0x0000001d1c1d7221 */ /* 0x000fc80000000000 */
[----:B------:R-:W-:-:S04]  /*1b40*/  FADD R29, R29, R18 ;  /* 0x000000121d1d7221 */ /* 0x000fc80000000000 */
[----:B------:R-:W-:-:S04]  /*1b50*/  FADD R29, R29, R14 ;  /* 0x0000000e1d1d7221 */ /* 0x000fc80000000000 */
[----:B------:R-:W-:-:S04]  /*1b60*/  FADD R29, R29, R16 ;  /* 0x000000101d1d7221 */ /* 0x000fc80000000000 */
[----:B------:R-:W-:Y:S01]  /*1b70*/  FADD R5, R29, R20 ;  /* 0x000000141d057221 */ /* 0x000fe20000000000 */
[----:B------:R-:W-:Y:S06]  /*1b80*/  @P0 BRA `(.L_x_228) ;  /* 0xfffffff800f00947 */ /* 0x000fec000383ffff */
[----:B------:R-:W-:Y:S05]  /*1b90*/  BSYNC.RECONVERGENT B3 ;  /* 0x0000000000037941 */ /* 0x000fea0003800200 */
.L_x_227:
[----:B------:R-:W-:-:S07]  /*1ba0*/  IADD3 R6, PT, PT, R6, -0x1000, RZ ;  /* 0xfffff00006067810 */ /* 0x000fce0007ffe0ff */
.L_x_226:
[----:B------:R-:W-:Y:S05]  /*1bb0*/  BSYNC.RECONVERGENT B2 ;  /* 0x0000000000027941 */ /* 0x000fea0003800200 */
.L_x_225:
[----:B------:R-:W-:-:S13]  /*1bc0*/  ISETP.NE.AND P0, PT, R4, RZ, PT ;  /* 0x000000ff0400720c */ /* 0x000fda0003f05270 */
[----:B------:R-:W-:Y:S05]  /*1bd0*/  @!P0 BRA `(.L_x_224) ;  /* 0x0000000400248947 */ /* 0x000fea0003800000 */
[----:B------:R-:W-:Y:S01]  /*1be0*/  ISETP.GE.U32.AND P0, PT, R4, 0x8, PT ;  /* 0x000000080400780c */ /* 0x000fe20003f06070 */
[----:B------:R-:W-:Y:S01]  /*1bf0*/  BSSY.RECONVERGENT B2, `(.L_x_229) ;  /* 0x0000025000027945 */ /* 0x000fe20003800200 */
[----:B------:R-:W-:-:S04]  /*1c00*/  LOP3.LUT R22, R3, 0x7, RZ, 0xc0, !PT ;  /* 0x0000000703167812 */ /* 0x000fc800078ec0ff */
[----:B------:R-:W-:-:S07]  /*1c10*/  ISETP.NE.AND P1, PT, R22, RZ, PT ;  /* 0x000000ff1600720c */ /* 0x000fce0003f25270 */
[----:B------:R-:W-:Y:S06]  /*1c20*/  @!P0 BRA `(.L_x_230) ;  /* 0x0000000000848947 */ /* 0x000fec0003800000 */
[----:B------:R-:W-:-:S04]  /*1c30*/  IADD3 R7, PT, PT, R6, UR4, RZ ;  /* 0x0000000406077c10 */ /* 0x000fc8000fffe0ff */
        /* <DEDUP_REMOVED lines=32> */
.L_x_230:
[----:B------:R-:W-:Y:S05]  /*1e40*/  BSYNC.RECONVERGENT B2 ;  /* 0x0000000000027941 */ /* 0x000fea0003800200 */
.L_x_229:
        /* <DEDUP_REMOVED lines=23> */
.L_x_232:
[----:B------:R-:W-:Y:S05]  /*1fc0*/  BSYNC.RECONVERGENT B2 ;  /* 0x0000000000027941 */ /* 0x000fea0003800200 */
.L_x_231:
[----:B------:R-:W-:Y:S05]  /*1fd0*/  @!P1 BRA `(.L_x_224) ;  /* 0x0000000000249947 */ /* 0x000fea0003800000 */
[----:B------:R-:W-:Y:S02]  /*1fe0*/  IADD3 R7, PT, PT, R6, UR4, RZ ;  /* 0x0000000406077c10 */ /* 0x000fe4000fffe0ff */
[----:B------:R-:W-:-:S07]  /*1ff0*/  IADD3 R4, PT, PT, -R4, RZ, RZ ;  /* 0x000000ff04047210 */ /* 0x000fce0007ffe1ff */
.L_x_233:
[----:B------:R-:W-:-:S06]  /*2000*/  IMAD.WIDE.U32 R2, R7, 0x4, R12 ;  /* 0x0000000407027825 */ /* 0x000fcc00078e000c */
[----:B------:R-:W2:Y:S01]  /*2010*/  LDG.E R2, desc[UR6][R2.64] ;  /* 0x0000000602027981 */ /* 0x000ea2000c1e1900 */
[----:B------:R-:W-:Y:S02]  /*2020*/  IADD3 R4, PT, PT, R4, 0x1, RZ ;  /* 0x0000000104047810 */ /* 0x000fe40007ffe0ff */
[----:B------:R-:W-:Y:S02]  /*2030*/  IADD3 R7, PT, PT, R7, 0x200, RZ ;  /* 0x0000020007077810 */ /* 0x000fe40007ffe0ff */
[----:B------:R-:W-:Y:S01]  /*2040*/  ISETP.NE.AND P0, PT, R4, RZ, PT ;  /* 0x000000ff0400720c */ /* 0x000fe20003f05270 */
[----:B--2---:R-:W-:-:S12]  /*2050*/  FADD R5, R2, R5 ;  /* 0x0000000502057221 */ /* 0x004fd80000000000 */
[----:B------:R-:W-:Y:S05]  /*2060*/  @P0 BRA `(.L_x_233) ;  /* 0xfffffffc00e40947 */ /* 0x000fea000383ffff */
.L_x_224:
[----:B------:R-:W-:Y:S05]  /*2070*/  BSYNC.RECONVERGENT B1 ;  /* 0x0000000000017941 */ /* 0x000fea0003800200 */
.L_x_222:
        /* <DEDUP_REMOVED lines=33> */
[----:B------:R-:W3:Y:S04]  /*2290*/  LDS.128 R8, [UR4+0x30] ;  /* 0x00003004ff087984 */ /* 0x000ee80008000c00 */
[----:B------:R-:W4:Y:S01]  /*22a0*/  LDS.128 R16, [UR4+0x40] ;  /* 0x00004004ff107984 */ /* 0x000f220008000c00 */
[----:B0-----:R-:W-:-:S04]  /*22b0*/  FADD R5, R0, R5 ;  /* 0x0000000500057221 */ /* 0x001fc80000000000 */
        /* <DEDUP_REMOVED lines=13> */
[----:B------:R-:W-:-:S07]  /*2390*/  FADD R0, R18, R19 ;  /* 0x0000001312007221 */ /* 0x000fce0000000000 */
.L_x_220:
[----:B------:R-:W-:Y:S05]  /*23a0*/  BSYNC.RECONVERGENT B0 ;  /* 0x0000000000007941 */ /* 0x000fea0003800200 */
.L_x_205:
[----:B------:R-:W-:Y:S05]  /*23b0*/  @P0 EXIT ;  /* 0x000000000000094d */ /* 0x000fea0003800000 */
[----:B012---:R-:W0:Y:S01]  /*23c0*/  LDC.64 R2, c[0x0][0x388] ;  /* 0x0000e200ff027b82 */ /* 0x007e220000000a00 */
[----:B------:R-:W1:Y:S02]  /*23d0*/  LDCU UR4, c[0x0][0x398] ;  /* 0x00007300ff0477ac */ /* 0x000e640008000800 */
[----:B-1----:R-:W-:-:S05]  /*23e0*/  FADD R5, R0, UR4 ;  /* 0x0000000400057e21 */ /* 0x002fca0008000000 */
[----:B0-----:R-:W-:Y:S01]  /*23f0*/  STG.E desc[UR6][R2.64], R5 ;  /* 0x0000000502007986 */ /* 0x001fe2000c101906 */
[----:B------:R-:W-:Y:S05]  /*2400*/  EXIT ;  /* 0x000000000000794d */ /* 0x000fea0003800000 */
.L_x_234:
        /* <DEDUP_REMOVED lines=15> */
.L_x_241:


//--------------------- .text._ZN3cub18CUB_300001_SM_10006detail11EmptyKernelIvEEvv --------------------------
	.section	.text._ZN3cub18CUB_300001_SM_10006detail11EmptyKernelIvEEvv,"ax",@progbits
	.align	128
        .global         _ZN3cub18CUB_300001_SM_10006detail11EmptyKernelIvEEvv
        .type           _ZN3cub18CUB_300001_SM_10006detail11EmptyKernelIvEEvv,@function
        .size           _ZN3cub18CUB_300001_SM_10006detail11EmptyKernelIvEEvv,(.L_x_242 - _ZN3cub18CUB_300001_SM_10006detail11EmptyKernelIvEEvv)
        .other          _ZN3cub18CUB_300001_SM_10006detail11EmptyKernelIvEEvv,@"STO_CUDA_ENTRY STV_DEFAULT"
_ZN3cub18CUB_300001_SM_10006detail11EmptyKernelIvEEvv:
.text._ZN3cub18CUB_300001_SM_10006detail11EmptyKernelIvEEvv:
[----:B------:R-:W-:Y:S01]  /*0000*/  LDC R1, c[0x0][0x37c] ;  /* 0x0000df00ff017b82 */ /* 0x000fe20000000800 */
[----:B------:R-:W-:Y:S05]  /*0010*/  EXIT ;  /* 0x000000000000794d */ /* 0x000fea0003800000 */
.L_x_235:
        /* <DEDUP_REMOVED lines=14> */
.L_x_242:


//--------------------- .nv.shared._ZN3cub18CUB_300001_SM_10006detail6reduce28DeviceReduceSingleTileKernelINS2_10policy_hubIfyN4cuda3std3__44plusIfEEE10Policy1000EPfSC_iS9_ffNS7_10__identityEEEvT0_T1_T2_T3_T4_T6_ --------------------------
	.section	.nv.shared._ZN3cub18CUB_300001_SM_10006detail6reduce28DeviceReduceSingleTileKernelINS2_10policy_hubIfyN4cuda3std3__44plusIfEEE10Policy1000EPfSC_iS9_ffNS7_10__identityEEEvT0_T1_T2_T3_T4_T6_,"aw",@nobits
	.sectionflags	@""
	.align	4
.nv.shared._ZN3cub18CUB_300001_SM_10006detail6reduce28DeviceReduceSingleTileKernelINS2_10policy_hubIfyN4cuda3std3__44plusIfEEE10Policy1000EPfSC_iS9_ffNS7_10__identityEEEvT0_T1_T2_T3_T4_T6_:
	.zero		1068


//--------------------- .nv.shared.reserved.0     --------------------------
	.section	.nv.shared.reserved.0,"aw",@nobits
	.weak		__nv_reservedSMEM_offset_0_alias
	.size		__nv_reservedSMEM_offset_0_alias, 0, 64
	.other		__nv_reservedSMEM_offset_0_alias,@"STO_CUDA_RESERVED_SHARED STV_DEFAULT"
__nv_reservedSMEM_offset_0_alias:
	.zero		0
	.zero		64


//--------------------- .nv.global                --------------------------
	.section	.nv.global,"aw",@nobits
.nv.global:
	.type		_ZN34_INTERNAL_084f4a26_4_k_cu_3ee193926thrust24THRUST_300001_SM_1000_NS3seqE,@object
	.size		_ZN34_INTERNAL_084f4a26_4_k_cu_3ee193926thrust24THRUST_300001_SM_1000_NS3seqE,(_ZN34_INTERNAL_084f4a26_4_k_cu_3ee193924cuda3std3__48in_placeE - _ZN34_INTERNAL_084f4a26_4_k_cu_3ee193926thrust24THRUST_300001_SM_1000_NS3seqE)
_ZN34_INTERNAL_084f4a26_4_k_cu_3ee193926thrust24THRUST_300001_SM_1000_NS3seqE:
	.zero		1
	.type		_ZN34_INTERNAL_084f4a26_4_k_cu_3ee193924cuda3std3__48in_placeE,@object
	.size		_ZN34_INTERNAL_084f4a26_4_k_cu_3ee193924cuda3std3__48in_placeE,(_ZN34_INTERNAL_084f4a26_4_k_cu_3ee193924cuda3std6ranges3__45__cpo4sizeE - _ZN34_INTERNAL_084f4a26_4_k_cu_3ee193924cuda3std3__48in_placeE)
_ZN34_INTERNAL_084f4a26_4_k_cu_3ee193924cuda3std3__48in_placeE:
	.zero		1
	.type		_ZN34_INTERNAL_084f4a26_4_k_cu_3ee193924cuda3std6ranges3__45__cpo4sizeE,@object
	.size		_ZN34_INTERNAL_084f4a26_4_k_cu_3ee193924cuda3std6ranges3__45__cpo4sizeE,(_ZN34_INTERNAL_084f4a26_4_k_cu_3ee193926thrust24THRUST_300001_SM_1000_NS12placeholders2_3E - _ZN34_INTERNAL_084f4a26_4_k_cu_3ee193924cuda3std6ranges3__45__cpo4sizeE)
_ZN34_INTERNAL_084f4a26_4_k_cu_3ee193924cuda3std6ranges3__45__cpo4sizeE:
	.zero		1
	.type		_ZN34_INTERNAL_084f4a26_4_k_cu_3ee193926thrust24THRUST_300001_SM_1000_NS12placeholders2_3E,@object
	.size		_ZN34_INTERNAL_084f4a26_4_k_cu_3ee193926thrust24THRUST_300001_SM_1000_NS12placeholders2_3E,(_ZN34_INTERNAL_084f4a26_4_k_cu_3ee193924cuda3std3__45__cpo6cbeginE - _ZN34_INTERNAL_084f4a26_4_k_cu_3ee193926thrust24THRUST_300001_SM_1000_NS12placeholders2_3E)
_ZN34_INTERNAL_084f4a26_4_k_cu_3ee193926thrust24THRUST_300001_SM_1000_NS12placeholders2_3E:
	.zero		1
	.type		_ZN34_INTERNAL_084f4a26_4_k_cu_3ee193924cuda3std3__45__cpo6cbeginE,@object
	.size		_ZN34_INTERNAL_084f4a26_4_k_cu_3ee193924cuda3std3__45__cpo6cbeginE,(_ZN34_INTERNAL_084f4a26_4_k_cu_3ee193924cuda3std6ranges3__45__cpo6cbeginE - _ZN34_INTERNAL_084f4a26_4_k_cu_3ee193924cuda3std3__45__cpo6cbeginE)
_ZN34_INTERNAL_084f4a26_4_k_cu_3ee193924cuda3std3__45__cpo6cbeginE:
	.zero		1
	.type		_ZN34_INTERNAL_084f4a26_4_k_cu_3ee193924cuda3std6ranges3__45__cpo6cbeginE,@object
	.size		_ZN34_INTERNAL_084f4a26_4_k_cu_3ee193924cuda3std6ranges3__45__cpo6cbeginE,(_ZN34_INTERNAL_084f4a26_4_k_cu_3ee193926thrust24THRUST_300001_SM_1000_NS12placeholders2_7E - _ZN34_INTERNAL_084f4a26_4_k_cu_3ee193924cuda3std6ranges3__45__cpo6cbeginE)
_ZN34_INTERNAL_084f4a26_4_k_cu_3ee193924cuda3std6ranges3__45__cpo6cbeginE:
	.zero		1
	.type		_ZN34_INTERNAL_084f4a26_4_k_cu_3ee193926thrust24THRUST_300001_SM_1000_NS12placeholders2_7E,@object
	.size		_ZN34_INTERNAL_084f4a26_4_k_cu_3ee193926thrust24THRUST_300001_SM_1000_NS12placeholders2_7E,(_ZN34_INTERNAL_084f4a26_4_k_cu_3ee193924cuda3std3__45__cpo7crbeginE - _ZN34_INTERNAL_084f4a26_4_k_cu_3ee193926thrust24THRUST_300001_SM_1000_NS12placeholders2_7E)
_ZN34_INTERNAL_084f4a26_4_k_cu_3ee193926thrust24THRUST_300001_SM_1000_NS12placeholders2_7E:
	.zero		1
	.type		_ZN34_INTERNAL_084f4a26_4_k_cu_3ee193924cuda3std3__45__cpo7crbeginE,@object
	.size		_ZN34_INTERNAL_084f4a26_4_k_cu_3ee193924cuda3std3__45__cpo7crbeginE,(_ZN34_INTERNAL_084f4a26_4_k_cu_3ee193924cuda3std6ranges3__45__cpo4nextE - _ZN34_INTERNAL_084f4a26_4_k_cu_3ee193924cuda3std3__45__cpo7crbeginE)
_ZN34_INTERNAL_084f4a26_4_k_cu_3ee193924cuda3std3__45__cpo7crbeginE:
	.zero		1
	.type		_ZN34_INTERNAL_084f4a26_4_k_cu_3ee193924cuda3std6ranges3__45__cpo4nextE,@object
	.size		_ZN34_INTERNAL_084f4a26_4_k_cu_3ee193924cuda3std6ranges3__45__cpo4nextE,(_ZN34_INTERNAL_084f4a26_4_k_cu_3ee193924cuda3std6ranges3__45__cpo4swapE - _ZN34_INTERNAL_084f4a26_4_k_cu_3ee193924cuda3std6ranges3__45__cpo4nextE)
_ZN34_INTERNAL_084f4a26_4_k_cu_3ee193924cuda3std6ranges3__45__cpo4nextE:
	.zero		1
	.type		_ZN34_INTERNAL_084f4a26_4_k_cu_3ee193924cuda3std6ranges3__45__cpo4swapE,@object
	.size		_ZN34_INTERNAL_084f4a26_4_k_cu_3ee193924cuda3std6ranges3__45__cpo4swapE,(_ZN34_INTERNAL_084f4a26_4_k_cu_3ee193926thrust24THRUST_300001_SM_1000_NS8cuda_cub10par_nosyncE - _ZN34_INTERNAL_084f4a26_4_k_cu_3ee193924cuda3std6ranges3__45__cpo4swapE)
_ZN34_INTERNAL_084f4a26_4_k_cu_3ee193924cuda3std6ranges3__45__cpo4swapE:
	.zero		1
	.type		_ZN34_INTERNAL_084f4a26_4_k_cu_3ee193926thrust24THRUST_300001_SM_1000_NS8cuda_cub10par_nosyncE,@object
	.size		_ZN34_INTERNAL_084f4a26_4_k_cu_3ee193926thrust24THRUST_300001_SM_1000_NS8cuda_cub10par_nosyncE,(_ZN34_INTERNAL_084f4a26_4_k_cu_3ee193926thrust24THRUST_300001_SM_1000_NS12placeholders2_9E - _ZN34_INTERNAL_084f4a26_4_k_cu_3ee193926thrust24THRUST_300001_SM_1000_NS8cuda_cub10par_nosyncE)
_ZN34_INTERNAL_084f4a26_4_k_cu_3ee193926thrust24THRUST_300001_SM_1000_NS8cuda_cub10par_nosyncE:
	.zero		1
	.type		_ZN34_INTERNAL_084f4a26_4_k_cu_3ee193926thrust24THRUST_300001_SM_1000_NS12placeholders2_9E,@object
	.size		_ZN34_INTERNAL_084f4a26_4_k_cu_3ee193926thrust24THRUST_300001_SM_1000_NS12placeholders2_9E,(_ZN34_INTERNAL_084f4a26_4_k_cu_3ee193924cuda3std3__436_GLOBAL__N__084f4a26_4_k_cu_3ee193926ignoreE - _ZN34_INTERNAL_084f4a26_4_k_cu_3ee193926thrust24THRUST_300001_SM_1000_NS12placeholders2_9E)
_ZN34_INTERNAL_084f4a26_4_k_cu_3ee193926thrust24THRUST_300001_SM_1000_NS12placeholders2_9E:
	.zero		1
	.type		_ZN34_INTERNAL_084f4a26_4_k_cu_3ee193924cuda3std3__436_GLOBAL__N__084f4a26_4_k_cu_3ee193926ignoreE,@object
	.size		_ZN34_INTERNAL_084f4a26_4_k_cu_3ee193924cuda3std3__436_GLOBAL__N__084f4a26_4_k_cu_3ee193926ignoreE,(_ZN34_INTERNAL_084f4a26_4_k_cu_3ee193924cuda3std6ranges3__45__cpo4dataE - _ZN34_INTERNAL_084f4a26_4_k_cu_3ee193924cuda3std3__436_GLOBAL__N__084f4a26_4_k_cu_3ee193926ignoreE)
_ZN34_INTERNAL_084f4a26_4_k_cu_3ee193924cuda3std3__436_GLOBAL__N__084f4a26_4_k_cu_3ee193926ignoreE:
	.zero		1
	.type		_ZN34_INTERNAL_084f4a26_4_k_cu_3ee193924cuda3std6ranges3__45__cpo4dataE,@object
	.size		_ZN34_INTERNAL_084f4a26_4_k_cu_3ee193924cuda3std6ranges3__45__cpo4dataE,(_ZN34_INTERNAL_084f4a26_4_k_cu_3ee193926thrust24THRUST_300001_SM_1000_NS12placeholders2_1E - _ZN34_INTERNAL_084f4a26_4_k_cu_3ee193924cuda3std6ranges3__45__cpo4dataE)
_ZN34_INTERNAL_084f4a26_4_k_cu_3ee193924cuda3std6ranges3__45__cpo4dataE:
	.zero		1
	.type		_ZN34_INTERNAL_084f4a26_4_k_cu_3ee193926thrust24THRUST_300001_SM_1000_NS12placeholders2_1E,@object
	.size		_ZN34_INTERNAL_084f4a26_4_k_cu_3ee193926thrust24THRUST_300001_SM_1000_NS12placeholders2_1E,(_ZN34_INTERNAL_084f4a26_4_k_cu_3ee193924cuda3std3__45__cpo5beginE - _ZN34_INTERNAL_084f4a26_4_k_cu_3ee193926thrust24THRUST_300001_SM_1000_NS12placeholders2_1E)
_ZN34_INTERNAL_084f4a26_4_k_cu_3ee193926thrust24THRUST_300001_SM_1000_NS12placeholders2_1E:
	.zero		1
	.type		_ZN34_INTERNAL_084f4a26_4_k_cu_3ee193924cuda3std3__45__cpo5beginE,@object
	.size		_ZN34_INTERNAL_084f4a26_4_k_cu_3ee193924cuda3std3__45__cpo5beginE,(_ZN34_INTERNAL_084f4a26_4_k_cu_3ee193924cuda3std6ranges3__45__cpo5beginE - _ZN34_INTERNAL_084f4a26_4_k_cu_3ee193924cuda3std3__45__cpo5beginE)
_ZN34_INTERNAL_084f4a26_4_k_cu_3ee193924cuda3std3__45__cpo5beginE:
	.zero		1
	.type		_ZN34_INTERNAL_084f4a26_4_k_cu_3ee193924cuda3std6ranges3__45__cpo5beginE,@object
	.size		_ZN34_INTERNAL_084f4a26_4_k_cu_3ee193924cuda3std6ranges3__45__cpo5beginE,(_ZN34_INTERNAL_084f4a26_4_k_cu_3ee193926thrust24THRUST_300001_SM_1000_NS12placeholders2_5E - _ZN34_INTERNAL_084f4a26_4_k_cu_3ee193924cuda3std6ranges3__45__cpo5beginE)
_ZN34_INTERNAL_084f4a26_4_k_cu_3ee193924cuda3std6ranges3__45__cpo5beginE:
	.zero		1
	.type		_ZN34_INTERNAL_084f4a26_4_k_cu_3ee193926thrust24THRUST_300001_SM_1000_NS12placeholders2_5E,@object
	.size		_ZN34_INTERNAL_084f4a26_4_k_cu_3ee193926thrust24THRUST_300001_SM_1000_NS12placeholders2_5E,(_ZN34_INTERNAL_084f4a26_4_k_cu_3ee193924cuda3std3__45__cpo6rbeginE - _ZN34_INTERNAL_084f4a26_4_k_cu_3ee193926thrust24THRUST_300001_SM_1000_NS12placeholders2_5E)
_ZN34_INTERNAL_084f4a26_4_k_cu_3ee193926thrust24THRUST_300001_SM_1000_NS12placeholders2_5E:
	.zero		1
	.type		_ZN34_INTERNAL_084f4a26_4_k_cu_3ee193924cuda3std3__45__cpo6rbeginE,@object
	.size		_ZN34_INTERNAL_084f4a26_4_k_cu_3ee193924cuda3std3__45__cpo6rbeginE,(_ZN34_INTERNAL_084f4a26_4_k_cu_3ee193924cuda3std6ranges3__45__cpo7advanceE - _ZN34_INTERNAL_084f4a26_4_k_cu_3ee193924cuda3std3__45__cpo6rbeginE)
_ZN34_INTERNAL_084f4a26_4_k_cu_3ee193924cuda3std3__45__cpo6rbeginE:
	.zero		1
	.type		_ZN34_INTERNAL_084f4a26_4_k_cu_3ee193924cuda3std6ranges3__45__cpo7advanceE,@object
	.size		_ZN34_INTERNAL_084f4a26_4_k_cu_3ee193924cuda3std6ranges3__45__cpo7advanceE,(_ZN34_INTERNAL_084f4a26_4_k_cu_3ee193924cuda3std3__47nulloptE - _ZN34_INTERNAL_084f4a26_4_k_cu_3ee193924cuda3std6ranges3__45__cpo7advanceE)
_ZN34_INTERNAL_084f4a26_4_k_cu_3ee193924cuda3std6ranges3__45__cpo7advanceE:
	.zero		1
	.type		_ZN34_INTERNAL_084f4a26_4_k_cu_3ee193924cuda3std3__47nulloptE,@object
	.size		_ZN34_INTERNAL_084f4a26_4_k_cu_3ee193924cuda3std3__47nulloptE,(_ZN34_INTERNAL_084f4a26_4_k_cu_3ee193924cuda3std6ranges3__45__cpo8distanceE - _ZN34_INTERNAL_084f4a26_4_k_cu_3ee193924cuda3std3__47nulloptE)
_ZN34_INTERNAL_084f4a26_4_k_cu_3ee193924cuda3std3__47nulloptE:
	.zero		1
	.type		_ZN34_INTERNAL_084f4a26_4_k_cu_3ee193924cuda3std6ranges3__45__cpo8distanceE,@object
	.size		_ZN34_INTERNAL_084f4a26_4_k_cu_3ee193924cuda3std6ranges3__45__cpo8distanceE,(_ZN34_INTERNAL_084f4a26_4_k_cu_3ee193926thrust24THRUST_300001_SM_1000_NS12placeholders3_10E - _ZN34_INTERNAL_084f4a26_4_k_cu_3ee193924cuda3std6ranges3__45__cpo8distanceE)
_ZN34_INTERNAL_084f4a26_4_k_cu_3ee193924cuda3std6ranges3__45__cpo8distanceE:
	.zero		1
	.type		_ZN34_INTERNAL_084f4a26_4_k_cu_3ee193926thrust24THRUST_300001_SM_1000_NS12placeholders3_10E,@object
	.size		_ZN34_INTERNAL_084f4a26_4_k_cu_3ee193926thrust24THRUST_300001_SM_1000_NS12placeholders3_10E,(_ZN34_INTERNAL_084f4a26_4_k_cu_3ee193924cuda3std3__419piecewise_constructE - _ZN34_INTERNAL_084f4a26_4_k_cu_3ee193926thrust24THRUST_300001_SM_1000_NS12placeholders3_10E)
_ZN34_INTERNAL_084f4a26_4_k_cu_3ee193926thrust24THRUST_300001_SM_1000_NS12placeholders3_10E:
	.zero		1
	.type		_ZN34_INTERNAL_084f4a26_4_k_cu_3ee193924cuda3std3__419piecewise_constructE,@object
	.size		_ZN34_INTERNAL_084f4a26_4_k_cu_3ee193924cuda3std3__419piecewise_constructE,(_ZN34_INTERNAL_084f4a26_4_k_cu_3ee193924cuda3std6ranges3__45__cpo5cdataE - _ZN34_INTERNAL_084f4a26_4_k_cu_3ee193924cuda3std3__419piecewise_constructE)
_ZN34_INTERNAL_084f4a26_4_k_cu_3ee193924cuda3std3__419piecewise_constructE:
	.zero		1
	.type		_ZN34_INTERNAL_084f4a26_4_k_cu_3ee193924cuda3std6ranges3__45__cpo5cdataE,@object
	.size		_ZN34_INTERNAL_084f4a26_4_k_cu_3ee193924cuda3std6ranges3__45__cpo5cdataE,(_ZN34_INTERNAL_084f4a26_4_k_cu_3ee193926thrust24THRUST_300001_SM_1000_NS12placeholders2_2E - _ZN34_INTERNAL_084f4a26_4_k_cu_3ee193924cuda3std6ranges3__45__cpo5cdataE)
_ZN34_INTERNAL_084f4a26_4_k_cu_3ee193924cuda3std6ranges3__45__cpo5cdataE:
	.zero		1
	.type		_ZN34_INTERNAL_084f4a26_4_k_cu_3ee193926thrust24THRUST_300001_SM_1000_NS12placeholders2_2E,@object
	.size		_ZN34_INTERNAL_084f4a26_4_k_cu_3ee193926thrust24THRUST_300001_SM_1000_NS12placeholders2_2E,(_ZN34_INTERNAL_084f4a26_4_k_cu_3ee193924cuda3std3__45__cpo3endE - _ZN34_INTERNAL_084f4a26_4_k_cu_3ee193926thrust24THRUST_300001_SM_1000_NS12placeholders2_2E)
_ZN34_INTERNAL_084f4a26_4_k_cu_3ee193926thrust24THRUST_300001_SM_1000_NS12placeholders2_2E:
	.zero		1
	.type		_ZN34_INTERNAL_084f4a26_4_k_cu_3ee193924cuda3std3__45__cpo3endE,@object
	.size		_ZN34_INTERNAL_084f4a26_4_k_cu_3ee193924cuda3std3__45__cpo3endE,(_ZN34_INTERNAL_084f4a26_4_k_cu_3ee193924cuda3std6ranges3__45__cpo3endE - _ZN34_INTERNAL_084f4a26_4_k_cu_3ee193924cuda3std3__45__cpo3endE)
_ZN34_INTERNAL_084f4a26_4_k_cu_3ee193924cuda3std3__45__cpo3endE:
	.zero		1
	.type		_ZN34_INTERNAL_084f4a26_4_k_cu_3ee193924cuda3std6ranges3__45__cpo3endE,@object
	.size		_ZN34_INTERNAL_084f4a26_4_k_cu_3ee193924cuda3std6ranges3__45__cpo3endE,(_ZN34_INTERNAL_084f4a26_4_k_cu_3ee193926thrust24THRUST_300001_SM_1000_NS12placeholders2_6E - _ZN34_INTERNAL_084f4a26_4_k_cu_3ee193924cuda3std6ranges3__45__cpo3endE)
_ZN34_INTERNAL_084f4a26_4_k_cu_3ee193924cuda3std6ranges3__45__cpo3endE:
	.zero		1
	.type		_ZN34_INTERNAL_084f4a26_4_k_cu_3ee193926thrust24THRUST_300001_SM_1000_NS12placeholders2_6E,@object
	.size		_ZN34_INTERNAL_084f4a26_4_k_cu_3ee193926thrust24THRUST_300001_SM_1000_NS12placeholders2_6E,(_ZN34_INTERNAL_084f4a26_4_k_cu_3ee193924cuda3std3__45__cpo4rendE - _ZN34_INTERNAL_084f4a26_4_k_cu_3ee193926thrust24THRUST_300001_SM_1000_NS12placeholders2_6E)
_ZN34_INTERNAL_084f4a26_4_k_cu_3ee193926thrust24THRUST_300001_SM_1000_NS12placeholders2_6E:
	.zero		1
	.type		_ZN34_INTERNAL_084f4a26_4_k_cu_3ee193924cuda3std3__45__cpo4rendE,@object
	.size		_ZN34_INTERNAL_084f4a26_4_k_cu_3ee193924cuda3std3__45__cpo4rendE,(_ZN34_INTERNAL_084f4a26_4_k_cu_3ee193924cuda3std6ranges3__45__cpo9iter_swapE - _ZN34_INTERNAL_084f4a26_4_k_cu_3ee193924cuda3std3__45__cpo4rendE)
_ZN34_INTERNAL_084f4a26_4_k_cu_3ee193924cuda3std3__45__cpo4rendE:
	.zero		1
	.type		_ZN34_INTERNAL_084f4a26_4_k_cu_3ee193924cuda3std6ranges3__45__cpo9iter_swapE,@object
	.size		_ZN34_INTERNAL_084f4a26_4_k_cu_3ee193924cuda3std6ranges3__45__cpo9iter_swapE,(_ZN34_INTERNAL_084f4a26_4_k_cu_3ee193924cuda3std3__48unexpectE - _ZN34_INTERNAL_084f4a26_4_k_cu_3ee193924cuda3std6ranges3__45__cpo9iter_swapE)
_ZN34_INTERNAL_084f4a26_4_k_cu_3ee193924cuda3std6ranges3__45__cpo9iter_swapE:
	.zero		1
	.type		_ZN34_INTERNAL_084f4a26_4_k_cu_3ee193924cuda3std3__48unexpectE,@object
	.size		_ZN34_INTERNAL_084f4a26_4_k_cu_3ee193924cuda3std3__48unexpectE,(_ZN34_INTERNAL_084f4a26_4_k_cu_3ee193926thrust24THRUST_300001_SM_1000_NS8cuda_cub3parE - _ZN34_INTERNAL_084f4a26_4_k_cu_3ee193924cuda3std3__48unexpectE)
_ZN34_INTERNAL_084f4a26_4_k_cu_3ee193924cuda3std3__48unexpectE:
	.zero		1
	.type		_ZN34_INTERNAL_084f4a26_4_k_cu_3ee193926thrust24THRUST_300001_SM_1000_NS8cuda_cub3parE,@object
	.size		_ZN34_INTERNAL_084f4a26_4_k_cu_3ee193926thrust24THRUST_300001_SM_1000_NS8cuda_cub3parE,(_ZN34_INTERNAL_084f4a26_4_k_cu_3ee193926thrust24THRUST_300001_SM_1000_NS12placeholders2_4E - _ZN34_INTERNAL_084f4a26_4_k_cu_3ee193926thrust24THRUST_300001_SM_1000_NS8cuda_cub3parE)
_ZN34_INTERNAL_084f4a26_4_k_cu_3ee193926thrust24THRUST_300001_SM_1000_NS8cuda_cub3parE:
	.zero		1
	.type		_ZN34_INTERNAL_084f4a26_4_k_cu_3ee193926thrust24THRUST_300001_SM_1000_NS12placeholders2_4E,@object
	.size		_ZN34_INTERNAL_084f4a26_4_k_cu_3ee193926thrust24THRUST_300001_SM_1000_NS12placeholders2_4E,(_ZN34_INTERNAL_084f4a26_4_k_cu_3ee193924cuda3std3__45__cpo4cendE - _ZN34_INTERNAL_084f4a26_4_k_cu_3ee193926thrust24THRUST_300001_SM_1000_NS12placeholders2_4E)
_ZN34_INTERNAL_084f4a26_4_k_cu_3ee193926thrust24THRUST_300001_SM_1000_NS12placeholders2_4E:
	.zero		1
	.type		_ZN34_INTERNAL_084f4a26_4_k_cu_3ee193924cuda3std3__45__cpo4cendE,@object
	.size		_ZN34_INTERNAL_084f4a26_4_k_cu_3ee193924cuda3std3__45__cpo4cendE,(_ZN34_INTERNAL_084f4a26_4_k_cu_3ee193924cuda3std6ranges3__45__cpo4cendE - _ZN34_INTERNAL_084f4a26_4_k_cu_3ee193924cuda3std3__45__cpo4cendE)
_ZN34_INTERNAL_084f4a26_4_k_cu_3ee193924cuda3std3__45__cpo4cendE:
	.zero		1
	.type		_ZN34_INTERNAL_084f4a26_4_k_cu_3ee193924cuda3std6ranges3__45__cpo4cendE,@object
	.size		_ZN34_INTERNAL_084f4a26_4_k_cu_3ee193924cuda3std6ranges3__45__cpo4cendE,(_ZN34_INTERNAL_084f4a26_4_k_cu_3ee193924cuda3std3__420unreachable_sentinelE - _ZN34_INTERNAL_084f4a26_4_k_cu_3ee193924cuda3std6ranges3__45__cpo4cendE)
_ZN34_INTERNAL_084f4a26_4_k_cu_3ee193924cuda3std6ranges3__45__cpo4cendE:
	.zero		1
	.type		_ZN34_INTERNAL_084f4a26_4_k_cu_3ee193924cuda3std3__420unreachable_sentinelE,@object
	.size		_ZN34_INTERNAL_084f4a26_4_k_cu_3ee193924cuda3std3__420unreachable_sentinelE,(_ZN34_INTERNAL_084f4a26_4_k_cu_3ee193924cuda3std6ranges3__45__cpo5ssizeE - _ZN34_INTERNAL_084f4a26_4_k_cu_3ee193924cuda3std3__420unreachable_sentinelE)
_ZN34_INTERNAL_084f4a26_4_k_cu_3ee193924cuda3std3__420unreachable_sentinelE:
	.zero		1
	.type		_ZN34_INTERNAL_084f4a26_4_k_cu_3ee193924cuda3std6ranges3__45__cpo5ssizeE,@object
	.size		_ZN34_INTERNAL_084f4a26_4_k_cu_3ee193924cuda3std6ranges3__45__cpo5ssizeE,(_ZN34_INTERNAL_084f4a26_4_k_cu_3ee193926thrust24THRUST_300001_SM_1000_NS12placeholders2_8E - _ZN34_INTERNAL_084f4a26_4_k_cu_3ee193924cuda3std6ranges3__45__cpo5ssizeE)
_ZN34_INTERNAL_084f4a26_4_k_cu_3ee193924cuda3std6ranges3__45__cpo5ssizeE:
	.zero		1
	.type		_ZN34_INTERNAL_084f4a26_4_k_cu_3ee193926thrust24THRUST_300001_SM_1000_NS12placeholders2_8E,@object
	.size		_ZN34_INTERNAL_084f4a26_4_k_cu_3ee193926thrust24THRUST_300001_SM_1000_NS12placeholders2_8E,(_ZN34_INTERNAL_084f4a26_4_k_cu_3ee193924cuda3std3__45__cpo5crendE - _ZN34_INTERNAL_084f4a26_4_k_cu_3ee193926thrust24THRUST_300001_SM_1000_NS12placeholders2_8E)
_ZN34_INTERNAL_084f4a26_4_k_cu_3ee193926thrust24THRUST_300001_SM_1000_NS12placeholders2_8E:
	.zero		1
	.type		_ZN34_INTERNAL_084f4a26_4_k_cu_3ee193924cuda3std3__45__cpo5crendE,@object
	.size		_ZN34_INTERNAL_084f4a26_4_k_cu_3ee193924cuda3std3__45__cpo5crendE,(_ZN34_INTERNAL_084f4a26_4_k_cu_3ee193924cuda3std6ranges3__45__cpo4prevE - _ZN34_INTERNAL_084f4a26_4_k_cu_3ee193924cuda3std3__45__cpo5crendE)
_ZN34_INTERNAL_084f4a26_4_k_cu_3ee193924cuda3std3__45__cpo5crendE:
	.zero		1
	.type		_ZN34_INTERNAL_084f4a26_4_k_cu_3ee193924cuda3std6ranges3__45__cpo4prevE,@object
	.size		_ZN34_INTERNAL_084f4a26_4_k_cu_3ee193924cuda3std6ranges3__45__cpo4prevE,(_ZN34_INTERNAL_084f4a26_4_k_cu_3ee193924cuda3std6ranges3__45__cpo9iter_moveE - _ZN34_INTERNAL_084f4a26_4_k_cu_3ee193924cuda3std6ranges3__45__cpo4prevE)
_ZN34_INTERNAL_084f4a26_4_k_cu_3ee193924cuda3std6ranges3__45__cpo4prevE:
	.zero		1
	.type		_ZN34_INTERNAL_084f4a26_4_k_cu_3ee193924cuda3std6ranges3__45__cpo9iter_moveE,@object
	.size		_ZN34_INTERNAL_084f4a26_4_k_cu_3ee193924cuda3std6ranges3__45__cpo9iter_moveE,(_ZN34_INTERNAL_084f4a26_4_k_cu_3ee193926thrust24THRUST_300001_SM_1000_NS6system6detail10sequential3seqE - _ZN34_INTERNAL_084f4a26_4_k_cu_3ee193924cuda3std6ranges3__45__cpo9iter_moveE)
_ZN34_INTERNAL_084f4a26_4_k_cu_3ee193924cuda3std6ranges3__45__cpo9iter_moveE:
	.zero		1
	.type		_ZN34_INTERNAL_084f4a26_4_k_cu_3ee193926thrust24THRUST_300001_SM_1000_NS6system6detail10sequential3seqE,@object
	.size		_ZN34_INTERNAL_084f4a26_4_k_cu_3ee193926thrust24THRUST_300001_SM_1000_NS6system6detail10sequential3seqE,(.L_31 - _ZN34_INTERNAL_084f4a26_4_k_cu_3ee193926thrust24THRUST_300001_SM_1000_NS6system6detail10sequential3seqE)
_ZN34_INTERNAL_084f4a26_4_k_cu_3ee193926thrust24THRUST_300001_SM_1000_NS6system6detail10sequential3seqE:
	.zero		1
.L_31:


//--------------------- .nv.shared._ZN3cub18CUB_300001_SM_10006detail6reduce18DeviceReduceKernelINS2_10policy_hubIfyN4cuda3std3__44plusIfEEE10Policy1000EN6thrust24THRUST_300001_SM_1000_NS10device_ptrIfEEyS9_fNS7_10__identityEEEvT0_PT3_T1_NS0_13GridEvenShareISK_EET2_T4_ --------------------------
	.section	.nv.shared._ZN3cub18CUB_300001_SM_10006detail6reduce18DeviceReduceKernelINS2_10policy_hubIfyN4cuda3std3__44plusIfEEE10Policy1000EN6thrust24THRUST_300001_SM_1000_NS10device_ptrIfEEyS9_fNS7_10__identityEEEvT0_PT3_T1_NS0_13GridEvenShareISK_EET2_T4_,"aw",@nobits
	.sectionflags	@""
	.align	4
.nv.shared._ZN3cub18CUB_300001_SM_10006detail6reduce18DeviceReduceKernelINS2_10policy_hubIfyN4cuda3std3__44plusIfEEE10Policy1000EN6thrust24THRUST_300001_SM_1000_NS10device_ptrIfEEyS9_fNS7_10__identityEEEvT0_PT3_T1_NS0_13GridEvenShareISK_EET2_T4_:
	.zero		1068


//--------------------- .nv.shared._ZN3cub18CUB_300001_SM_10006detail6reduce28DeviceReduceSingleTileKernelINS2_10policy_hubIfyN4cuda3std3__44plusIfEEE10Policy1000EN6thrust24THRUST_300001_SM_1000_NS10device_ptrIfEEPfyS9_ffNS7_10__identityEEEvT0_T1_T2_T3_T4_T6_ --------------------------
	.section	.nv.shared._ZN3cub18CUB_300001_SM_10006detail6reduce28DeviceReduceSingleTileKernelINS2_10policy_hubIfyN4cuda3std3__44plusIfEEE10Policy1000EN6thrust24THRUST_300001_SM_1000_NS10device_ptrIfEEPfyS9_ffNS7_10__identityEEEvT0_T1_T2_T3_T4_T6_,"aw",@nobits
	.sectionflags	@""
	.align	4
.nv.shared._ZN3cub18CUB_300001_SM_10006detail6reduce28DeviceReduceSingleTileKernelINS2_10policy_hubIfyN4cuda3std3__44plusIfEEE10Policy1000EN6thrust24THRUST_300001_SM_1000_NS10device_ptrIfEEPfyS9_ffNS7_10__identityEEEvT0_T1_T2_T3_T4_T6_:
	.zero		1068


//--------------------- .nv.shared._ZN3cub18CUB_300001_SM_10006detail6reduce28DeviceReduceSingleTileKernelINS2_10policy_hubIfjN4cuda3std3__44plusIfEEE10Policy1000EPfSC_iS9_ffNS7_10__identityEEEvT0_T1_T2_T3_T4_T6_ --------------------------
	.section	.nv.shared._ZN3cub18CUB_300001_SM_10006detail6reduce28DeviceReduceSingleTileKernelINS2_10policy_hubIfjN4cuda3std3__44plusIfEEE10Policy1000EPfSC_iS9_ffNS7_10__identityEEEvT0_T1_T2_T3_T4_T6_,"aw",@nobits
	.sectionflags	@""
	.align	4
.nv.shared._ZN3cub18CUB_300001_SM_10006detail6reduce28DeviceReduceSingleTileKernelINS2_10policy_hubIfjN4cuda3std3__44plusIfEEE10Policy1000EPfSC_iS9_ffNS7_10__identityEEEvT0_T1_T2_T3_T4_T6_:
	.zero		1108


//--------------------- .nv.shared._ZN3cub18CUB_300001_SM_10006detail6reduce18DeviceReduceKernelINS2_10policy_hubIfjN4cuda3std3__44plusIfEEE10Policy1000EN6thrust24THRUST_300001_SM_1000_NS10device_ptrIfEEjS9_fNS7_10__identityEEEvT0_PT3_T1_NS0_13GridEvenShareISK_EET2_T4_ --------------------------
	.section	.nv.shared._ZN3cub18CUB_300001_SM_10006detail6reduce18DeviceReduceKernelINS2_10policy_hubIfjN4cuda3std3__44plusIfEEE10Policy1000EN6thrust24THRUST_300001_SM_1000_NS10device_ptrIfEEjS9_fNS7_10__identityEEEvT0_PT3_T1_NS0_13GridEvenShareISK_EET2_T4_,"aw",@nobits
	.sectionflags	@""
	.align	4
.nv.shared._ZN3cub18CUB_300001_SM_10006detail6reduce18DeviceReduceKernelINS2_10policy_hubIfjN4cuda3std3__44plusIfEEE10Policy1000EN6thrust24THRUST_300001_SM_1000_NS10device_ptrIfEEjS9_fNS7_10__identityEEEvT0_PT3_T1_NS0_13GridEvenShareISK_EET2_T4_:
	.zero		1108


//--------------------- .nv.shared._ZN3cub18CUB_300001_SM_10006detail6reduce28DeviceReduceSingleTileKernelINS2_10policy_hubIfjN4cuda3std3__44plusIfEEE10Policy1000EN6thrust24THRUST_300001_SM_1000_NS10device_ptrIfEEPfjS9_ffNS7_10__identityEEEvT0_T1_T2_T3_T4_T6_ --------------------------
	.section	.nv.shared._ZN3cub18CUB_300001_SM_10006detail6reduce28DeviceReduceSingleTileKernelINS2_10policy_hubIfjN4cuda3std3__44plusIfEEE10Policy1000EN6thrust24THRUST_300001_SM_1000_NS10device_ptrIfEEPfjS9_ffNS7_10__identityEEEvT0_T1_T2_T3_T4_T6_,"aw",@nobits
	.sectionflags	@""
	.align	4
.nv.shared._ZN3cub18CUB_300001_SM_10006detail6reduce28DeviceReduceSingleTileKernelINS2_10policy_hubIfjN4cuda3std3__44plusIfEEE10Policy1000EN6thrust24THRUST_300001_SM_1000_NS10device_ptrIfEEPfjS9_ffNS7_10__identityEEEvT0_T1_T2_T3_T4_T6_:
	.zero		1108


//--------------------- .nv.constant0._ZN3cub18CUB_300001_SM_10006detail6reduce28DeviceReduceSingleTileKernelINS2_10policy_hubIfyN4cuda3std3__44plusIfEEE10Policy1000EPfSC_iS9_ffNS7_10__identityEEEvT0_T1_T2_T3_T4_T6_ --------------------------
	.section	.nv.constant0._ZN3cub18CUB_300001_SM_10006detail6reduce28DeviceReduceSingleTileKernelINS2_10policy_hubIfyN4cuda3std3__44plusIfEEE10Policy1000EPfSC_iS9_ffNS7_10__identityEEEvT0_T1_T2_T3_T4_T6_,"a",@progbits
	.sectionflags	@""
	.align	4
.nv.constant0._ZN3cub18CUB_300001_SM_10006detail6reduce28DeviceReduceSingleTileKernelINS2_10policy_hubIfyN4cuda3std3__44plusIfEEE10Policy1000EPfSC_iS9_ffNS7_10__identityEEEvT0_T1_T2_T3_T4_T6_:
	.zero		925


//--------------------- .nv.constant0._ZN3cub18CUB_300001_SM_10006detail6reduce18DeviceReduceKernelINS2_10policy_hubIfyN4cuda3std3__44plusIfEEE10Policy1000EN6thrust24THRUST_300001_SM_1000_NS10device_ptrIfEEyS9_fNS7_10__identityEEEvT0_PT3_T1_NS0_13GridEvenShareISK_EET2_T4_ --------------------------
	.section	.nv.constant0._ZN3cub18CUB_300001_SM_10006detail6reduce18DeviceReduceKernelINS2_10policy_hubIfyN4cuda3std3__44plusIfEEE10Policy1000EN6thrust24THRUST_300001_SM_1000_NS10device_ptrIfEEyS9_fNS7_10__identityEEEvT0_PT3_T1_NS0_13GridEvenShareISK_EET2_T4_,"a",@progbits
	.sectionflags	@""
	.align	4
.nv.constant0._ZN3cub18CUB_300001_SM_10006detail6reduce18DeviceReduceKernelINS2_10policy_hubIfyN4cuda3std3__44plusIfEEE10Policy1000EN6thrust24THRUST_300001_SM_1000_NS10device_ptrIfEEyS9_fNS7_10__identityEEEvT0_PT3_T1_NS0_13GridEvenShareISK_EET2_T4_:
	.zero		994


//--------------------- .nv.constant0._ZN3cub18CUB_300001_SM_10006detail6reduce28DeviceReduceSingleTileKernelINS2_10policy_hubIfyN4cuda3std3__44plusIfEEE10Policy1000EN6thrust24THRUST_300001_SM_1000_NS10device_ptrIfEEPfyS9_ffNS7_10__identityEEEvT0_T1_T2_T3_T4_T6_ --------------------------
	.section	.nv.constant0._ZN3cub18CUB_300001_SM_10006detail6reduce28DeviceReduceSingleTileKernelINS2_10policy_hubIfyN4cuda3std3__44plusIfEEE10Policy1000EN6thrust24THRUST_300001_SM_1000_NS10device_ptrIfEEPfyS9_ffNS7_10__identityEEEvT0_T1_T2_T3_T4_T6_,"a",@progbits
	.sectionflags	@""
	.align	4
.nv.constant0._ZN3cub18CUB_300001_SM_10006detail6reduce28DeviceReduceSingleTileKernelINS2_10policy_hubIfyN4cuda3std3__44plusIfEEE10Policy1000EN6thrust24THRUST_300001_SM_1000_NS10device_ptrIfEEPfyS9_ffNS7_10__identityEEEvT0_T1_T2_T3_T4_T6_:
	.zero		929


//--------------------- .nv.constant0._ZN3cub18CUB_300001_SM_10006detail6reduce28DeviceReduceSingleTileKernelINS2_10policy_hubIfjN4cuda3std3__44plusIfEEE10Policy1000EPfSC_iS9_ffNS7_10__identityEEEvT0_T1_T2_T3_T4_T6_ --------------------------
	.section	.nv.constant0._ZN3cub18CUB_300001_SM_10006detail6reduce28DeviceReduceSingleTileKernelINS2_10policy_hubIfjN4cuda3std3__44plusIfEEE10Policy1000EPfSC_iS9_ffNS7_10__identityEEEvT0_T1_T2_T3_T4_T6_,"a",@progbits
	.sectionflags	@""
	.align	4
.nv.constant0._ZN3cub18CUB_300001_SM_10006detail6reduce28DeviceReduceSingleTileKernelINS2_10policy_hubIfjN4cuda3std3__44plusIfEEE10Policy1000EPfSC_iS9_ffNS7_10__identityEEEvT0_T1_T2_T3_T4_T6_:
	.zero		925


//--------------------- .nv.constant0._ZN3cub18CUB_300001_SM_10006detail6reduce18DeviceReduceKernelINS2_10policy_hubIfjN4cuda3std3__44plusIfEEE10Policy1000EN6thrust24THRUST_300001_SM_1000_NS10device_ptrIfEEjS9_fNS7_10__identityEEEvT0_PT3_T1_NS0_13GridEvenShareISK_EET2_T4_ --------------------------
	.section	.nv.constant0._ZN3cub18CUB_300001_SM_10006detail6reduce18DeviceReduceKernelINS2_10policy_hubIfjN4cuda3std3__44plusIfEEE10Policy1000EN6thrust24THRUST_300001_SM_1000_NS10device_ptrIfEEjS9_fNS7_10__identityEEEvT0_PT3_T1_NS0_13GridEvenShareISK_EET2_T4_,"a",@progbits
	.sectionflags	@""
	.align	4
.nv.constant0._ZN3cub18CUB_300001_SM_10006detail6reduce18DeviceReduceKernelINS2_10policy_hubIfjN4cuda3std3__44plusIfEEE10Policy1000EN6thrust24THRUST_300001_SM_1000_NS10device_ptrIfEEjS9_fNS7_10__identityEEEvT0_PT3_T1_NS0_13GridEvenShareISK_EET2_T4_:
	.zero		958


//--------------------- .nv.constant0._ZN3cub18CUB_300001_SM_10006detail6reduce28DeviceReduceSingleTileKernelINS2_10policy_hubIfjN4cuda3std3__44plusIfEEE10Policy1000EN6thrust24THRUST_300001_SM_1000_NS10device_ptrIfEEPfjS9_ffNS7_10__identityEEEvT0_T1_T2_T3_T4_T6_ --------------------------
	.section	.nv.constant0._ZN3cub18CUB_300001_SM_10006detail6reduce28DeviceReduceSingleTileKernelINS2_10policy_hubIfjN4cuda3std3__44plusIfEEE10Policy1000EN6thrust24THRUST_300001_SM_1000_NS10device_ptrIfEEPfjS9_ffNS7_10__identityEEEvT0_T1_T2_T3_T4_T6_,"a",@progbits
	.sectionflags	@""
	.align	4
.nv.constant0._ZN3cub18CUB_300001_SM_10006detail6reduce28DeviceReduceSingleTileKernelINS2_10policy_hubIfjN4cuda3std3__44plusIfEEE10Policy1000EN6thrust24THRUST_300001_SM_1000_NS10device_ptrIfEEPfjS9_ffNS7_10__identityEEEvT0_T1_T2_T3_T4_T6_:
	.zero		925


//--------------------- .nv.constant0._ZN3cub18CUB_300001_SM_10006detail11EmptyKernelIvEEvv --------------------------
	.section	.nv.constant0._ZN3cub18CUB_300001_SM_10006detail11EmptyKernelIvEEvv,"a",@progbits
	.sectionflags	@""
	.align	4
.nv.constant0._ZN3cub18CUB_300001_SM_10006detail11EmptyKernelIvEEvv:
	.zero		896


//--------------------- SYMBOLS --------------------------

	.type		.nv.reservedSmem.offset0,@object
	.size		.nv.reservedSmem.offset0,0x4
	.type		.nv.reservedSmem.cap,@object
	.size		.nv.reservedSmem.cap,0x4
